//
// Generated by NVIDIA NVVM Compiler
//
// Compiler Build ID: CL-36424714
// Cuda compilation tools, release 13.0, V13.0.88
// Based on NVVM 20.0.0
//

.version 9.0
.target sm_100
.address_size 64

	// .globl	_Z10precomputePf11chordParams
.global .align 4 .b8 __cudart_i2opi_f[24] = {65, 144, 67, 60, 153, 149, 98, 219, 192, 221, 52, 245, 209, 87, 39, 252, 41, 21, 68, 78, 110, 131, 249, 162};

.visible .entry _Z10precomputePf11chordParams(
	.param .u64 .ptr .align 1 _Z10precomputePf11chordParams_param_0,
	.param .align 8 .b8 _Z10precomputePf11chordParams_param_1[56]
)
{
	.local .align 4 .b8 	__local_depot0[28];
	.reg .b64 	%SP;
	.reg .b64 	%SPL;
	.reg .pred 	%p<286>;
	.reg .b16 	%rs<9>;
	.reg .b32 	%r<1379>;
	.reg .b32 	%f<918>;
	.reg .b64 	%rd<657>;
	.reg .b64 	%fd<71>;

	mov.u64 	%SPL, __local_depot0;
	ld.param.f32 	%f179, [_Z10precomputePf11chordParams_param_1+28];
	ld.param.u32 	%r464, [_Z10precomputePf11chordParams_param_1+8];
	ld.param.u64 	%rd259, [_Z10precomputePf11chordParams_param_1];
	ld.param.u64 	%rd260, [_Z10precomputePf11chordParams_param_0];
	ld.param.v2.f32 	{%f180, %f181}, [_Z10precomputePf11chordParams_param_1+32];
	cvta.to.global.u64 	%rd1, %rd260;
	add.u64 	%rd2, %SPL, 0;
	add.u64 	%rd3, %SPL, 0;
	add.u64 	%rd4, %SPL, 0;
	add.u64 	%rd5, %SPL, 0;
	add.u64 	%rd6, %SPL, 0;
	add.u64 	%rd7, %SPL, 0;
	add.u64 	%rd8, %SPL, 0;
	cvta.to.global.u64 	%rd9, %rd259;
	setp.eq.s32 	%p1, %r464, 0;
	@%p1 bra 	$L__BB0_286;
	mov.f32 	%f184, 0f00000000;
	mul.rn.f32 	%f185, %f184, %f184;
	add.f32 	%f186, %f185, 0f00000000;
	fma.rn.f32 	%f187, %f185, 0f37CBAC00, 0fBAB607ED;
	fma.rn.f32 	%f188, %f187, %f185, 0f3D2AAABB;
	fma.rn.f32 	%f189, %f188, %f185, 0fBEFFFFFF;
	fma.rn.f32 	%f1, %f189, %f186, 0f3F800000;
	fma.rn.f32 	%f190, %f185, 0f00000000, 0f00000000;
	fma.rn.f32 	%f191, %f185, 0fB94D4153, 0f3C0885E4;
	fma.rn.f32 	%f192, %f191, %f185, 0fBE2AAAA8;
	fma.rn.f32 	%f2, %f192, %f190, 0f00000000;
	add.s32 	%r2, %r464, -1;
	min.u32 	%r478, %r2, 4;
	add.s32 	%r3, %r478, 1;
	ld.global.f32 	%f3, [%rd9];
	mul.f32 	%f193, %f3, 0f3F22F983;
	cvt.rni.s32.f32 	%r1250, %f193;
	cvt.rn.f32.s32 	%f194, %r1250;
	fma.rn.f32 	%f195, %f194, 0fBFC90FDA, %f3;
	fma.rn.f32 	%f196, %f194, 0fB3A22168, %f195;
	fma.rn.f32 	%f885, %f194, 0fA7C234C5, %f196;
	abs.f32 	%f5, %f3;
	setp.ltu.f32 	%p2, %f5, 0f47CE4780;
	mov.u32 	%r1242, %r1250;
	mov.f32 	%f883, %f885;
	@%p2 bra 	$L__BB0_9;
	setp.neu.f32 	%p3, %f5, 0f7F800000;
	@%p3 bra 	$L__BB0_4;
	mov.f32 	%f199, 0f00000000;
	mul.rn.f32 	%f883, %f3, %f199;
	mov.b32 	%r1242, 0;
	bra.uni 	$L__BB0_9;
$L__BB0_4:
	mov.b32 	%r5, %f3;
	shl.b32 	%r480, %r5, 8;
	or.b32  	%r6, %r480, -2147483648;
	mov.b64 	%rd554, 0;
	mov.b32 	%r1239, 0;
	mov.u64 	%rd552, __cudart_i2opi_f;
	mov.u64 	%rd553, %rd8;
$L__BB0_5:
	.pragma "nounroll";
	ld.global.nc.u32 	%r481, [%rd552];
	mad.wide.u32 	%rd270, %r481, %r6, %rd554;
	shr.u64 	%rd554, %rd270, 32;
	st.local.u32 	[%rd553], %rd270;
	add.s32 	%r1239, %r1239, 1;
	add.s64 	%rd553, %rd553, 4;
	add.s64 	%rd552, %rd552, 4;
	setp.ne.s32 	%p4, %r1239, 6;
	@%p4 bra 	$L__BB0_5;
	shr.u32 	%r482, %r5, 23;
	st.local.u32 	[%rd8+24], %rd554;
	and.b32  	%r9, %r482, 31;
	and.b32  	%r483, %r482, 224;
	add.s32 	%r484, %r483, -128;
	shr.u32 	%r485, %r484, 5;
	mul.wide.u32 	%rd271, %r485, 4;
	sub.s64 	%rd16, %rd8, %rd271;
	ld.local.u32 	%r1240, [%rd16+24];
	ld.local.u32 	%r1241, [%rd16+20];
	setp.eq.s32 	%p5, %r9, 0;
	@%p5 bra 	$L__BB0_8;
	shf.l.wrap.b32 	%r1240, %r1241, %r1240, %r9;
	ld.local.u32 	%r486, [%rd16+16];
	shf.l.wrap.b32 	%r1241, %r486, %r1241, %r9;
$L__BB0_8:
	shr.u32 	%r487, %r1240, 30;
	shf.l.wrap.b32 	%r488, %r1241, %r1240, 2;
	shl.b32 	%r489, %r1241, 2;
	shr.u32 	%r490, %r488, 31;
	add.s32 	%r491, %r490, %r487;
	neg.s32 	%r492, %r491;
	setp.lt.s32 	%p6, %r5, 0;
	selp.b32 	%r1242, %r492, %r491, %p6;
	xor.b32  	%r493, %r488, %r5;
	shr.s32 	%r494, %r488, 31;
	xor.b32  	%r495, %r494, %r488;
	xor.b32  	%r496, %r494, %r489;
	cvt.u64.u32 	%rd272, %r495;
	shl.b64 	%rd273, %rd272, 32;
	cvt.u64.u32 	%rd274, %r496;
	or.b64  	%rd275, %rd273, %rd274;
	cvt.rn.f64.s64 	%fd1, %rd275;
	mul.f64 	%fd2, %fd1, 0d3BF921FB54442D19;
	cvt.rn.f32.f64 	%f197, %fd2;
	neg.f32 	%f198, %f197;
	setp.lt.s32 	%p7, %r493, 0;
	selp.f32 	%f883, %f198, %f197, %p7;
$L__BB0_9:
	setp.ltu.f32 	%p8, %f5, 0f47CE4780;
	mul.rn.f32 	%f200, %f883, %f883;
	and.b32  	%r498, %r1242, 1;
	setp.eq.b32 	%p9, %r498, 1;
	selp.f32 	%f201, 0f3F800000, %f883, %p9;
	fma.rn.f32 	%f202, %f200, %f201, 0f00000000;
	fma.rn.f32 	%f203, %f200, 0f37CBAC00, 0fBAB607ED;
	selp.f32 	%f204, %f203, 0fB94D4153, %p9;
	selp.f32 	%f205, 0f3D2AAABB, 0f3C0885E4, %p9;
	fma.rn.f32 	%f206, %f204, %f200, %f205;
	selp.f32 	%f207, 0fBEFFFFFF, 0fBE2AAAA8, %p9;
	fma.rn.f32 	%f208, %f206, %f200, %f207;
	fma.rn.f32 	%f209, %f208, %f202, %f201;
	and.b32  	%r499, %r1242, 2;
	setp.eq.s32 	%p10, %r499, 0;
	mov.f32 	%f210, 0f00000000;
	sub.f32 	%f211, %f210, %f209;
	selp.f32 	%f212, %f209, %f211, %p10;
	mul.f32 	%f9, %f1, %f212;
	st.global.f32 	[%rd1], %f9;
	mov.u32 	%r1246, %r1250;
	mov.f32 	%f884, %f885;
	@%p8 bra 	$L__BB0_17;
	setp.neu.f32 	%p11, %f5, 0f7F800000;
	@%p11 bra 	$L__BB0_12;
	mov.f32 	%f215, 0f00000000;
	mul.rn.f32 	%f884, %f3, %f215;
	mov.b32 	%r1246, 0;
	bra.uni 	$L__BB0_17;
$L__BB0_12:
	mov.b32 	%r18, %f3;
	mov.b64 	%rd557, 0;
	mov.b32 	%r1243, 0;
	mov.u64 	%rd555, __cudart_i2opi_f;
	shl.b32 	%r502, %r18, 8;
	or.b32  	%r503, %r502, -2147483648;
	mov.u64 	%rd556, %rd7;
$L__BB0_13:
	.pragma "nounroll";
	ld.global.nc.u32 	%r501, [%rd555];
	mad.wide.u32 	%rd278, %r501, %r503, %rd557;
	shr.u64 	%rd557, %rd278, 32;
	st.local.u32 	[%rd556], %rd278;
	add.s32 	%r1243, %r1243, 1;
	add.s64 	%rd556, %rd556, 4;
	add.s64 	%rd555, %rd555, 4;
	setp.ne.s32 	%p12, %r1243, 6;
	@%p12 bra 	$L__BB0_13;
	shr.u32 	%r504, %r18, 23;
	st.local.u32 	[%rd7+24], %rd557;
	and.b32  	%r21, %r504, 31;
	and.b32  	%r505, %r504, 224;
	add.s32 	%r506, %r505, -128;
	shr.u32 	%r507, %r506, 5;
	mul.wide.u32 	%rd279, %r507, 4;
	sub.s64 	%rd23, %rd7, %rd279;
	ld.local.u32 	%r1244, [%rd23+24];
	ld.local.u32 	%r1245, [%rd23+20];
	setp.eq.s32 	%p13, %r21, 0;
	@%p13 bra 	$L__BB0_16;
	shf.l.wrap.b32 	%r1244, %r1245, %r1244, %r21;
	ld.local.u32 	%r508, [%rd23+16];
	shf.l.wrap.b32 	%r1245, %r508, %r1245, %r21;
$L__BB0_16:
	shr.u32 	%r509, %r1244, 30;
	shf.l.wrap.b32 	%r510, %r1245, %r1244, 2;
	shl.b32 	%r511, %r1245, 2;
	shr.u32 	%r512, %r510, 31;
	add.s32 	%r513, %r512, %r509;
	neg.s32 	%r514, %r513;
	setp.lt.s32 	%p14, %r18, 0;
	selp.b32 	%r1246, %r514, %r513, %p14;
	xor.b32  	%r515, %r510, %r18;
	shr.s32 	%r516, %r510, 31;
	xor.b32  	%r517, %r516, %r510;
	xor.b32  	%r518, %r516, %r511;
	cvt.u64.u32 	%rd280, %r517;
	shl.b64 	%rd281, %rd280, 32;
	cvt.u64.u32 	%rd282, %r518;
	or.b64  	%rd283, %rd281, %rd282;
	cvt.rn.f64.s64 	%fd3, %rd283;
	mul.f64 	%fd4, %fd3, 0d3BF921FB54442D19;
	cvt.rn.f32.f64 	%f213, %fd4;
	neg.f32 	%f214, %f213;
	setp.lt.s32 	%p15, %r515, 0;
	selp.f32 	%f884, %f214, %f213, %p15;
$L__BB0_17:
	setp.ltu.f32 	%p16, %f5, 0f47CE4780;
	mul.rn.f32 	%f216, %f884, %f884;
	and.b32  	%r520, %r1246, 1;
	setp.eq.b32 	%p17, %r520, 1;
	selp.f32 	%f217, 0f3F800000, %f884, %p17;
	fma.rn.f32 	%f218, %f216, %f217, 0f00000000;
	fma.rn.f32 	%f219, %f216, 0f37CBAC00, 0fBAB607ED;
	selp.f32 	%f220, %f219, 0fB94D4153, %p17;
	selp.f32 	%f221, 0f3D2AAABB, 0f3C0885E4, %p17;
	fma.rn.f32 	%f222, %f220, %f216, %f221;
	selp.f32 	%f223, 0fBEFFFFFF, 0fBE2AAAA8, %p17;
	fma.rn.f32 	%f224, %f222, %f216, %f223;
	fma.rn.f32 	%f225, %f224, %f218, %f217;
	and.b32  	%r521, %r1246, 2;
	setp.eq.s32 	%p18, %r521, 0;
	mov.f32 	%f226, 0f00000000;
	sub.f32 	%f227, %f226, %f225;
	selp.f32 	%f228, %f225, %f227, %p18;
	mul.f32 	%f13, %f2, %f228;
	st.global.f32 	[%rd1+4], %f13;
	@%p16 bra 	$L__BB0_25;
	setp.neu.f32 	%p19, %f5, 0f7F800000;
	@%p19 bra 	$L__BB0_20;
	mov.f32 	%f231, 0f00000000;
	mul.rn.f32 	%f885, %f3, %f231;
	mov.b32 	%r1250, 0;
	bra.uni 	$L__BB0_25;
$L__BB0_20:
	mov.b32 	%r30, %f3;
	shl.b32 	%r523, %r30, 8;
	or.b32  	%r31, %r523, -2147483648;
	mov.b64 	%rd560, 0;
	mov.b32 	%r1247, 0;
	mov.u64 	%rd558, __cudart_i2opi_f;
	mov.u64 	%rd559, %rd6;
$L__BB0_21:
	.pragma "nounroll";
	ld.global.nc.u32 	%r524, [%rd558];
	mad.wide.u32 	%rd286, %r524, %r31, %rd560;
	shr.u64 	%rd560, %rd286, 32;
	st.local.u32 	[%rd559], %rd286;
	add.s32 	%r1247, %r1247, 1;
	add.s64 	%rd559, %rd559, 4;
	add.s64 	%rd558, %rd558, 4;
	setp.ne.s32 	%p20, %r1247, 6;
	@%p20 bra 	$L__BB0_21;
	shr.u32 	%r525, %r30, 23;
	st.local.u32 	[%rd6+24], %rd560;
	and.b32  	%r34, %r525, 31;
	and.b32  	%r526, %r525, 224;
	add.s32 	%r527, %r526, -128;
	shr.u32 	%r528, %r527, 5;
	mul.wide.u32 	%rd287, %r528, 4;
	sub.s64 	%rd30, %rd6, %rd287;
	ld.local.u32 	%r1248, [%rd30+24];
	ld.local.u32 	%r1249, [%rd30+20];
	setp.eq.s32 	%p21, %r34, 0;
	@%p21 bra 	$L__BB0_24;
	shf.l.wrap.b32 	%r1248, %r1249, %r1248, %r34;
	ld.local.u32 	%r529, [%rd30+16];
	shf.l.wrap.b32 	%r1249, %r529, %r1249, %r34;
$L__BB0_24:
	shr.u32 	%r530, %r1248, 30;
	shf.l.wrap.b32 	%r531, %r1249, %r1248, 2;
	shl.b32 	%r532, %r1249, 2;
	shr.u32 	%r533, %r531, 31;
	add.s32 	%r534, %r533, %r530;
	neg.s32 	%r535, %r534;
	setp.lt.s32 	%p22, %r30, 0;
	selp.b32 	%r1250, %r535, %r534, %p22;
	xor.b32  	%r536, %r531, %r30;
	shr.s32 	%r537, %r531, 31;
	xor.b32  	%r538, %r537, %r531;
	xor.b32  	%r539, %r537, %r532;
	cvt.u64.u32 	%rd288, %r538;
	shl.b64 	%rd289, %rd288, 32;
	cvt.u64.u32 	%rd290, %r539;
	or.b64  	%rd291, %rd289, %rd290;
	cvt.rn.f64.s64 	%fd5, %rd291;
	mul.f64 	%fd6, %fd5, 0d3BF921FB54442D19;
	cvt.rn.f32.f64 	%f229, %fd6;
	neg.f32 	%f230, %f229;
	setp.lt.s32 	%p23, %r536, 0;
	selp.f32 	%f885, %f230, %f229, %p23;
$L__BB0_25:
	add.s32 	%r541, %r1250, 1;
	mul.rn.f32 	%f232, %f885, %f885;
	and.b32  	%r542, %r1250, 1;
	setp.eq.b32 	%p24, %r542, 1;
	selp.f32 	%f233, %f885, 0f3F800000, %p24;
	fma.rn.f32 	%f234, %f232, %f233, 0f00000000;
	fma.rn.f32 	%f235, %f232, 0f37CBAC00, 0fBAB607ED;
	selp.f32 	%f236, 0fB94D4153, %f235, %p24;
	selp.f32 	%f237, 0f3C0885E4, 0f3D2AAABB, %p24;
	fma.rn.f32 	%f238, %f236, %f232, %f237;
	selp.f32 	%f239, 0fBE2AAAA8, 0fBEFFFFFF, %p24;
	fma.rn.f32 	%f240, %f238, %f232, %f239;
	fma.rn.f32 	%f241, %f240, %f234, %f233;
	and.b32  	%r543, %r541, 2;
	setp.eq.s32 	%p25, %r543, 0;
	mov.f32 	%f242, 0f00000000;
	sub.f32 	%f243, %f242, %f241;
	selp.f32 	%f17, %f241, %f243, %p25;
	st.global.f32 	[%rd1+8], %f17;
	cvta.to.global.u64 	%rd292, %rd259;
	ld.global.f32 	%f244, [%rd292];
	add.f32 	%f18, %f244, 0f3FC90FDB;
	mul.f32 	%f245, %f18, 0f3F22F983;
	cvt.rni.s32.f32 	%r1262, %f245;
	cvt.rn.f32.s32 	%f246, %r1262;
	fma.rn.f32 	%f247, %f246, 0fBFC90FDA, %f18;
	fma.rn.f32 	%f248, %f246, 0fB3A22168, %f247;
	fma.rn.f32 	%f888, %f246, 0fA7C234C5, %f248;
	abs.f32 	%f20, %f18;
	setp.ltu.f32 	%p26, %f20, 0f47CE4780;
	mov.u32 	%r1254, %r1262;
	mov.f32 	%f886, %f888;
	@%p26 bra 	$L__BB0_33;
	setp.neu.f32 	%p27, %f20, 0f7F800000;
	@%p27 bra 	$L__BB0_28;
	mov.f32 	%f251, 0f00000000;
	mul.rn.f32 	%f886, %f18, %f251;
	mov.b32 	%r1254, 0;
	bra.uni 	$L__BB0_33;
$L__BB0_28:
	mov.b32 	%r44, %f18;
	mov.b64 	%rd563, 0;
	mov.b32 	%r1251, 0;
	mov.u64 	%rd561, __cudart_i2opi_f;
	shl.b32 	%r546, %r44, 8;
	or.b32  	%r547, %r546, -2147483648;
	mov.u64 	%rd562, %rd5;
$L__BB0_29:
	.pragma "nounroll";
	ld.global.nc.u32 	%r545, [%rd561];
	mad.wide.u32 	%rd295, %r545, %r547, %rd563;
	shr.u64 	%rd563, %rd295, 32;
	st.local.u32 	[%rd562], %rd295;
	add.s32 	%r1251, %r1251, 1;
	add.s64 	%rd562, %rd562, 4;
	add.s64 	%rd561, %rd561, 4;
	setp.ne.s32 	%p28, %r1251, 6;
	@%p28 bra 	$L__BB0_29;
	shr.u32 	%r548, %r44, 23;
	st.local.u32 	[%rd5+24], %rd563;
	and.b32  	%r47, %r548, 31;
	and.b32  	%r549, %r548, 224;
	add.s32 	%r550, %r549, -128;
	shr.u32 	%r551, %r550, 5;
	mul.wide.u32 	%rd296, %r551, 4;
	sub.s64 	%rd37, %rd5, %rd296;
	ld.local.u32 	%r1252, [%rd37+24];
	ld.local.u32 	%r1253, [%rd37+20];
	setp.eq.s32 	%p29, %r47, 0;
	@%p29 bra 	$L__BB0_32;
	shf.l.wrap.b32 	%r1252, %r1253, %r1252, %r47;
	ld.local.u32 	%r552, [%rd37+16];
	shf.l.wrap.b32 	%r1253, %r552, %r1253, %r47;
$L__BB0_32:
	shr.u32 	%r553, %r1252, 30;
	shf.l.wrap.b32 	%r554, %r1253, %r1252, 2;
	shl.b32 	%r555, %r1253, 2;
	shr.u32 	%r556, %r554, 31;
	add.s32 	%r557, %r556, %r553;
	neg.s32 	%r558, %r557;
	setp.lt.s32 	%p30, %r44, 0;
	selp.b32 	%r1254, %r558, %r557, %p30;
	xor.b32  	%r559, %r554, %r44;
	shr.s32 	%r560, %r554, 31;
	xor.b32  	%r561, %r560, %r554;
	xor.b32  	%r562, %r560, %r555;
	cvt.u64.u32 	%rd297, %r561;
	shl.b64 	%rd298, %rd297, 32;
	cvt.u64.u32 	%rd299, %r562;
	or.b64  	%rd300, %rd298, %rd299;
	cvt.rn.f64.s64 	%fd7, %rd300;
	mul.f64 	%fd8, %fd7, 0d3BF921FB54442D19;
	cvt.rn.f32.f64 	%f249, %fd8;
	neg.f32 	%f250, %f249;
	setp.lt.s32 	%p31, %r559, 0;
	selp.f32 	%f886, %f250, %f249, %p31;
$L__BB0_33:
	setp.ltu.f32 	%p32, %f20, 0f47CE4780;
	mul.rn.f32 	%f252, %f886, %f886;
	and.b32  	%r564, %r1254, 1;
	setp.eq.b32 	%p33, %r564, 1;
	selp.f32 	%f253, 0f3F800000, %f886, %p33;
	fma.rn.f32 	%f254, %f252, %f253, 0f00000000;
	fma.rn.f32 	%f255, %f252, 0f37CBAC00, 0fBAB607ED;
	selp.f32 	%f256, %f255, 0fB94D4153, %p33;
	selp.f32 	%f257, 0f3D2AAABB, 0f3C0885E4, %p33;
	fma.rn.f32 	%f258, %f256, %f252, %f257;
	selp.f32 	%f259, 0fBEFFFFFF, 0fBE2AAAA8, %p33;
	fma.rn.f32 	%f260, %f258, %f252, %f259;
	fma.rn.f32 	%f261, %f260, %f254, %f253;
	and.b32  	%r565, %r1254, 2;
	setp.eq.s32 	%p34, %r565, 0;
	mov.f32 	%f262, 0f00000000;
	sub.f32 	%f263, %f262, %f261;
	selp.f32 	%f264, %f261, %f263, %p34;
	mul.f32 	%f24, %f1, %f264;
	st.global.f32 	[%rd1+12], %f24;
	mov.u32 	%r1258, %r1262;
	mov.f32 	%f887, %f888;
	@%p32 bra 	$L__BB0_41;
	setp.neu.f32 	%p35, %f20, 0f7F800000;
	@%p35 bra 	$L__BB0_36;
	mov.f32 	%f267, 0f00000000;
	mul.rn.f32 	%f887, %f18, %f267;
	mov.b32 	%r1258, 0;
	bra.uni 	$L__BB0_41;
$L__BB0_36:
	mov.b32 	%r56, %f18;
	mov.b64 	%rd566, 0;
	mov.b32 	%r1255, 0;
	mov.u64 	%rd564, __cudart_i2opi_f;
	shl.b32 	%r568, %r56, 8;
	or.b32  	%r569, %r568, -2147483648;
	mov.u64 	%rd565, %rd4;
$L__BB0_37:
	.pragma "nounroll";
	ld.global.nc.u32 	%r567, [%rd564];
	mad.wide.u32 	%rd303, %r567, %r569, %rd566;
	shr.u64 	%rd566, %rd303, 32;
	st.local.u32 	[%rd565], %rd303;
	add.s32 	%r1255, %r1255, 1;
	add.s64 	%rd565, %rd565, 4;
	add.s64 	%rd564, %rd564, 4;
	setp.ne.s32 	%p36, %r1255, 6;
	@%p36 bra 	$L__BB0_37;
	shr.u32 	%r570, %r56, 23;
	st.local.u32 	[%rd4+24], %rd566;
	and.b32  	%r59, %r570, 31;
	and.b32  	%r571, %r570, 224;
	add.s32 	%r572, %r571, -128;
	shr.u32 	%r573, %r572, 5;
	mul.wide.u32 	%rd304, %r573, 4;
	sub.s64 	%rd44, %rd4, %rd304;
	ld.local.u32 	%r1256, [%rd44+24];
	ld.local.u32 	%r1257, [%rd44+20];
	setp.eq.s32 	%p37, %r59, 0;
	@%p37 bra 	$L__BB0_40;
	shf.l.wrap.b32 	%r1256, %r1257, %r1256, %r59;
	ld.local.u32 	%r574, [%rd44+16];
	shf.l.wrap.b32 	%r1257, %r574, %r1257, %r59;
$L__BB0_40:
	shr.u32 	%r575, %r1256, 30;
	shf.l.wrap.b32 	%r576, %r1257, %r1256, 2;
	shl.b32 	%r577, %r1257, 2;
	shr.u32 	%r578, %r576, 31;
	add.s32 	%r579, %r578, %r575;
	neg.s32 	%r580, %r579;
	setp.lt.s32 	%p38, %r56, 0;
	selp.b32 	%r1258, %r580, %r579, %p38;
	xor.b32  	%r581, %r576, %r56;
	shr.s32 	%r582, %r576, 31;
	xor.b32  	%r583, %r582, %r576;
	xor.b32  	%r584, %r582, %r577;
	cvt.u64.u32 	%rd305, %r583;
	shl.b64 	%rd306, %rd305, 32;
	cvt.u64.u32 	%rd307, %r584;
	or.b64  	%rd308, %rd306, %rd307;
	cvt.rn.f64.s64 	%fd9, %rd308;
	mul.f64 	%fd10, %fd9, 0d3BF921FB54442D19;
	cvt.rn.f32.f64 	%f265, %fd10;
	neg.f32 	%f266, %f265;
	setp.lt.s32 	%p39, %r581, 0;
	selp.f32 	%f887, %f266, %f265, %p39;
$L__BB0_41:
	mul.rn.f32 	%f268, %f887, %f887;
	and.b32  	%r586, %r1258, 1;
	setp.eq.b32 	%p41, %r586, 1;
	selp.f32 	%f269, 0f3F800000, %f887, %p41;
	fma.rn.f32 	%f270, %f268, %f269, 0f00000000;
	fma.rn.f32 	%f271, %f268, 0f37CBAC00, 0fBAB607ED;
	selp.f32 	%f272, %f271, 0fB94D4153, %p41;
	selp.f32 	%f273, 0f3D2AAABB, 0f3C0885E4, %p41;
	fma.rn.f32 	%f274, %f272, %f268, %f273;
	selp.f32 	%f275, 0fBEFFFFFF, 0fBE2AAAA8, %p41;
	fma.rn.f32 	%f276, %f274, %f268, %f275;
	fma.rn.f32 	%f277, %f276, %f270, %f269;
	and.b32  	%r587, %r1258, 2;
	setp.eq.s32 	%p42, %r587, 0;
	mov.f32 	%f278, 0f00000000;
	sub.f32 	%f279, %f278, %f277;
	selp.f32 	%f280, %f277, %f279, %p42;
	mul.f32 	%f28, %f2, %f280;
	st.global.f32 	[%rd1+16], %f28;
	@%p32 bra 	$L__BB0_49;
	setp.neu.f32 	%p43, %f20, 0f7F800000;
	@%p43 bra 	$L__BB0_44;
	mov.f32 	%f283, 0f00000000;
	mul.rn.f32 	%f888, %f18, %f283;
	mov.b32 	%r1262, 0;
	bra.uni 	$L__BB0_49;
$L__BB0_44:
	mov.b32 	%r68, %f18;
	mov.b64 	%rd569, 0;
	mov.b32 	%r1259, 0;
	mov.u64 	%rd567, __cudart_i2opi_f;
	shl.b32 	%r590, %r68, 8;
	or.b32  	%r591, %r590, -2147483648;
	mov.u64 	%rd568, %rd3;
$L__BB0_45:
	.pragma "nounroll";
	ld.global.nc.u32 	%r589, [%rd567];
	mad.wide.u32 	%rd311, %r589, %r591, %rd569;
	shr.u64 	%rd569, %rd311, 32;
	st.local.u32 	[%rd568], %rd311;
	add.s32 	%r1259, %r1259, 1;
	add.s64 	%rd568, %rd568, 4;
	add.s64 	%rd567, %rd567, 4;
	setp.ne.s32 	%p44, %r1259, 6;
	@%p44 bra 	$L__BB0_45;
	shr.u32 	%r592, %r68, 23;
	st.local.u32 	[%rd3+24], %rd569;
	and.b32  	%r71, %r592, 31;
	and.b32  	%r593, %r592, 224;
	add.s32 	%r594, %r593, -128;
	shr.u32 	%r595, %r594, 5;
	mul.wide.u32 	%rd312, %r595, 4;
	sub.s64 	%rd51, %rd3, %rd312;
	ld.local.u32 	%r1260, [%rd51+24];
	ld.local.u32 	%r1261, [%rd51+20];
	setp.eq.s32 	%p45, %r71, 0;
	@%p45 bra 	$L__BB0_48;
	shf.l.wrap.b32 	%r1260, %r1261, %r1260, %r71;
	ld.local.u32 	%r596, [%rd51+16];
	shf.l.wrap.b32 	%r1261, %r596, %r1261, %r71;
$L__BB0_48:
	shr.u32 	%r597, %r1260, 30;
	shf.l.wrap.b32 	%r598, %r1261, %r1260, 2;
	shl.b32 	%r599, %r1261, 2;
	shr.u32 	%r600, %r598, 31;
	add.s32 	%r601, %r600, %r597;
	neg.s32 	%r602, %r601;
	setp.lt.s32 	%p46, %r68, 0;
	selp.b32 	%r1262, %r602, %r601, %p46;
	xor.b32  	%r603, %r598, %r68;
	shr.s32 	%r604, %r598, 31;
	xor.b32  	%r605, %r604, %r598;
	xor.b32  	%r606, %r604, %r599;
	cvt.u64.u32 	%rd313, %r605;
	shl.b64 	%rd314, %rd313, 32;
	cvt.u64.u32 	%rd315, %r606;
	or.b64  	%rd316, %rd314, %rd315;
	cvt.rn.f64.s64 	%fd11, %rd316;
	mul.f64 	%fd12, %fd11, 0d3BF921FB54442D19;
	cvt.rn.f32.f64 	%f281, %fd12;
	neg.f32 	%f282, %f281;
	setp.lt.s32 	%p47, %r603, 0;
	selp.f32 	%f888, %f282, %f281, %p47;
$L__BB0_49:
	add.s32 	%r608, %r1262, 1;
	mul.rn.f32 	%f284, %f888, %f888;
	and.b32  	%r609, %r1262, 1;
	setp.eq.b32 	%p48, %r609, 1;
	selp.f32 	%f285, %f888, 0f3F800000, %p48;
	fma.rn.f32 	%f286, %f284, %f285, 0f00000000;
	fma.rn.f32 	%f287, %f284, 0f37CBAC00, 0fBAB607ED;
	selp.f32 	%f288, 0fB94D4153, %f287, %p48;
	selp.f32 	%f289, 0f3C0885E4, 0f3D2AAABB, %p48;
	fma.rn.f32 	%f290, %f288, %f284, %f289;
	selp.f32 	%f291, 0fBE2AAAA8, 0fBEFFFFFF, %p48;
	fma.rn.f32 	%f292, %f290, %f284, %f291;
	fma.rn.f32 	%f293, %f292, %f286, %f285;
	and.b32  	%r610, %r608, 2;
	setp.eq.s32 	%p49, %r610, 0;
	mov.f32 	%f294, 0f00000000;
	sub.f32 	%f295, %f294, %f293;
	selp.f32 	%f296, %f293, %f295, %p49;
	st.global.f32 	[%rd1+20], %f296;
	mul.f32 	%f297, %f28, %f17;
	mul.f32 	%f298, %f13, %f296;
	sub.f32 	%f299, %f297, %f298;
	st.global.f32 	[%rd1+24], %f299;
	mul.f32 	%f300, %f296, %f9;
	mul.f32 	%f301, %f24, %f17;
	sub.f32 	%f302, %f300, %f301;
	st.global.f32 	[%rd1+28], %f302;
	mul.f32 	%f303, %f24, %f13;
	mul.f32 	%f304, %f28, %f9;
	sub.f32 	%f305, %f303, %f304;
	st.global.f32 	[%rd1+32], %f305;
	cvta.to.global.u64 	%rd52, %rd259;
	ld.global.f32 	%f306, [%rd52];
	mov.f32 	%f307, 0f42B40000;
	sub.f32 	%f308, %f307, %f181;
	mul.f32 	%f309, %f308, 0f3C8EFA35;
	sub.f32 	%f32, %f309, %f306;
	mul.f32 	%f310, %f32, 0f3F22F983;
	cvt.rni.s32.f32 	%r1266, %f310;
	cvt.rn.f32.s32 	%f311, %r1266;
	fma.rn.f32 	%f312, %f311, 0fBFC90FDA, %f32;
	fma.rn.f32 	%f313, %f311, 0fB3A22168, %f312;
	fma.rn.f32 	%f889, %f311, 0fA7C234C5, %f313;
	abs.f32 	%f34, %f32;
	setp.ltu.f32 	%p50, %f34, 0f47CE4780;
	@%p50 bra 	$L__BB0_57;
	setp.neu.f32 	%p51, %f34, 0f7F800000;
	@%p51 bra 	$L__BB0_52;
	mov.f32 	%f316, 0f00000000;
	mul.rn.f32 	%f889, %f32, %f316;
	mov.b32 	%r1266, 0;
	bra.uni 	$L__BB0_57;
$L__BB0_52:
	mov.b32 	%r81, %f32;
	shl.b32 	%r612, %r81, 8;
	or.b32  	%r82, %r612, -2147483648;
	mov.b64 	%rd572, 0;
	mov.b32 	%r1263, 0;
	mov.u64 	%rd570, __cudart_i2opi_f;
	mov.u64 	%rd571, %rd2;
$L__BB0_53:
	.pragma "nounroll";
	ld.global.nc.u32 	%r613, [%rd570];
	mad.wide.u32 	%rd319, %r613, %r82, %rd572;
	shr.u64 	%rd572, %rd319, 32;
	st.local.u32 	[%rd571], %rd319;
	add.s32 	%r1263, %r1263, 1;
	add.s64 	%rd571, %rd571, 4;
	add.s64 	%rd570, %rd570, 4;
	setp.ne.s32 	%p52, %r1263, 6;
	@%p52 bra 	$L__BB0_53;
	shr.u32 	%r614, %r81, 23;
	st.local.u32 	[%rd2+24], %rd572;
	and.b32  	%r85, %r614, 31;
	and.b32  	%r615, %r614, 224;
	add.s32 	%r616, %r615, -128;
	shr.u32 	%r617, %r616, 5;
	mul.wide.u32 	%rd320, %r617, 4;
	sub.s64 	%rd59, %rd2, %rd320;
	ld.local.u32 	%r1264, [%rd59+24];
	ld.local.u32 	%r1265, [%rd59+20];
	setp.eq.s32 	%p53, %r85, 0;
	@%p53 bra 	$L__BB0_56;
	shf.l.wrap.b32 	%r1264, %r1265, %r1264, %r85;
	ld.local.u32 	%r618, [%rd59+16];
	shf.l.wrap.b32 	%r1265, %r618, %r1265, %r85;
$L__BB0_56:
	shr.u32 	%r619, %r1264, 30;
	shf.l.wrap.b32 	%r620, %r1265, %r1264, 2;
	shl.b32 	%r621, %r1265, 2;
	shr.u32 	%r622, %r620, 31;
	add.s32 	%r623, %r622, %r619;
	neg.s32 	%r624, %r623;
	setp.lt.s32 	%p54, %r81, 0;
	selp.b32 	%r1266, %r624, %r623, %p54;
	xor.b32  	%r625, %r620, %r81;
	shr.s32 	%r626, %r620, 31;
	xor.b32  	%r627, %r626, %r620;
	xor.b32  	%r628, %r626, %r621;
	cvt.u64.u32 	%rd321, %r627;
	shl.b64 	%rd322, %rd321, 32;
	cvt.u64.u32 	%rd323, %r628;
	or.b64  	%rd324, %rd322, %rd323;
	cvt.rn.f64.s64 	%fd13, %rd324;
	mul.f64 	%fd14, %fd13, 0d3BF921FB54442D19;
	cvt.rn.f32.f64 	%f314, %fd14;
	neg.f32 	%f315, %f314;
	setp.lt.s32 	%p55, %r625, 0;
	selp.f32 	%f889, %f315, %f314, %p55;
$L__BB0_57:
	add.s32 	%r630, %r1266, 1;
	mul.rn.f32 	%f317, %f889, %f889;
	and.b32  	%r631, %r1266, 1;
	setp.eq.b32 	%p56, %r631, 1;
	selp.f32 	%f318, %f889, 0f3F800000, %p56;
	fma.rn.f32 	%f319, %f317, %f318, 0f00000000;
	fma.rn.f32 	%f320, %f317, 0f37CBAC00, 0fBAB607ED;
	selp.f32 	%f321, 0fB94D4153, %f320, %p56;
	selp.f32 	%f322, 0f3C0885E4, 0f3D2AAABB, %p56;
	fma.rn.f32 	%f323, %f321, %f317, %f322;
	selp.f32 	%f324, 0fBE2AAAA8, 0fBEFFFFFF, %p56;
	fma.rn.f32 	%f325, %f323, %f317, %f324;
	fma.rn.f32 	%f326, %f325, %f319, %f318;
	and.b32  	%r632, %r630, 2;
	setp.eq.s32 	%p57, %r632, 0;
	mov.f32 	%f327, 0f00000000;
	sub.f32 	%f328, %f327, %f326;
	selp.f32 	%f329, %f326, %f328, %p57;
	mul.f32 	%f330, %f179, %f329;
	st.global.f32 	[%rd1+36], %f330;
	setp.eq.s32 	%p58, %r2, 0;
	@%p58 bra 	$L__BB0_286;
	ld.global.f32 	%f38, [%rd52+4];
	mul.f32 	%f331, %f38, 0f3F22F983;
	cvt.rni.s32.f32 	%r1278, %f331;
	cvt.rn.f32.s32 	%f332, %r1278;
	fma.rn.f32 	%f333, %f332, 0fBFC90FDA, %f38;
	fma.rn.f32 	%f334, %f332, 0fB3A22168, %f333;
	fma.rn.f32 	%f892, %f332, 0fA7C234C5, %f334;
	abs.f32 	%f40, %f38;
	setp.ltu.f32 	%p59, %f40, 0f47CE4780;
	mov.u32 	%r1270, %r1278;
	mov.f32 	%f890, %f892;
	@%p59 bra 	$L__BB0_66;
	setp.eq.f32 	%p60, %f40, 0f7F800000;
	@%p60 bra 	$L__BB0_65;
	mov.b32 	%r95, %f38;
	shl.b32 	%r634, %r95, 8;
	or.b32  	%r96, %r634, -2147483648;
	mov.b64 	%rd575, 0;
	mov.b32 	%r1267, 0;
	mov.u64 	%rd573, __cudart_i2opi_f;
	mov.u64 	%rd574, %rd8;
$L__BB0_61:
	.pragma "nounroll";
	ld.global.nc.u32 	%r635, [%rd573];
	mad.wide.u32 	%rd327, %r635, %r96, %rd575;
	shr.u64 	%rd575, %rd327, 32;
	st.local.u32 	[%rd574], %rd327;
	add.s32 	%r1267, %r1267, 1;
	add.s64 	%rd574, %rd574, 4;
	add.s64 	%rd573, %rd573, 4;
	setp.ne.s32 	%p61, %r1267, 6;
	@%p61 bra 	$L__BB0_61;
	shr.u32 	%r636, %r95, 23;
	st.local.u32 	[%rd8+24], %rd575;
	and.b32  	%r99, %r636, 31;
	and.b32  	%r637, %r636, 224;
	add.s32 	%r638, %r637, -128;
	shr.u32 	%r639, %r638, 5;
	mul.wide.u32 	%rd328, %r639, 4;
	sub.s64 	%rd66, %rd8, %rd328;
	ld.local.u32 	%r1268, [%rd66+24];
	ld.local.u32 	%r1269, [%rd66+20];
	setp.eq.s32 	%p62, %r99, 0;
	@%p62 bra 	$L__BB0_64;
	shf.l.wrap.b32 	%r1268, %r1269, %r1268, %r99;
	ld.local.u32 	%r640, [%rd66+16];
	shf.l.wrap.b32 	%r1269, %r640, %r1269, %r99;
$L__BB0_64:
	shr.u32 	%r641, %r1268, 30;
	shf.l.wrap.b32 	%r642, %r1269, %r1268, 2;
	shl.b32 	%r643, %r1269, 2;
	shr.u32 	%r644, %r642, 31;
	add.s32 	%r645, %r644, %r641;
	neg.s32 	%r646, %r645;
	setp.lt.s32 	%p63, %r95, 0;
	selp.b32 	%r1270, %r646, %r645, %p63;
	xor.b32  	%r647, %r642, %r95;
	shr.s32 	%r648, %r642, 31;
	xor.b32  	%r649, %r648, %r642;
	xor.b32  	%r650, %r648, %r643;
	cvt.u64.u32 	%rd329, %r649;
	shl.b64 	%rd330, %rd329, 32;
	cvt.u64.u32 	%rd331, %r650;
	or.b64  	%rd332, %rd330, %rd331;
	cvt.rn.f64.s64 	%fd15, %rd332;
	mul.f64 	%fd16, %fd15, 0d3BF921FB54442D19;
	cvt.rn.f32.f64 	%f335, %fd16;
	neg.f32 	%f336, %f335;
	setp.lt.s32 	%p64, %r647, 0;
	selp.f32 	%f890, %f336, %f335, %p64;
	bra.uni 	$L__BB0_66;
$L__BB0_65:
	mov.f32 	%f337, 0f00000000;
	mul.rn.f32 	%f890, %f38, %f337;
	mov.b32 	%r1270, 0;
$L__BB0_66:
	setp.ltu.f32 	%p65, %f40, 0f47CE4780;
	mul.rn.f32 	%f338, %f890, %f890;
	and.b32  	%r652, %r1270, 1;
	setp.eq.b32 	%p66, %r652, 1;
	selp.f32 	%f339, 0f3F800000, %f890, %p66;
	fma.rn.f32 	%f340, %f338, %f339, 0f00000000;
	fma.rn.f32 	%f341, %f338, 0f37CBAC00, 0fBAB607ED;
	selp.f32 	%f342, %f341, 0fB94D4153, %p66;
	selp.f32 	%f343, 0f3D2AAABB, 0f3C0885E4, %p66;
	fma.rn.f32 	%f344, %f342, %f338, %f343;
	selp.f32 	%f345, 0fBEFFFFFF, 0fBE2AAAA8, %p66;
	fma.rn.f32 	%f346, %f344, %f338, %f345;
	fma.rn.f32 	%f347, %f346, %f340, %f339;
	and.b32  	%r653, %r1270, 2;
	setp.eq.s32 	%p67, %r653, 0;
	mov.f32 	%f348, 0f00000000;
	sub.f32 	%f349, %f348, %f347;
	selp.f32 	%f350, %f347, %f349, %p67;
	mul.f32 	%f44, %f1, %f350;
	st.global.f32 	[%rd1+40], %f44;
	mov.u32 	%r1274, %r1278;
	mov.f32 	%f891, %f892;
	@%p65 bra 	$L__BB0_74;
	setp.eq.f32 	%p68, %f40, 0f7F800000;
	@%p68 bra 	$L__BB0_73;
	mov.b32 	%r108, %f38;
	shl.b32 	%r655, %r108, 8;
	or.b32  	%r109, %r655, -2147483648;
	mov.b64 	%rd578, 0;
	mov.b32 	%r1271, 0;
	mov.u64 	%rd576, __cudart_i2opi_f;
	mov.u64 	%rd577, %rd7;
$L__BB0_69:
	.pragma "nounroll";
	ld.global.nc.u32 	%r656, [%rd576];
	mad.wide.u32 	%rd335, %r656, %r109, %rd578;
	shr.u64 	%rd578, %rd335, 32;
	st.local.u32 	[%rd577], %rd335;
	add.s32 	%r1271, %r1271, 1;
	add.s64 	%rd577, %rd577, 4;
	add.s64 	%rd576, %rd576, 4;
	setp.ne.s32 	%p69, %r1271, 6;
	@%p69 bra 	$L__BB0_69;
	shr.u32 	%r657, %r108, 23;
	st.local.u32 	[%rd7+24], %rd578;
	and.b32  	%r112, %r657, 31;
	and.b32  	%r658, %r657, 224;
	add.s32 	%r659, %r658, -128;
	shr.u32 	%r660, %r659, 5;
	mul.wide.u32 	%rd336, %r660, 4;
	sub.s64 	%rd73, %rd7, %rd336;
	ld.local.u32 	%r1272, [%rd73+24];
	ld.local.u32 	%r1273, [%rd73+20];
	setp.eq.s32 	%p70, %r112, 0;
	@%p70 bra 	$L__BB0_72;
	shf.l.wrap.b32 	%r1272, %r1273, %r1272, %r112;
	ld.local.u32 	%r661, [%rd73+16];
	shf.l.wrap.b32 	%r1273, %r661, %r1273, %r112;
$L__BB0_72:
	shr.u32 	%r662, %r1272, 30;
	shf.l.wrap.b32 	%r663, %r1273, %r1272, 2;
	shl.b32 	%r664, %r1273, 2;
	shr.u32 	%r665, %r663, 31;
	add.s32 	%r666, %r665, %r662;
	neg.s32 	%r667, %r666;
	setp.lt.s32 	%p71, %r108, 0;
	selp.b32 	%r1274, %r667, %r666, %p71;
	xor.b32  	%r668, %r663, %r108;
	shr.s32 	%r669, %r663, 31;
	xor.b32  	%r670, %r669, %r663;
	xor.b32  	%r671, %r669, %r664;
	cvt.u64.u32 	%rd337, %r670;
	shl.b64 	%rd338, %rd337, 32;
	cvt.u64.u32 	%rd339, %r671;
	or.b64  	%rd340, %rd338, %rd339;
	cvt.rn.f64.s64 	%fd17, %rd340;
	mul.f64 	%fd18, %fd17, 0d3BF921FB54442D19;
	cvt.rn.f32.f64 	%f351, %fd18;
	neg.f32 	%f352, %f351;
	setp.lt.s32 	%p72, %r668, 0;
	selp.f32 	%f891, %f352, %f351, %p72;
	bra.uni 	$L__BB0_74;
$L__BB0_73:
	mov.f32 	%f353, 0f00000000;
	mul.rn.f32 	%f891, %f38, %f353;
	mov.b32 	%r1274, 0;
$L__BB0_74:
	setp.ltu.f32 	%p73, %f40, 0f47CE4780;
	mul.rn.f32 	%f354, %f891, %f891;
	and.b32  	%r673, %r1274, 1;
	setp.eq.b32 	%p74, %r673, 1;
	selp.f32 	%f355, 0f3F800000, %f891, %p74;
	fma.rn.f32 	%f356, %f354, %f355, 0f00000000;
	fma.rn.f32 	%f357, %f354, 0f37CBAC00, 0fBAB607ED;
	selp.f32 	%f358, %f357, 0fB94D4153, %p74;
	selp.f32 	%f359, 0f3D2AAABB, 0f3C0885E4, %p74;
	fma.rn.f32 	%f360, %f358, %f354, %f359;
	selp.f32 	%f361, 0fBEFFFFFF, 0fBE2AAAA8, %p74;
	fma.rn.f32 	%f362, %f360, %f354, %f361;
	fma.rn.f32 	%f363, %f362, %f356, %f355;
	and.b32  	%r674, %r1274, 2;
	setp.eq.s32 	%p75, %r674, 0;
	mov.f32 	%f364, 0f00000000;
	sub.f32 	%f365, %f364, %f363;
	selp.f32 	%f366, %f363, %f365, %p75;
	mul.f32 	%f48, %f2, %f366;
	st.global.f32 	[%rd1+44], %f48;
	@%p73 bra 	$L__BB0_82;
	setp.eq.f32 	%p76, %f40, 0f7F800000;
	@%p76 bra 	$L__BB0_81;
	mov.b32 	%r121, %f38;
	shl.b32 	%r676, %r121, 8;
	or.b32  	%r122, %r676, -2147483648;
	mov.b64 	%rd581, 0;
	mov.b32 	%r1275, 0;
	mov.u64 	%rd579, __cudart_i2opi_f;
	mov.u64 	%rd580, %rd6;
$L__BB0_77:
	.pragma "nounroll";
	ld.global.nc.u32 	%r677, [%rd579];
	mad.wide.u32 	%rd343, %r677, %r122, %rd581;
	shr.u64 	%rd581, %rd343, 32;
	st.local.u32 	[%rd580], %rd343;
	add.s32 	%r1275, %r1275, 1;
	add.s64 	%rd580, %rd580, 4;
	add.s64 	%rd579, %rd579, 4;
	setp.ne.s32 	%p77, %r1275, 6;
	@%p77 bra 	$L__BB0_77;
	shr.u32 	%r678, %r121, 23;
	st.local.u32 	[%rd6+24], %rd581;
	and.b32  	%r125, %r678, 31;
	and.b32  	%r679, %r678, 224;
	add.s32 	%r680, %r679, -128;
	shr.u32 	%r681, %r680, 5;
	mul.wide.u32 	%rd344, %r681, 4;
	sub.s64 	%rd80, %rd6, %rd344;
	ld.local.u32 	%r1276, [%rd80+24];
	ld.local.u32 	%r1277, [%rd80+20];
	setp.eq.s32 	%p78, %r125, 0;
	@%p78 bra 	$L__BB0_80;
	shf.l.wrap.b32 	%r1276, %r1277, %r1276, %r125;
	ld.local.u32 	%r682, [%rd80+16];
	shf.l.wrap.b32 	%r1277, %r682, %r1277, %r125;
$L__BB0_80:
	shr.u32 	%r683, %r1276, 30;
	shf.l.wrap.b32 	%r684, %r1277, %r1276, 2;
	shl.b32 	%r685, %r1277, 2;
	shr.u32 	%r686, %r684, 31;
	add.s32 	%r687, %r686, %r683;
	neg.s32 	%r688, %r687;
	setp.lt.s32 	%p79, %r121, 0;
	selp.b32 	%r1278, %r688, %r687, %p79;
	xor.b32  	%r689, %r684, %r121;
	shr.s32 	%r690, %r684, 31;
	xor.b32  	%r691, %r690, %r684;
	xor.b32  	%r692, %r690, %r685;
	cvt.u64.u32 	%rd345, %r691;
	shl.b64 	%rd346, %rd345, 32;
	cvt.u64.u32 	%rd347, %r692;
	or.b64  	%rd348, %rd346, %rd347;
	cvt.rn.f64.s64 	%fd19, %rd348;
	mul.f64 	%fd20, %fd19, 0d3BF921FB54442D19;
	cvt.rn.f32.f64 	%f367, %fd20;
	neg.f32 	%f368, %f367;
	setp.lt.s32 	%p80, %r689, 0;
	selp.f32 	%f892, %f368, %f367, %p80;
	bra.uni 	$L__BB0_82;
$L__BB0_81:
	mov.f32 	%f369, 0f00000000;
	mul.rn.f32 	%f892, %f38, %f369;
	mov.b32 	%r1278, 0;
$L__BB0_82:
	add.s32 	%r694, %r1278, 1;
	mul.rn.f32 	%f370, %f892, %f892;
	and.b32  	%r695, %r1278, 1;
	setp.eq.b32 	%p81, %r695, 1;
	selp.f32 	%f371, %f892, 0f3F800000, %p81;
	fma.rn.f32 	%f372, %f370, %f371, 0f00000000;
	fma.rn.f32 	%f373, %f370, 0f37CBAC00, 0fBAB607ED;
	selp.f32 	%f374, 0fB94D4153, %f373, %p81;
	selp.f32 	%f375, 0f3C0885E4, 0f3D2AAABB, %p81;
	fma.rn.f32 	%f376, %f374, %f370, %f375;
	selp.f32 	%f377, 0fBE2AAAA8, 0fBEFFFFFF, %p81;
	fma.rn.f32 	%f378, %f376, %f370, %f377;
	fma.rn.f32 	%f379, %f378, %f372, %f371;
	and.b32  	%r696, %r694, 2;
	setp.eq.s32 	%p82, %r696, 0;
	mov.f32 	%f380, 0f00000000;
	sub.f32 	%f381, %f380, %f379;
	selp.f32 	%f52, %f379, %f381, %p82;
	st.global.f32 	[%rd1+48], %f52;
	cvta.to.global.u64 	%rd349, %rd259;
	ld.global.f32 	%f382, [%rd349+4];
	add.f32 	%f53, %f382, 0f3FC90FDB;
	mul.f32 	%f383, %f53, 0f3F22F983;
	cvt.rni.s32.f32 	%r1290, %f383;
	cvt.rn.f32.s32 	%f384, %r1290;
	fma.rn.f32 	%f385, %f384, 0fBFC90FDA, %f53;
	fma.rn.f32 	%f386, %f384, 0fB3A22168, %f385;
	fma.rn.f32 	%f895, %f384, 0fA7C234C5, %f386;
	abs.f32 	%f55, %f53;
	setp.ltu.f32 	%p83, %f55, 0f47CE4780;
	mov.u32 	%r1282, %r1290;
	mov.f32 	%f893, %f895;
	@%p83 bra 	$L__BB0_90;
	setp.eq.f32 	%p84, %f55, 0f7F800000;
	@%p84 bra 	$L__BB0_89;
	mov.b32 	%r135, %f53;
	mov.b64 	%rd584, 0;
	mov.b32 	%r1279, 0;
	mov.u64 	%rd582, __cudart_i2opi_f;
	shl.b32 	%r699, %r135, 8;
	or.b32  	%r700, %r699, -2147483648;
	mov.u64 	%rd583, %rd5;
$L__BB0_85:
	.pragma "nounroll";
	ld.global.nc.u32 	%r698, [%rd582];
	mad.wide.u32 	%rd352, %r698, %r700, %rd584;
	shr.u64 	%rd584, %rd352, 32;
	st.local.u32 	[%rd583], %rd352;
	add.s32 	%r1279, %r1279, 1;
	add.s64 	%rd583, %rd583, 4;
	add.s64 	%rd582, %rd582, 4;
	setp.ne.s32 	%p85, %r1279, 6;
	@%p85 bra 	$L__BB0_85;
	shr.u32 	%r701, %r135, 23;
	st.local.u32 	[%rd5+24], %rd584;
	and.b32  	%r138, %r701, 31;
	and.b32  	%r702, %r701, 224;
	add.s32 	%r703, %r702, -128;
	shr.u32 	%r704, %r703, 5;
	mul.wide.u32 	%rd353, %r704, 4;
	sub.s64 	%rd87, %rd5, %rd353;
	ld.local.u32 	%r1280, [%rd87+24];
	ld.local.u32 	%r1281, [%rd87+20];
	setp.eq.s32 	%p86, %r138, 0;
	@%p86 bra 	$L__BB0_88;
	shf.l.wrap.b32 	%r1280, %r1281, %r1280, %r138;
	ld.local.u32 	%r705, [%rd87+16];
	shf.l.wrap.b32 	%r1281, %r705, %r1281, %r138;
$L__BB0_88:
	shr.u32 	%r706, %r1280, 30;
	shf.l.wrap.b32 	%r707, %r1281, %r1280, 2;
	shl.b32 	%r708, %r1281, 2;
	shr.u32 	%r709, %r707, 31;
	add.s32 	%r710, %r709, %r706;
	neg.s32 	%r711, %r710;
	setp.lt.s32 	%p87, %r135, 0;
	selp.b32 	%r1282, %r711, %r710, %p87;
	xor.b32  	%r712, %r707, %r135;
	shr.s32 	%r713, %r707, 31;
	xor.b32  	%r714, %r713, %r707;
	xor.b32  	%r715, %r713, %r708;
	cvt.u64.u32 	%rd354, %r714;
	shl.b64 	%rd355, %rd354, 32;
	cvt.u64.u32 	%rd356, %r715;
	or.b64  	%rd357, %rd355, %rd356;
	cvt.rn.f64.s64 	%fd21, %rd357;
	mul.f64 	%fd22, %fd21, 0d3BF921FB54442D19;
	cvt.rn.f32.f64 	%f387, %fd22;
	neg.f32 	%f388, %f387;
	setp.lt.s32 	%p88, %r712, 0;
	selp.f32 	%f893, %f388, %f387, %p88;
	bra.uni 	$L__BB0_90;
$L__BB0_89:
	mov.f32 	%f389, 0f00000000;
	mul.rn.f32 	%f893, %f53, %f389;
	mov.b32 	%r1282, 0;
$L__BB0_90:
	setp.ltu.f32 	%p89, %f55, 0f47CE4780;
	mul.rn.f32 	%f390, %f893, %f893;
	and.b32  	%r717, %r1282, 1;
	setp.eq.b32 	%p90, %r717, 1;
	selp.f32 	%f391, 0f3F800000, %f893, %p90;
	fma.rn.f32 	%f392, %f390, %f391, 0f00000000;
	fma.rn.f32 	%f393, %f390, 0f37CBAC00, 0fBAB607ED;
	selp.f32 	%f394, %f393, 0fB94D4153, %p90;
	selp.f32 	%f395, 0f3D2AAABB, 0f3C0885E4, %p90;
	fma.rn.f32 	%f396, %f394, %f390, %f395;
	selp.f32 	%f397, 0fBEFFFFFF, 0fBE2AAAA8, %p90;
	fma.rn.f32 	%f398, %f396, %f390, %f397;
	fma.rn.f32 	%f399, %f398, %f392, %f391;
	and.b32  	%r718, %r1282, 2;
	setp.eq.s32 	%p91, %r718, 0;
	mov.f32 	%f400, 0f00000000;
	sub.f32 	%f401, %f400, %f399;
	selp.f32 	%f402, %f399, %f401, %p91;
	mul.f32 	%f59, %f1, %f402;
	st.global.f32 	[%rd1+52], %f59;
	mov.u32 	%r1286, %r1290;
	mov.f32 	%f894, %f895;
	@%p89 bra 	$L__BB0_98;
	setp.eq.f32 	%p92, %f55, 0f7F800000;
	@%p92 bra 	$L__BB0_97;
	mov.b32 	%r147, %f53;
	mov.b64 	%rd587, 0;
	mov.b32 	%r1283, 0;
	mov.u64 	%rd585, __cudart_i2opi_f;
	shl.b32 	%r721, %r147, 8;
	or.b32  	%r722, %r721, -2147483648;
	mov.u64 	%rd586, %rd4;
$L__BB0_93:
	.pragma "nounroll";
	ld.global.nc.u32 	%r720, [%rd585];
	mad.wide.u32 	%rd360, %r720, %r722, %rd587;
	shr.u64 	%rd587, %rd360, 32;
	st.local.u32 	[%rd586], %rd360;
	add.s32 	%r1283, %r1283, 1;
	add.s64 	%rd586, %rd586, 4;
	add.s64 	%rd585, %rd585, 4;
	setp.ne.s32 	%p93, %r1283, 6;
	@%p93 bra 	$L__BB0_93;
	shr.u32 	%r723, %r147, 23;
	st.local.u32 	[%rd4+24], %rd587;
	and.b32  	%r150, %r723, 31;
	and.b32  	%r724, %r723, 224;
	add.s32 	%r725, %r724, -128;
	shr.u32 	%r726, %r725, 5;
	mul.wide.u32 	%rd361, %r726, 4;
	sub.s64 	%rd94, %rd4, %rd361;
	ld.local.u32 	%r1284, [%rd94+24];
	ld.local.u32 	%r1285, [%rd94+20];
	setp.eq.s32 	%p94, %r150, 0;
	@%p94 bra 	$L__BB0_96;
	shf.l.wrap.b32 	%r1284, %r1285, %r1284, %r150;
	ld.local.u32 	%r727, [%rd94+16];
	shf.l.wrap.b32 	%r1285, %r727, %r1285, %r150;
$L__BB0_96:
	shr.u32 	%r728, %r1284, 30;
	shf.l.wrap.b32 	%r729, %r1285, %r1284, 2;
	shl.b32 	%r730, %r1285, 2;
	shr.u32 	%r731, %r729, 31;
	add.s32 	%r732, %r731, %r728;
	neg.s32 	%r733, %r732;
	setp.lt.s32 	%p95, %r147, 0;
	selp.b32 	%r1286, %r733, %r732, %p95;
	xor.b32  	%r734, %r729, %r147;
	shr.s32 	%r735, %r729, 31;
	xor.b32  	%r736, %r735, %r729;
	xor.b32  	%r737, %r735, %r730;
	cvt.u64.u32 	%rd362, %r736;
	shl.b64 	%rd363, %rd362, 32;
	cvt.u64.u32 	%rd364, %r737;
	or.b64  	%rd365, %rd363, %rd364;
	cvt.rn.f64.s64 	%fd23, %rd365;
	mul.f64 	%fd24, %fd23, 0d3BF921FB54442D19;
	cvt.rn.f32.f64 	%f403, %fd24;
	neg.f32 	%f404, %f403;
	setp.lt.s32 	%p96, %r734, 0;
	selp.f32 	%f894, %f404, %f403, %p96;
	bra.uni 	$L__BB0_98;
$L__BB0_97:
	mov.f32 	%f405, 0f00000000;
	mul.rn.f32 	%f894, %f53, %f405;
	mov.b32 	%r1286, 0;
$L__BB0_98:
	setp.ltu.f32 	%p97, %f55, 0f47CE4780;
	mul.rn.f32 	%f406, %f894, %f894;
	and.b32  	%r739, %r1286, 1;
	setp.eq.b32 	%p98, %r739, 1;
	selp.f32 	%f407, 0f3F800000, %f894, %p98;
	fma.rn.f32 	%f408, %f406, %f407, 0f00000000;
	fma.rn.f32 	%f409, %f406, 0f37CBAC00, 0fBAB607ED;
	selp.f32 	%f410, %f409, 0fB94D4153, %p98;
	selp.f32 	%f411, 0f3D2AAABB, 0f3C0885E4, %p98;
	fma.rn.f32 	%f412, %f410, %f406, %f411;
	selp.f32 	%f413, 0fBEFFFFFF, 0fBE2AAAA8, %p98;
	fma.rn.f32 	%f414, %f412, %f406, %f413;
	fma.rn.f32 	%f415, %f414, %f408, %f407;
	and.b32  	%r740, %r1286, 2;
	setp.eq.s32 	%p99, %r740, 0;
	mov.f32 	%f416, 0f00000000;
	sub.f32 	%f417, %f416, %f415;
	selp.f32 	%f418, %f415, %f417, %p99;
	mul.f32 	%f63, %f2, %f418;
	st.global.f32 	[%rd1+56], %f63;
	@%p97 bra 	$L__BB0_106;
	setp.eq.f32 	%p100, %f55, 0f7F800000;
	@%p100 bra 	$L__BB0_105;
	mov.b32 	%r159, %f53;
	shl.b32 	%r742, %r159, 8;
	or.b32  	%r160, %r742, -2147483648;
	mov.b64 	%rd590, 0;
	mov.b32 	%r1287, 0;
	mov.u64 	%rd588, __cudart_i2opi_f;
	mov.u64 	%rd589, %rd3;
$L__BB0_101:
	.pragma "nounroll";
	ld.global.nc.u32 	%r743, [%rd588];
	mad.wide.u32 	%rd368, %r743, %r160, %rd590;
	shr.u64 	%rd590, %rd368, 32;
	st.local.u32 	[%rd589], %rd368;
	add.s32 	%r1287, %r1287, 1;
	add.s64 	%rd589, %rd589, 4;
	add.s64 	%rd588, %rd588, 4;
	setp.ne.s32 	%p101, %r1287, 6;
	@%p101 bra 	$L__BB0_101;
	shr.u32 	%r744, %r159, 23;
	st.local.u32 	[%rd3+24], %rd590;
	and.b32  	%r163, %r744, 31;
	and.b32  	%r745, %r744, 224;
	add.s32 	%r746, %r745, -128;
	shr.u32 	%r747, %r746, 5;
	mul.wide.u32 	%rd369, %r747, 4;
	sub.s64 	%rd101, %rd3, %rd369;
	ld.local.u32 	%r1288, [%rd101+24];
	ld.local.u32 	%r1289, [%rd101+20];
	setp.eq.s32 	%p102, %r163, 0;
	@%p102 bra 	$L__BB0_104;
	shf.l.wrap.b32 	%r1288, %r1289, %r1288, %r163;
	ld.local.u32 	%r748, [%rd101+16];
	shf.l.wrap.b32 	%r1289, %r748, %r1289, %r163;
$L__BB0_104:
	shr.u32 	%r749, %r1288, 30;
	shf.l.wrap.b32 	%r750, %r1289, %r1288, 2;
	shl.b32 	%r751, %r1289, 2;
	shr.u32 	%r752, %r750, 31;
	add.s32 	%r753, %r752, %r749;
	neg.s32 	%r754, %r753;
	setp.lt.s32 	%p103, %r159, 0;
	selp.b32 	%r1290, %r754, %r753, %p103;
	xor.b32  	%r755, %r750, %r159;
	shr.s32 	%r756, %r750, 31;
	xor.b32  	%r757, %r756, %r750;
	xor.b32  	%r758, %r756, %r751;
	cvt.u64.u32 	%rd370, %r757;
	shl.b64 	%rd371, %rd370, 32;
	cvt.u64.u32 	%rd372, %r758;
	or.b64  	%rd373, %rd371, %rd372;
	cvt.rn.f64.s64 	%fd25, %rd373;
	mul.f64 	%fd26, %fd25, 0d3BF921FB54442D19;
	cvt.rn.f32.f64 	%f419, %fd26;
	neg.f32 	%f420, %f419;
	setp.lt.s32 	%p104, %r755, 0;
	selp.f32 	%f895, %f420, %f419, %p104;
	bra.uni 	$L__BB0_106;
$L__BB0_105:
	mov.f32 	%f421, 0f00000000;
	mul.rn.f32 	%f895, %f53, %f421;
	mov.b32 	%r1290, 0;
$L__BB0_106:
	add.s32 	%r760, %r1290, 1;
	mul.rn.f32 	%f422, %f895, %f895;
	and.b32  	%r761, %r1290, 1;
	setp.eq.b32 	%p105, %r761, 1;
	selp.f32 	%f423, %f895, 0f3F800000, %p105;
	fma.rn.f32 	%f424, %f422, %f423, 0f00000000;
	fma.rn.f32 	%f425, %f422, 0f37CBAC00, 0fBAB607ED;
	selp.f32 	%f426, 0fB94D4153, %f425, %p105;
	selp.f32 	%f427, 0f3C0885E4, 0f3D2AAABB, %p105;
	fma.rn.f32 	%f428, %f426, %f422, %f427;
	selp.f32 	%f429, 0fBE2AAAA8, 0fBEFFFFFF, %p105;
	fma.rn.f32 	%f430, %f428, %f422, %f429;
	fma.rn.f32 	%f431, %f430, %f424, %f423;
	and.b32  	%r762, %r760, 2;
	setp.eq.s32 	%p106, %r762, 0;
	mov.f32 	%f432, 0f00000000;
	sub.f32 	%f433, %f432, %f431;
	selp.f32 	%f434, %f431, %f433, %p106;
	st.global.f32 	[%rd1+60], %f434;
	mul.f32 	%f435, %f63, %f52;
	mul.f32 	%f436, %f48, %f434;
	sub.f32 	%f437, %f435, %f436;
	st.global.f32 	[%rd1+64], %f437;
	mul.f32 	%f438, %f434, %f44;
	mul.f32 	%f439, %f59, %f52;
	sub.f32 	%f440, %f438, %f439;
	st.global.f32 	[%rd1+68], %f440;
	mul.f32 	%f441, %f59, %f48;
	mul.f32 	%f442, %f63, %f44;
	sub.f32 	%f443, %f441, %f442;
	st.global.f32 	[%rd1+72], %f443;
	cvta.to.global.u64 	%rd102, %rd259;
	ld.global.f32 	%f444, [%rd102+4];
	mov.f32 	%f445, 0f42B40000;
	sub.f32 	%f446, %f445, %f181;
	mul.f32 	%f447, %f446, 0f3C8EFA35;
	sub.f32 	%f67, %f447, %f444;
	mul.f32 	%f448, %f67, 0f3F22F983;
	cvt.rni.s32.f32 	%r1294, %f448;
	cvt.rn.f32.s32 	%f449, %r1294;
	fma.rn.f32 	%f450, %f449, 0fBFC90FDA, %f67;
	fma.rn.f32 	%f451, %f449, 0fB3A22168, %f450;
	fma.rn.f32 	%f896, %f449, 0fA7C234C5, %f451;
	abs.f32 	%f69, %f67;
	setp.ltu.f32 	%p107, %f69, 0f47CE4780;
	@%p107 bra 	$L__BB0_114;
	setp.eq.f32 	%p108, %f69, 0f7F800000;
	@%p108 bra 	$L__BB0_113;
	mov.b32 	%r173, %f67;
	shl.b32 	%r764, %r173, 8;
	or.b32  	%r174, %r764, -2147483648;
	mov.b64 	%rd593, 0;
	mov.b32 	%r1291, 0;
	mov.u64 	%rd591, __cudart_i2opi_f;
	mov.u64 	%rd592, %rd2;
$L__BB0_109:
	.pragma "nounroll";
	ld.global.nc.u32 	%r765, [%rd591];
	mad.wide.u32 	%rd376, %r765, %r174, %rd593;
	shr.u64 	%rd593, %rd376, 32;
	st.local.u32 	[%rd592], %rd376;
	add.s32 	%r1291, %r1291, 1;
	add.s64 	%rd592, %rd592, 4;
	add.s64 	%rd591, %rd591, 4;
	setp.ne.s32 	%p109, %r1291, 6;
	@%p109 bra 	$L__BB0_109;
	shr.u32 	%r766, %r173, 23;
	st.local.u32 	[%rd2+24], %rd593;
	and.b32  	%r177, %r766, 31;
	and.b32  	%r767, %r766, 224;
	add.s32 	%r768, %r767, -128;
	shr.u32 	%r769, %r768, 5;
	mul.wide.u32 	%rd377, %r769, 4;
	sub.s64 	%rd109, %rd2, %rd377;
	ld.local.u32 	%r1292, [%rd109+24];
	ld.local.u32 	%r1293, [%rd109+20];
	setp.eq.s32 	%p110, %r177, 0;
	@%p110 bra 	$L__BB0_112;
	shf.l.wrap.b32 	%r1292, %r1293, %r1292, %r177;
	ld.local.u32 	%r770, [%rd109+16];
	shf.l.wrap.b32 	%r1293, %r770, %r1293, %r177;
$L__BB0_112:
	shr.u32 	%r771, %r1292, 30;
	shf.l.wrap.b32 	%r772, %r1293, %r1292, 2;
	shl.b32 	%r773, %r1293, 2;
	shr.u32 	%r774, %r772, 31;
	add.s32 	%r775, %r774, %r771;
	neg.s32 	%r776, %r775;
	setp.lt.s32 	%p111, %r173, 0;
	selp.b32 	%r1294, %r776, %r775, %p111;
	xor.b32  	%r777, %r772, %r173;
	shr.s32 	%r778, %r772, 31;
	xor.b32  	%r779, %r778, %r772;
	xor.b32  	%r780, %r778, %r773;
	cvt.u64.u32 	%rd378, %r779;
	shl.b64 	%rd379, %rd378, 32;
	cvt.u64.u32 	%rd380, %r780;
	or.b64  	%rd381, %rd379, %rd380;
	cvt.rn.f64.s64 	%fd27, %rd381;
	mul.f64 	%fd28, %fd27, 0d3BF921FB54442D19;
	cvt.rn.f32.f64 	%f452, %fd28;
	neg.f32 	%f453, %f452;
	setp.lt.s32 	%p112, %r777, 0;
	selp.f32 	%f896, %f453, %f452, %p112;
	bra.uni 	$L__BB0_114;
$L__BB0_113:
	mov.f32 	%f454, 0f00000000;
	mul.rn.f32 	%f896, %f67, %f454;
	mov.b32 	%r1294, 0;
$L__BB0_114:
	add.s32 	%r782, %r1294, 1;
	mul.rn.f32 	%f455, %f896, %f896;
	and.b32  	%r783, %r1294, 1;
	setp.eq.b32 	%p113, %r783, 1;
	selp.f32 	%f456, %f896, 0f3F800000, %p113;
	fma.rn.f32 	%f457, %f455, %f456, 0f00000000;
	fma.rn.f32 	%f458, %f455, 0f37CBAC00, 0fBAB607ED;
	selp.f32 	%f459, 0fB94D4153, %f458, %p113;
	selp.f32 	%f460, 0f3C0885E4, 0f3D2AAABB, %p113;
	fma.rn.f32 	%f461, %f459, %f455, %f460;
	selp.f32 	%f462, 0fBE2AAAA8, 0fBEFFFFFF, %p113;
	fma.rn.f32 	%f463, %f461, %f455, %f462;
	fma.rn.f32 	%f464, %f463, %f457, %f456;
	and.b32  	%r784, %r782, 2;
	setp.eq.s32 	%p114, %r784, 0;
	mov.f32 	%f465, 0f00000000;
	sub.f32 	%f466, %f465, %f464;
	selp.f32 	%f467, %f464, %f466, %p114;
	mul.f32 	%f468, %f179, %f467;
	st.global.f32 	[%rd1+76], %f468;
	setp.eq.s32 	%p115, %r3, 2;
	@%p115 bra 	$L__BB0_286;
	ld.global.f32 	%f73, [%rd102+8];
	mul.f32 	%f469, %f73, 0f3F22F983;
	cvt.rni.s32.f32 	%r1306, %f469;
	cvt.rn.f32.s32 	%f470, %r1306;
	fma.rn.f32 	%f471, %f470, 0fBFC90FDA, %f73;
	fma.rn.f32 	%f472, %f470, 0fB3A22168, %f471;
	fma.rn.f32 	%f899, %f470, 0fA7C234C5, %f472;
	abs.f32 	%f75, %f73;
	setp.ltu.f32 	%p116, %f75, 0f47CE4780;
	mov.u32 	%r1298, %r1306;
	mov.f32 	%f897, %f899;
	@%p116 bra 	$L__BB0_123;
	setp.eq.f32 	%p117, %f75, 0f7F800000;
	@%p117 bra 	$L__BB0_122;
	mov.b32 	%r187, %f73;
	shl.b32 	%r786, %r187, 8;
	or.b32  	%r188, %r786, -2147483648;
	mov.b64 	%rd596, 0;
	mov.b32 	%r1295, 0;
	mov.u64 	%rd594, __cudart_i2opi_f;
	mov.u64 	%rd595, %rd8;
$L__BB0_118:
	.pragma "nounroll";
	ld.global.nc.u32 	%r787, [%rd594];
	mad.wide.u32 	%rd384, %r787, %r188, %rd596;
	shr.u64 	%rd596, %rd384, 32;
	st.local.u32 	[%rd595], %rd384;
	add.s32 	%r1295, %r1295, 1;
	add.s64 	%rd595, %rd595, 4;
	add.s64 	%rd594, %rd594, 4;
	setp.ne.s32 	%p118, %r1295, 6;
	@%p118 bra 	$L__BB0_118;
	shr.u32 	%r788, %r187, 23;
	st.local.u32 	[%rd8+24], %rd596;
	and.b32  	%r191, %r788, 31;
	and.b32  	%r789, %r788, 224;
	add.s32 	%r790, %r789, -128;
	shr.u32 	%r791, %r790, 5;
	mul.wide.u32 	%rd385, %r791, 4;
	sub.s64 	%rd116, %rd8, %rd385;
	ld.local.u32 	%r1296, [%rd116+24];
	ld.local.u32 	%r1297, [%rd116+20];
	setp.eq.s32 	%p119, %r191, 0;
	@%p119 bra 	$L__BB0_121;
	shf.l.wrap.b32 	%r1296, %r1297, %r1296, %r191;
	ld.local.u32 	%r792, [%rd116+16];
	shf.l.wrap.b32 	%r1297, %r792, %r1297, %r191;
$L__BB0_121:
	shr.u32 	%r793, %r1296, 30;
	shf.l.wrap.b32 	%r794, %r1297, %r1296, 2;
	shl.b32 	%r795, %r1297, 2;
	shr.u32 	%r796, %r794, 31;
	add.s32 	%r797, %r796, %r793;
	neg.s32 	%r798, %r797;
	setp.lt.s32 	%p120, %r187, 0;
	selp.b32 	%r1298, %r798, %r797, %p120;
	xor.b32  	%r799, %r794, %r187;
	shr.s32 	%r800, %r794, 31;
	xor.b32  	%r801, %r800, %r794;
	xor.b32  	%r802, %r800, %r795;
	cvt.u64.u32 	%rd386, %r801;
	shl.b64 	%rd387, %rd386, 32;
	cvt.u64.u32 	%rd388, %r802;
	or.b64  	%rd389, %rd387, %rd388;
	cvt.rn.f64.s64 	%fd29, %rd389;
	mul.f64 	%fd30, %fd29, 0d3BF921FB54442D19;
	cvt.rn.f32.f64 	%f473, %fd30;
	neg.f32 	%f474, %f473;
	setp.lt.s32 	%p121, %r799, 0;
	selp.f32 	%f897, %f474, %f473, %p121;
	bra.uni 	$L__BB0_123;
$L__BB0_122:
	mov.f32 	%f475, 0f00000000;
	mul.rn.f32 	%f897, %f73, %f475;
	mov.b32 	%r1298, 0;
$L__BB0_123:
	setp.ltu.f32 	%p122, %f75, 0f47CE4780;
	mul.rn.f32 	%f476, %f897, %f897;
	and.b32  	%r804, %r1298, 1;
	setp.eq.b32 	%p123, %r804, 1;
	selp.f32 	%f477, 0f3F800000, %f897, %p123;
	fma.rn.f32 	%f478, %f476, %f477, 0f00000000;
	fma.rn.f32 	%f479, %f476, 0f37CBAC00, 0fBAB607ED;
	selp.f32 	%f480, %f479, 0fB94D4153, %p123;
	selp.f32 	%f481, 0f3D2AAABB, 0f3C0885E4, %p123;
	fma.rn.f32 	%f482, %f480, %f476, %f481;
	selp.f32 	%f483, 0fBEFFFFFF, 0fBE2AAAA8, %p123;
	fma.rn.f32 	%f484, %f482, %f476, %f483;
	fma.rn.f32 	%f485, %f484, %f478, %f477;
	and.b32  	%r805, %r1298, 2;
	setp.eq.s32 	%p124, %r805, 0;
	mov.f32 	%f486, 0f00000000;
	sub.f32 	%f487, %f486, %f485;
	selp.f32 	%f488, %f485, %f487, %p124;
	mul.f32 	%f79, %f1, %f488;
	st.global.f32 	[%rd1+80], %f79;
	mov.u32 	%r1302, %r1306;
	mov.f32 	%f898, %f899;
	@%p122 bra 	$L__BB0_131;
	setp.eq.f32 	%p125, %f75, 0f7F800000;
	@%p125 bra 	$L__BB0_130;
	mov.b32 	%r200, %f73;
	shl.b32 	%r807, %r200, 8;
	or.b32  	%r201, %r807, -2147483648;
	mov.b64 	%rd599, 0;
	mov.b32 	%r1299, 0;
	mov.u64 	%rd597, __cudart_i2opi_f;
	mov.u64 	%rd598, %rd7;
$L__BB0_126:
	.pragma "nounroll";
	ld.global.nc.u32 	%r808, [%rd597];
	mad.wide.u32 	%rd392, %r808, %r201, %rd599;
	shr.u64 	%rd599, %rd392, 32;
	st.local.u32 	[%rd598], %rd392;
	add.s32 	%r1299, %r1299, 1;
	add.s64 	%rd598, %rd598, 4;
	add.s64 	%rd597, %rd597, 4;
	setp.ne.s32 	%p126, %r1299, 6;
	@%p126 bra 	$L__BB0_126;
	shr.u32 	%r809, %r200, 23;
	st.local.u32 	[%rd7+24], %rd599;
	and.b32  	%r204, %r809, 31;
	and.b32  	%r810, %r809, 224;
	add.s32 	%r811, %r810, -128;
	shr.u32 	%r812, %r811, 5;
	mul.wide.u32 	%rd393, %r812, 4;
	sub.s64 	%rd123, %rd7, %rd393;
	ld.local.u32 	%r1300, [%rd123+24];
	ld.local.u32 	%r1301, [%rd123+20];
	setp.eq.s32 	%p127, %r204, 0;
	@%p127 bra 	$L__BB0_129;
	shf.l.wrap.b32 	%r1300, %r1301, %r1300, %r204;
	ld.local.u32 	%r813, [%rd123+16];
	shf.l.wrap.b32 	%r1301, %r813, %r1301, %r204;
$L__BB0_129:
	shr.u32 	%r814, %r1300, 30;
	shf.l.wrap.b32 	%r815, %r1301, %r1300, 2;
	shl.b32 	%r816, %r1301, 2;
	shr.u32 	%r817, %r815, 31;
	add.s32 	%r818, %r817, %r814;
	neg.s32 	%r819, %r818;
	setp.lt.s32 	%p128, %r200, 0;
	selp.b32 	%r1302, %r819, %r818, %p128;
	xor.b32  	%r820, %r815, %r200;
	shr.s32 	%r821, %r815, 31;
	xor.b32  	%r822, %r821, %r815;
	xor.b32  	%r823, %r821, %r816;
	cvt.u64.u32 	%rd394, %r822;
	shl.b64 	%rd395, %rd394, 32;
	cvt.u64.u32 	%rd396, %r823;
	or.b64  	%rd397, %rd395, %rd396;
	cvt.rn.f64.s64 	%fd31, %rd397;
	mul.f64 	%fd32, %fd31, 0d3BF921FB54442D19;
	cvt.rn.f32.f64 	%f489, %fd32;
	neg.f32 	%f490, %f489;
	setp.lt.s32 	%p129, %r820, 0;
	selp.f32 	%f898, %f490, %f489, %p129;
	bra.uni 	$L__BB0_131;
$L__BB0_130:
	mov.f32 	%f491, 0f00000000;
	mul.rn.f32 	%f898, %f73, %f491;
	mov.b32 	%r1302, 0;
$L__BB0_131:
	setp.ltu.f32 	%p130, %f75, 0f47CE4780;
	mul.rn.f32 	%f492, %f898, %f898;
	and.b32  	%r825, %r1302, 1;
	setp.eq.b32 	%p131, %r825, 1;
	selp.f32 	%f493, 0f3F800000, %f898, %p131;
	fma.rn.f32 	%f494, %f492, %f493, 0f00000000;
	fma.rn.f32 	%f495, %f492, 0f37CBAC00, 0fBAB607ED;
	selp.f32 	%f496, %f495, 0fB94D4153, %p131;
	selp.f32 	%f497, 0f3D2AAABB, 0f3C0885E4, %p131;
	fma.rn.f32 	%f498, %f496, %f492, %f497;
	selp.f32 	%f499, 0fBEFFFFFF, 0fBE2AAAA8, %p131;
	fma.rn.f32 	%f500, %f498, %f492, %f499;
	fma.rn.f32 	%f501, %f500, %f494, %f493;
	and.b32  	%r826, %r1302, 2;
	setp.eq.s32 	%p132, %r826, 0;
	mov.f32 	%f502, 0f00000000;
	sub.f32 	%f503, %f502, %f501;
	selp.f32 	%f504, %f501, %f503, %p132;
	mul.f32 	%f83, %f2, %f504;
	st.global.f32 	[%rd1+84], %f83;
	@%p130 bra 	$L__BB0_139;
	setp.eq.f32 	%p133, %f75, 0f7F800000;
	@%p133 bra 	$L__BB0_138;
	mov.b32 	%r213, %f73;
	shl.b32 	%r828, %r213, 8;
	or.b32  	%r214, %r828, -2147483648;
	mov.b64 	%rd602, 0;
	mov.b32 	%r1303, 0;
	mov.u64 	%rd600, __cudart_i2opi_f;
	mov.u64 	%rd601, %rd6;
$L__BB0_134:
	.pragma "nounroll";
	ld.global.nc.u32 	%r829, [%rd600];
	mad.wide.u32 	%rd400, %r829, %r214, %rd602;
	shr.u64 	%rd602, %rd400, 32;
	st.local.u32 	[%rd601], %rd400;
	add.s32 	%r1303, %r1303, 1;
	add.s64 	%rd601, %rd601, 4;
	add.s64 	%rd600, %rd600, 4;
	setp.ne.s32 	%p134, %r1303, 6;
	@%p134 bra 	$L__BB0_134;
	shr.u32 	%r830, %r213, 23;
	st.local.u32 	[%rd6+24], %rd602;
	and.b32  	%r217, %r830, 31;
	and.b32  	%r831, %r830, 224;
	add.s32 	%r832, %r831, -128;
	shr.u32 	%r833, %r832, 5;
	mul.wide.u32 	%rd401, %r833, 4;
	sub.s64 	%rd130, %rd6, %rd401;
	ld.local.u32 	%r1304, [%rd130+24];
	ld.local.u32 	%r1305, [%rd130+20];
	setp.eq.s32 	%p135, %r217, 0;
	@%p135 bra 	$L__BB0_137;
	shf.l.wrap.b32 	%r1304, %r1305, %r1304, %r217;
	ld.local.u32 	%r834, [%rd130+16];
	shf.l.wrap.b32 	%r1305, %r834, %r1305, %r217;
$L__BB0_137:
	shr.u32 	%r835, %r1304, 30;
	shf.l.wrap.b32 	%r836, %r1305, %r1304, 2;
	shl.b32 	%r837, %r1305, 2;
	shr.u32 	%r838, %r836, 31;
	add.s32 	%r839, %r838, %r835;
	neg.s32 	%r840, %r839;
	setp.lt.s32 	%p136, %r213, 0;
	selp.b32 	%r1306, %r840, %r839, %p136;
	xor.b32  	%r841, %r836, %r213;
	shr.s32 	%r842, %r836, 31;
	xor.b32  	%r843, %r842, %r836;
	xor.b32  	%r844, %r842, %r837;
	cvt.u64.u32 	%rd402, %r843;
	shl.b64 	%rd403, %rd402, 32;
	cvt.u64.u32 	%rd404, %r844;
	or.b64  	%rd405, %rd403, %rd404;
	cvt.rn.f64.s64 	%fd33, %rd405;
	mul.f64 	%fd34, %fd33, 0d3BF921FB54442D19;
	cvt.rn.f32.f64 	%f505, %fd34;
	neg.f32 	%f506, %f505;
	setp.lt.s32 	%p137, %r841, 0;
	selp.f32 	%f899, %f506, %f505, %p137;
	bra.uni 	$L__BB0_139;
$L__BB0_138:
	mov.f32 	%f507, 0f00000000;
	mul.rn.f32 	%f899, %f73, %f507;
	mov.b32 	%r1306, 0;
$L__BB0_139:
	add.s32 	%r846, %r1306, 1;
	mul.rn.f32 	%f508, %f899, %f899;
	and.b32  	%r847, %r1306, 1;
	setp.eq.b32 	%p138, %r847, 1;
	selp.f32 	%f509, %f899, 0f3F800000, %p138;
	fma.rn.f32 	%f510, %f508, %f509, 0f00000000;
	fma.rn.f32 	%f511, %f508, 0f37CBAC00, 0fBAB607ED;
	selp.f32 	%f512, 0fB94D4153, %f511, %p138;
	selp.f32 	%f513, 0f3C0885E4, 0f3D2AAABB, %p138;
	fma.rn.f32 	%f514, %f512, %f508, %f513;
	selp.f32 	%f515, 0fBE2AAAA8, 0fBEFFFFFF, %p138;
	fma.rn.f32 	%f516, %f514, %f508, %f515;
	fma.rn.f32 	%f517, %f516, %f510, %f509;
	and.b32  	%r848, %r846, 2;
	setp.eq.s32 	%p139, %r848, 0;
	mov.f32 	%f518, 0f00000000;
	sub.f32 	%f519, %f518, %f517;
	selp.f32 	%f87, %f517, %f519, %p139;
	st.global.f32 	[%rd1+88], %f87;
	cvta.to.global.u64 	%rd406, %rd259;
	ld.global.f32 	%f520, [%rd406+8];
	add.f32 	%f88, %f520, 0f3FC90FDB;
	mul.f32 	%f521, %f88, 0f3F22F983;
	cvt.rni.s32.f32 	%r1318, %f521;
	cvt.rn.f32.s32 	%f522, %r1318;
	fma.rn.f32 	%f523, %f522, 0fBFC90FDA, %f88;
	fma.rn.f32 	%f524, %f522, 0fB3A22168, %f523;
	fma.rn.f32 	%f902, %f522, 0fA7C234C5, %f524;
	abs.f32 	%f90, %f88;
	setp.ltu.f32 	%p140, %f90, 0f47CE4780;
	mov.u32 	%r1310, %r1318;
	mov.f32 	%f900, %f902;
	@%p140 bra 	$L__BB0_147;
	setp.eq.f32 	%p141, %f90, 0f7F800000;
	@%p141 bra 	$L__BB0_146;
	mov.b32 	%r227, %f88;
	mov.b64 	%rd605, 0;
	mov.b32 	%r1307, 0;
	mov.u64 	%rd603, __cudart_i2opi_f;
	shl.b32 	%r851, %r227, 8;
	or.b32  	%r852, %r851, -2147483648;
	mov.u64 	%rd604, %rd5;
$L__BB0_142:
	.pragma "nounroll";
	ld.global.nc.u32 	%r850, [%rd603];
	mad.wide.u32 	%rd409, %r850, %r852, %rd605;
	shr.u64 	%rd605, %rd409, 32;
	st.local.u32 	[%rd604], %rd409;
	add.s32 	%r1307, %r1307, 1;
	add.s64 	%rd604, %rd604, 4;
	add.s64 	%rd603, %rd603, 4;
	setp.ne.s32 	%p142, %r1307, 6;
	@%p142 bra 	$L__BB0_142;
	shr.u32 	%r853, %r227, 23;
	st.local.u32 	[%rd5+24], %rd605;
	and.b32  	%r230, %r853, 31;
	and.b32  	%r854, %r853, 224;
	add.s32 	%r855, %r854, -128;
	shr.u32 	%r856, %r855, 5;
	mul.wide.u32 	%rd410, %r856, 4;
	sub.s64 	%rd137, %rd5, %rd410;
	ld.local.u32 	%r1308, [%rd137+24];
	ld.local.u32 	%r1309, [%rd137+20];
	setp.eq.s32 	%p143, %r230, 0;
	@%p143 bra 	$L__BB0_145;
	shf.l.wrap.b32 	%r1308, %r1309, %r1308, %r230;
	ld.local.u32 	%r857, [%rd137+16];
	shf.l.wrap.b32 	%r1309, %r857, %r1309, %r230;
$L__BB0_145:
	shr.u32 	%r858, %r1308, 30;
	shf.l.wrap.b32 	%r859, %r1309, %r1308, 2;
	shl.b32 	%r860, %r1309, 2;
	shr.u32 	%r861, %r859, 31;
	add.s32 	%r862, %r861, %r858;
	neg.s32 	%r863, %r862;
	setp.lt.s32 	%p144, %r227, 0;
	selp.b32 	%r1310, %r863, %r862, %p144;
	xor.b32  	%r864, %r859, %r227;
	shr.s32 	%r865, %r859, 31;
	xor.b32  	%r866, %r865, %r859;
	xor.b32  	%r867, %r865, %r860;
	cvt.u64.u32 	%rd411, %r866;
	shl.b64 	%rd412, %rd411, 32;
	cvt.u64.u32 	%rd413, %r867;
	or.b64  	%rd414, %rd412, %rd413;
	cvt.rn.f64.s64 	%fd35, %rd414;
	mul.f64 	%fd36, %fd35, 0d3BF921FB54442D19;
	cvt.rn.f32.f64 	%f525, %fd36;
	neg.f32 	%f526, %f525;
	setp.lt.s32 	%p145, %r864, 0;
	selp.f32 	%f900, %f526, %f525, %p145;
	bra.uni 	$L__BB0_147;
$L__BB0_146:
	mov.f32 	%f527, 0f00000000;
	mul.rn.f32 	%f900, %f88, %f527;
	mov.b32 	%r1310, 0;
$L__BB0_147:
	setp.ltu.f32 	%p146, %f90, 0f47CE4780;
	mul.rn.f32 	%f528, %f900, %f900;
	and.b32  	%r869, %r1310, 1;
	setp.eq.b32 	%p147, %r869, 1;
	selp.f32 	%f529, 0f3F800000, %f900, %p147;
	fma.rn.f32 	%f530, %f528, %f529, 0f00000000;
	fma.rn.f32 	%f531, %f528, 0f37CBAC00, 0fBAB607ED;
	selp.f32 	%f532, %f531, 0fB94D4153, %p147;
	selp.f32 	%f533, 0f3D2AAABB, 0f3C0885E4, %p147;
	fma.rn.f32 	%f534, %f532, %f528, %f533;
	selp.f32 	%f535, 0fBEFFFFFF, 0fBE2AAAA8, %p147;
	fma.rn.f32 	%f536, %f534, %f528, %f535;
	fma.rn.f32 	%f537, %f536, %f530, %f529;
	and.b32  	%r870, %r1310, 2;
	setp.eq.s32 	%p148, %r870, 0;
	mov.f32 	%f538, 0f00000000;
	sub.f32 	%f539, %f538, %f537;
	selp.f32 	%f540, %f537, %f539, %p148;
	mul.f32 	%f94, %f1, %f540;
	st.global.f32 	[%rd1+92], %f94;
	mov.u32 	%r1314, %r1318;
	mov.f32 	%f901, %f902;
	@%p146 bra 	$L__BB0_155;
	setp.eq.f32 	%p149, %f90, 0f7F800000;
	@%p149 bra 	$L__BB0_154;
	mov.b32 	%r239, %f88;
	mov.b64 	%rd608, 0;
	mov.b32 	%r1311, 0;
	mov.u64 	%rd606, __cudart_i2opi_f;
	shl.b32 	%r873, %r239, 8;
	or.b32  	%r874, %r873, -2147483648;
	mov.u64 	%rd607, %rd4;
$L__BB0_150:
	.pragma "nounroll";
	ld.global.nc.u32 	%r872, [%rd606];
	mad.wide.u32 	%rd417, %r872, %r874, %rd608;
	shr.u64 	%rd608, %rd417, 32;
	st.local.u32 	[%rd607], %rd417;
	add.s32 	%r1311, %r1311, 1;
	add.s64 	%rd607, %rd607, 4;
	add.s64 	%rd606, %rd606, 4;
	setp.ne.s32 	%p150, %r1311, 6;
	@%p150 bra 	$L__BB0_150;
	shr.u32 	%r875, %r239, 23;
	st.local.u32 	[%rd4+24], %rd608;
	and.b32  	%r242, %r875, 31;
	and.b32  	%r876, %r875, 224;
	add.s32 	%r877, %r876, -128;
	shr.u32 	%r878, %r877, 5;
	mul.wide.u32 	%rd418, %r878, 4;
	sub.s64 	%rd144, %rd4, %rd418;
	ld.local.u32 	%r1312, [%rd144+24];
	ld.local.u32 	%r1313, [%rd144+20];
	setp.eq.s32 	%p151, %r242, 0;
	@%p151 bra 	$L__BB0_153;
	shf.l.wrap.b32 	%r1312, %r1313, %r1312, %r242;
	ld.local.u32 	%r879, [%rd144+16];
	shf.l.wrap.b32 	%r1313, %r879, %r1313, %r242;
$L__BB0_153:
	shr.u32 	%r880, %r1312, 30;
	shf.l.wrap.b32 	%r881, %r1313, %r1312, 2;
	shl.b32 	%r882, %r1313, 2;
	shr.u32 	%r883, %r881, 31;
	add.s32 	%r884, %r883, %r880;
	neg.s32 	%r885, %r884;
	setp.lt.s32 	%p152, %r239, 0;
	selp.b32 	%r1314, %r885, %r884, %p152;
	xor.b32  	%r886, %r881, %r239;
	shr.s32 	%r887, %r881, 31;
	xor.b32  	%r888, %r887, %r881;
	xor.b32  	%r889, %r887, %r882;
	cvt.u64.u32 	%rd419, %r888;
	shl.b64 	%rd420, %rd419, 32;
	cvt.u64.u32 	%rd421, %r889;
	or.b64  	%rd422, %rd420, %rd421;
	cvt.rn.f64.s64 	%fd37, %rd422;
	mul.f64 	%fd38, %fd37, 0d3BF921FB54442D19;
	cvt.rn.f32.f64 	%f541, %fd38;
	neg.f32 	%f542, %f541;
	setp.lt.s32 	%p153, %r886, 0;
	selp.f32 	%f901, %f542, %f541, %p153;
	bra.uni 	$L__BB0_155;
$L__BB0_154:
	mov.f32 	%f543, 0f00000000;
	mul.rn.f32 	%f901, %f88, %f543;
	mov.b32 	%r1314, 0;
$L__BB0_155:
	setp.ltu.f32 	%p154, %f90, 0f47CE4780;
	mul.rn.f32 	%f544, %f901, %f901;
	and.b32  	%r891, %r1314, 1;
	setp.eq.b32 	%p155, %r891, 1;
	selp.f32 	%f545, 0f3F800000, %f901, %p155;
	fma.rn.f32 	%f546, %f544, %f545, 0f00000000;
	fma.rn.f32 	%f547, %f544, 0f37CBAC00, 0fBAB607ED;
	selp.f32 	%f548, %f547, 0fB94D4153, %p155;
	selp.f32 	%f549, 0f3D2AAABB, 0f3C0885E4, %p155;
	fma.rn.f32 	%f550, %f548, %f544, %f549;
	selp.f32 	%f551, 0fBEFFFFFF, 0fBE2AAAA8, %p155;
	fma.rn.f32 	%f552, %f550, %f544, %f551;
	fma.rn.f32 	%f553, %f552, %f546, %f545;
	and.b32  	%r892, %r1314, 2;
	setp.eq.s32 	%p156, %r892, 0;
	mov.f32 	%f554, 0f00000000;
	sub.f32 	%f555, %f554, %f553;
	selp.f32 	%f556, %f553, %f555, %p156;
	mul.f32 	%f98, %f2, %f556;
	st.global.f32 	[%rd1+96], %f98;
	@%p154 bra 	$L__BB0_163;
	setp.eq.f32 	%p157, %f90, 0f7F800000;
	@%p157 bra 	$L__BB0_162;
	mov.b32 	%r251, %f88;
	shl.b32 	%r894, %r251, 8;
	or.b32  	%r252, %r894, -2147483648;
	mov.b64 	%rd611, 0;
	mov.b32 	%r1315, 0;
	mov.u64 	%rd609, __cudart_i2opi_f;
	mov.u64 	%rd610, %rd3;
$L__BB0_158:
	.pragma "nounroll";
	ld.global.nc.u32 	%r895, [%rd609];
	mad.wide.u32 	%rd425, %r895, %r252, %rd611;
	shr.u64 	%rd611, %rd425, 32;
	st.local.u32 	[%rd610], %rd425;
	add.s32 	%r1315, %r1315, 1;
	add.s64 	%rd610, %rd610, 4;
	add.s64 	%rd609, %rd609, 4;
	setp.ne.s32 	%p158, %r1315, 6;
	@%p158 bra 	$L__BB0_158;
	shr.u32 	%r896, %r251, 23;
	st.local.u32 	[%rd3+24], %rd611;
	and.b32  	%r255, %r896, 31;
	and.b32  	%r897, %r896, 224;
	add.s32 	%r898, %r897, -128;
	shr.u32 	%r899, %r898, 5;
	mul.wide.u32 	%rd426, %r899, 4;
	sub.s64 	%rd151, %rd3, %rd426;
	ld.local.u32 	%r1316, [%rd151+24];
	ld.local.u32 	%r1317, [%rd151+20];
	setp.eq.s32 	%p159, %r255, 0;
	@%p159 bra 	$L__BB0_161;
	shf.l.wrap.b32 	%r1316, %r1317, %r1316, %r255;
	ld.local.u32 	%r900, [%rd151+16];
	shf.l.wrap.b32 	%r1317, %r900, %r1317, %r255;
$L__BB0_161:
	shr.u32 	%r901, %r1316, 30;
	shf.l.wrap.b32 	%r902, %r1317, %r1316, 2;
	shl.b32 	%r903, %r1317, 2;
	shr.u32 	%r904, %r902, 31;
	add.s32 	%r905, %r904, %r901;
	neg.s32 	%r906, %r905;
	setp.lt.s32 	%p160, %r251, 0;
	selp.b32 	%r1318, %r906, %r905, %p160;
	xor.b32  	%r907, %r902, %r251;
	shr.s32 	%r908, %r902, 31;
	xor.b32  	%r909, %r908, %r902;
	xor.b32  	%r910, %r908, %r903;
	cvt.u64.u32 	%rd427, %r909;
	shl.b64 	%rd428, %rd427, 32;
	cvt.u64.u32 	%rd429, %r910;
	or.b64  	%rd430, %rd428, %rd429;
	cvt.rn.f64.s64 	%fd39, %rd430;
	mul.f64 	%fd40, %fd39, 0d3BF921FB54442D19;
	cvt.rn.f32.f64 	%f557, %fd40;
	neg.f32 	%f558, %f557;
	setp.lt.s32 	%p161, %r907, 0;
	selp.f32 	%f902, %f558, %f557, %p161;
	bra.uni 	$L__BB0_163;
$L__BB0_162:
	mov.f32 	%f559, 0f00000000;
	mul.rn.f32 	%f902, %f88, %f559;
	mov.b32 	%r1318, 0;
$L__BB0_163:
	add.s32 	%r912, %r1318, 1;
	mul.rn.f32 	%f560, %f902, %f902;
	and.b32  	%r913, %r1318, 1;
	setp.eq.b32 	%p162, %r913, 1;
	selp.f32 	%f561, %f902, 0f3F800000, %p162;
	fma.rn.f32 	%f562, %f560, %f561, 0f00000000;
	fma.rn.f32 	%f563, %f560, 0f37CBAC00, 0fBAB607ED;
	selp.f32 	%f564, 0fB94D4153, %f563, %p162;
	selp.f32 	%f565, 0f3C0885E4, 0f3D2AAABB, %p162;
	fma.rn.f32 	%f566, %f564, %f560, %f565;
	selp.f32 	%f567, 0fBE2AAAA8, 0fBEFFFFFF, %p162;
	fma.rn.f32 	%f568, %f566, %f560, %f567;
	fma.rn.f32 	%f569, %f568, %f562, %f561;
	and.b32  	%r914, %r912, 2;
	setp.eq.s32 	%p163, %r914, 0;
	mov.f32 	%f570, 0f00000000;
	sub.f32 	%f571, %f570, %f569;
	selp.f32 	%f572, %f569, %f571, %p163;
	st.global.f32 	[%rd1+100], %f572;
	mul.f32 	%f573, %f98, %f87;
	mul.f32 	%f574, %f83, %f572;
	sub.f32 	%f575, %f573, %f574;
	st.global.f32 	[%rd1+104], %f575;
	mul.f32 	%f576, %f572, %f79;
	mul.f32 	%f577, %f94, %f87;
	sub.f32 	%f578, %f576, %f577;
	st.global.f32 	[%rd1+108], %f578;
	mul.f32 	%f579, %f94, %f83;
	mul.f32 	%f580, %f98, %f79;
	sub.f32 	%f581, %f579, %f580;
	st.global.f32 	[%rd1+112], %f581;
	cvta.to.global.u64 	%rd152, %rd259;
	ld.global.f32 	%f582, [%rd152+8];
	mov.f32 	%f583, 0f42B40000;
	sub.f32 	%f584, %f583, %f181;
	mul.f32 	%f585, %f584, 0f3C8EFA35;
	sub.f32 	%f102, %f585, %f582;
	mul.f32 	%f586, %f102, 0f3F22F983;
	cvt.rni.s32.f32 	%r1322, %f586;
	cvt.rn.f32.s32 	%f587, %r1322;
	fma.rn.f32 	%f588, %f587, 0fBFC90FDA, %f102;
	fma.rn.f32 	%f589, %f587, 0fB3A22168, %f588;
	fma.rn.f32 	%f903, %f587, 0fA7C234C5, %f589;
	abs.f32 	%f104, %f102;
	setp.ltu.f32 	%p164, %f104, 0f47CE4780;
	@%p164 bra 	$L__BB0_171;
	setp.eq.f32 	%p165, %f104, 0f7F800000;
	@%p165 bra 	$L__BB0_170;
	mov.b32 	%r265, %f102;
	shl.b32 	%r916, %r265, 8;
	or.b32  	%r266, %r916, -2147483648;
	mov.b64 	%rd614, 0;
	mov.b32 	%r1319, 0;
	mov.u64 	%rd612, __cudart_i2opi_f;
	mov.u64 	%rd613, %rd2;
$L__BB0_166:
	.pragma "nounroll";
	ld.global.nc.u32 	%r917, [%rd612];
	mad.wide.u32 	%rd433, %r917, %r266, %rd614;
	shr.u64 	%rd614, %rd433, 32;
	st.local.u32 	[%rd613], %rd433;
	add.s32 	%r1319, %r1319, 1;
	add.s64 	%rd613, %rd613, 4;
	add.s64 	%rd612, %rd612, 4;
	setp.ne.s32 	%p166, %r1319, 6;
	@%p166 bra 	$L__BB0_166;
	shr.u32 	%r918, %r265, 23;
	st.local.u32 	[%rd2+24], %rd614;
	and.b32  	%r269, %r918, 31;
	and.b32  	%r919, %r918, 224;
	add.s32 	%r920, %r919, -128;
	shr.u32 	%r921, %r920, 5;
	mul.wide.u32 	%rd434, %r921, 4;
	sub.s64 	%rd159, %rd2, %rd434;
	ld.local.u32 	%r1320, [%rd159+24];
	ld.local.u32 	%r1321, [%rd159+20];
	setp.eq.s32 	%p167, %r269, 0;
	@%p167 bra 	$L__BB0_169;
	shf.l.wrap.b32 	%r1320, %r1321, %r1320, %r269;
	ld.local.u32 	%r922, [%rd159+16];
	shf.l.wrap.b32 	%r1321, %r922, %r1321, %r269;
$L__BB0_169:
	shr.u32 	%r923, %r1320, 30;
	shf.l.wrap.b32 	%r924, %r1321, %r1320, 2;
	shl.b32 	%r925, %r1321, 2;
	shr.u32 	%r926, %r924, 31;
	add.s32 	%r927, %r926, %r923;
	neg.s32 	%r928, %r927;
	setp.lt.s32 	%p168, %r265, 0;
	selp.b32 	%r1322, %r928, %r927, %p168;
	xor.b32  	%r929, %r924, %r265;
	shr.s32 	%r930, %r924, 31;
	xor.b32  	%r931, %r930, %r924;
	xor.b32  	%r932, %r930, %r925;
	cvt.u64.u32 	%rd435, %r931;
	shl.b64 	%rd436, %rd435, 32;
	cvt.u64.u32 	%rd437, %r932;
	or.b64  	%rd438, %rd436, %rd437;
	cvt.rn.f64.s64 	%fd41, %rd438;
	mul.f64 	%fd42, %fd41, 0d3BF921FB54442D19;
	cvt.rn.f32.f64 	%f590, %fd42;
	neg.f32 	%f591, %f590;
	setp.lt.s32 	%p169, %r929, 0;
	selp.f32 	%f903, %f591, %f590, %p169;
	bra.uni 	$L__BB0_171;
$L__BB0_170:
	mov.f32 	%f592, 0f00000000;
	mul.rn.f32 	%f903, %f102, %f592;
	mov.b32 	%r1322, 0;
$L__BB0_171:
	add.s32 	%r934, %r1322, 1;
	mul.rn.f32 	%f593, %f903, %f903;
	and.b32  	%r935, %r1322, 1;
	setp.eq.b32 	%p170, %r935, 1;
	selp.f32 	%f594, %f903, 0f3F800000, %p170;
	fma.rn.f32 	%f595, %f593, %f594, 0f00000000;
	fma.rn.f32 	%f596, %f593, 0f37CBAC00, 0fBAB607ED;
	selp.f32 	%f597, 0fB94D4153, %f596, %p170;
	selp.f32 	%f598, 0f3C0885E4, 0f3D2AAABB, %p170;
	fma.rn.f32 	%f599, %f597, %f593, %f598;
	selp.f32 	%f600, 0fBE2AAAA8, 0fBEFFFFFF, %p170;
	fma.rn.f32 	%f601, %f599, %f593, %f600;
	fma.rn.f32 	%f602, %f601, %f595, %f594;
	and.b32  	%r936, %r934, 2;
	setp.eq.s32 	%p171, %r936, 0;
	mov.f32 	%f603, 0f00000000;
	sub.f32 	%f604, %f603, %f602;
	selp.f32 	%f605, %f602, %f604, %p171;
	mul.f32 	%f606, %f179, %f605;
	st.global.f32 	[%rd1+116], %f606;
	setp.eq.s32 	%p172, %r3, 3;
	@%p172 bra 	$L__BB0_286;
	ld.global.f32 	%f108, [%rd152+12];
	mul.f32 	%f607, %f108, 0f3F22F983;
	cvt.rni.s32.f32 	%r1334, %f607;
	cvt.rn.f32.s32 	%f608, %r1334;
	fma.rn.f32 	%f609, %f608, 0fBFC90FDA, %f108;
	fma.rn.f32 	%f610, %f608, 0fB3A22168, %f609;
	fma.rn.f32 	%f906, %f608, 0fA7C234C5, %f610;
	abs.f32 	%f110, %f108;
	setp.ltu.f32 	%p173, %f110, 0f47CE4780;
	mov.u32 	%r1326, %r1334;
	mov.f32 	%f904, %f906;
	@%p173 bra 	$L__BB0_180;
	setp.eq.f32 	%p174, %f110, 0f7F800000;
	@%p174 bra 	$L__BB0_179;
	mov.b32 	%r279, %f108;
	shl.b32 	%r938, %r279, 8;
	or.b32  	%r280, %r938, -2147483648;
	mov.b64 	%rd617, 0;
	mov.b32 	%r1323, 0;
	mov.u64 	%rd615, __cudart_i2opi_f;
	mov.u64 	%rd616, %rd8;
$L__BB0_175:
	.pragma "nounroll";
	ld.global.nc.u32 	%r939, [%rd615];
	mad.wide.u32 	%rd441, %r939, %r280, %rd617;
	shr.u64 	%rd617, %rd441, 32;
	st.local.u32 	[%rd616], %rd441;
	add.s32 	%r1323, %r1323, 1;
	add.s64 	%rd616, %rd616, 4;
	add.s64 	%rd615, %rd615, 4;
	setp.ne.s32 	%p175, %r1323, 6;
	@%p175 bra 	$L__BB0_175;
	shr.u32 	%r940, %r279, 23;
	st.local.u32 	[%rd8+24], %rd617;
	and.b32  	%r283, %r940, 31;
	and.b32  	%r941, %r940, 224;
	add.s32 	%r942, %r941, -128;
	shr.u32 	%r943, %r942, 5;
	mul.wide.u32 	%rd442, %r943, 4;
	sub.s64 	%rd166, %rd8, %rd442;
	ld.local.u32 	%r1324, [%rd166+24];
	ld.local.u32 	%r1325, [%rd166+20];
	setp.eq.s32 	%p176, %r283, 0;
	@%p176 bra 	$L__BB0_178;
	shf.l.wrap.b32 	%r1324, %r1325, %r1324, %r283;
	ld.local.u32 	%r944, [%rd166+16];
	shf.l.wrap.b32 	%r1325, %r944, %r1325, %r283;
$L__BB0_178:
	shr.u32 	%r945, %r1324, 30;
	shf.l.wrap.b32 	%r946, %r1325, %r1324, 2;
	shl.b32 	%r947, %r1325, 2;
	shr.u32 	%r948, %r946, 31;
	add.s32 	%r949, %r948, %r945;
	neg.s32 	%r950, %r949;
	setp.lt.s32 	%p177, %r279, 0;
	selp.b32 	%r1326, %r950, %r949, %p177;
	xor.b32  	%r951, %r946, %r279;
	shr.s32 	%r952, %r946, 31;
	xor.b32  	%r953, %r952, %r946;
	xor.b32  	%r954, %r952, %r947;
	cvt.u64.u32 	%rd443, %r953;
	shl.b64 	%rd444, %rd443, 32;
	cvt.u64.u32 	%rd445, %r954;
	or.b64  	%rd446, %rd444, %rd445;
	cvt.rn.f64.s64 	%fd43, %rd446;
	mul.f64 	%fd44, %fd43, 0d3BF921FB54442D19;
	cvt.rn.f32.f64 	%f611, %fd44;
	neg.f32 	%f612, %f611;
	setp.lt.s32 	%p178, %r951, 0;
	selp.f32 	%f904, %f612, %f611, %p178;
	bra.uni 	$L__BB0_180;
$L__BB0_179:
	mov.f32 	%f613, 0f00000000;
	mul.rn.f32 	%f904, %f108, %f613;
	mov.b32 	%r1326, 0;
$L__BB0_180:
	setp.ltu.f32 	%p179, %f110, 0f47CE4780;
	mul.rn.f32 	%f614, %f904, %f904;
	and.b32  	%r956, %r1326, 1;
	setp.eq.b32 	%p180, %r956, 1;
	selp.f32 	%f615, 0f3F800000, %f904, %p180;
	fma.rn.f32 	%f616, %f614, %f615, 0f00000000;
	fma.rn.f32 	%f617, %f614, 0f37CBAC00, 0fBAB607ED;
	selp.f32 	%f618, %f617, 0fB94D4153, %p180;
	selp.f32 	%f619, 0f3D2AAABB, 0f3C0885E4, %p180;
	fma.rn.f32 	%f620, %f618, %f614, %f619;
	selp.f32 	%f621, 0fBEFFFFFF, 0fBE2AAAA8, %p180;
	fma.rn.f32 	%f622, %f620, %f614, %f621;
	fma.rn.f32 	%f623, %f622, %f616, %f615;
	and.b32  	%r957, %r1326, 2;
	setp.eq.s32 	%p181, %r957, 0;
	mov.f32 	%f624, 0f00000000;
	sub.f32 	%f625, %f624, %f623;
	selp.f32 	%f626, %f623, %f625, %p181;
	mul.f32 	%f114, %f1, %f626;
	st.global.f32 	[%rd1+120], %f114;
	mov.u32 	%r1330, %r1334;
	mov.f32 	%f905, %f906;
	@%p179 bra 	$L__BB0_188;
	setp.eq.f32 	%p182, %f110, 0f7F800000;
	@%p182 bra 	$L__BB0_187;
	mov.b32 	%r292, %f108;
	shl.b32 	%r959, %r292, 8;
	or.b32  	%r293, %r959, -2147483648;
	mov.b64 	%rd620, 0;
	mov.b32 	%r1327, 0;
	mov.u64 	%rd618, __cudart_i2opi_f;
	mov.u64 	%rd619, %rd7;
$L__BB0_183:
	.pragma "nounroll";
	ld.global.nc.u32 	%r960, [%rd618];
	mad.wide.u32 	%rd449, %r960, %r293, %rd620;
	shr.u64 	%rd620, %rd449, 32;
	st.local.u32 	[%rd619], %rd449;
	add.s32 	%r1327, %r1327, 1;
	add.s64 	%rd619, %rd619, 4;
	add.s64 	%rd618, %rd618, 4;
	setp.ne.s32 	%p183, %r1327, 6;
	@%p183 bra 	$L__BB0_183;
	shr.u32 	%r961, %r292, 23;
	st.local.u32 	[%rd7+24], %rd620;
	and.b32  	%r296, %r961, 31;
	and.b32  	%r962, %r961, 224;
	add.s32 	%r963, %r962, -128;
	shr.u32 	%r964, %r963, 5;
	mul.wide.u32 	%rd450, %r964, 4;
	sub.s64 	%rd173, %rd7, %rd450;
	ld.local.u32 	%r1328, [%rd173+24];
	ld.local.u32 	%r1329, [%rd173+20];
	setp.eq.s32 	%p184, %r296, 0;
	@%p184 bra 	$L__BB0_186;
	shf.l.wrap.b32 	%r1328, %r1329, %r1328, %r296;
	ld.local.u32 	%r965, [%rd173+16];
	shf.l.wrap.b32 	%r1329, %r965, %r1329, %r296;
$L__BB0_186:
	shr.u32 	%r966, %r1328, 30;
	shf.l.wrap.b32 	%r967, %r1329, %r1328, 2;
	shl.b32 	%r968, %r1329, 2;
	shr.u32 	%r969, %r967, 31;
	add.s32 	%r970, %r969, %r966;
	neg.s32 	%r971, %r970;
	setp.lt.s32 	%p185, %r292, 0;
	selp.b32 	%r1330, %r971, %r970, %p185;
	xor.b32  	%r972, %r967, %r292;
	shr.s32 	%r973, %r967, 31;
	xor.b32  	%r974, %r973, %r967;
	xor.b32  	%r975, %r973, %r968;
	cvt.u64.u32 	%rd451, %r974;
	shl.b64 	%rd452, %rd451, 32;
	cvt.u64.u32 	%rd453, %r975;
	or.b64  	%rd454, %rd452, %rd453;
	cvt.rn.f64.s64 	%fd45, %rd454;
	mul.f64 	%fd46, %fd45, 0d3BF921FB54442D19;
	cvt.rn.f32.f64 	%f627, %fd46;
	neg.f32 	%f628, %f627;
	setp.lt.s32 	%p186, %r972, 0;
	selp.f32 	%f905, %f628, %f627, %p186;
	bra.uni 	$L__BB0_188;
$L__BB0_187:
	mov.f32 	%f629, 0f00000000;
	mul.rn.f32 	%f905, %f108, %f629;
	mov.b32 	%r1330, 0;
$L__BB0_188:
	setp.ltu.f32 	%p187, %f110, 0f47CE4780;
	mul.rn.f32 	%f630, %f905, %f905;
	and.b32  	%r977, %r1330, 1;
	setp.eq.b32 	%p188, %r977, 1;
	selp.f32 	%f631, 0f3F800000, %f905, %p188;
	fma.rn.f32 	%f632, %f630, %f631, 0f00000000;
	fma.rn.f32 	%f633, %f630, 0f37CBAC00, 0fBAB607ED;
	selp.f32 	%f634, %f633, 0fB94D4153, %p188;
	selp.f32 	%f635, 0f3D2AAABB, 0f3C0885E4, %p188;
	fma.rn.f32 	%f636, %f634, %f630, %f635;
	selp.f32 	%f637, 0fBEFFFFFF, 0fBE2AAAA8, %p188;
	fma.rn.f32 	%f638, %f636, %f630, %f637;
	fma.rn.f32 	%f639, %f638, %f632, %f631;
	and.b32  	%r978, %r1330, 2;
	setp.eq.s32 	%p189, %r978, 0;
	mov.f32 	%f640, 0f00000000;
	sub.f32 	%f641, %f640, %f639;
	selp.f32 	%f642, %f639, %f641, %p189;
	mul.f32 	%f118, %f2, %f642;
	st.global.f32 	[%rd1+124], %f118;
	@%p187 bra 	$L__BB0_196;
	setp.eq.f32 	%p190, %f110, 0f7F800000;
	@%p190 bra 	$L__BB0_195;
	mov.b32 	%r305, %f108;
	shl.b32 	%r980, %r305, 8;
	or.b32  	%r306, %r980, -2147483648;
	mov.b64 	%rd623, 0;
	mov.b32 	%r1331, 0;
	mov.u64 	%rd621, __cudart_i2opi_f;
	mov.u64 	%rd622, %rd6;
$L__BB0_191:
	.pragma "nounroll";
	ld.global.nc.u32 	%r981, [%rd621];
	mad.wide.u32 	%rd457, %r981, %r306, %rd623;
	shr.u64 	%rd623, %rd457, 32;
	st.local.u32 	[%rd622], %rd457;
	add.s32 	%r1331, %r1331, 1;
	add.s64 	%rd622, %rd622, 4;
	add.s64 	%rd621, %rd621, 4;
	setp.ne.s32 	%p191, %r1331, 6;
	@%p191 bra 	$L__BB0_191;
	shr.u32 	%r982, %r305, 23;
	st.local.u32 	[%rd6+24], %rd623;
	and.b32  	%r309, %r982, 31;
	and.b32  	%r983, %r982, 224;
	add.s32 	%r984, %r983, -128;
	shr.u32 	%r985, %r984, 5;
	mul.wide.u32 	%rd458, %r985, 4;
	sub.s64 	%rd180, %rd6, %rd458;
	ld.local.u32 	%r1332, [%rd180+24];
	ld.local.u32 	%r1333, [%rd180+20];
	setp.eq.s32 	%p192, %r309, 0;
	@%p192 bra 	$L__BB0_194;
	shf.l.wrap.b32 	%r1332, %r1333, %r1332, %r309;
	ld.local.u32 	%r986, [%rd180+16];
	shf.l.wrap.b32 	%r1333, %r986, %r1333, %r309;
$L__BB0_194:
	shr.u32 	%r987, %r1332, 30;
	shf.l.wrap.b32 	%r988, %r1333, %r1332, 2;
	shl.b32 	%r989, %r1333, 2;
	shr.u32 	%r990, %r988, 31;
	add.s32 	%r991, %r990, %r987;
	neg.s32 	%r992, %r991;
	setp.lt.s32 	%p193, %r305, 0;
	selp.b32 	%r1334, %r992, %r991, %p193;
	xor.b32  	%r993, %r988, %r305;
	shr.s32 	%r994, %r988, 31;
	xor.b32  	%r995, %r994, %r988;
	xor.b32  	%r996, %r994, %r989;
	cvt.u64.u32 	%rd459, %r995;
	shl.b64 	%rd460, %rd459, 32;
	cvt.u64.u32 	%rd461, %r996;
	or.b64  	%rd462, %rd460, %rd461;
	cvt.rn.f64.s64 	%fd47, %rd462;
	mul.f64 	%fd48, %fd47, 0d3BF921FB54442D19;
	cvt.rn.f32.f64 	%f643, %fd48;
	neg.f32 	%f644, %f643;
	setp.lt.s32 	%p194, %r993, 0;
	selp.f32 	%f906, %f644, %f643, %p194;
	bra.uni 	$L__BB0_196;
$L__BB0_195:
	mov.f32 	%f645, 0f00000000;
	mul.rn.f32 	%f906, %f108, %f645;
	mov.b32 	%r1334, 0;
$L__BB0_196:
	add.s32 	%r998, %r1334, 1;
	mul.rn.f32 	%f646, %f906, %f906;
	and.b32  	%r999, %r1334, 1;
	setp.eq.b32 	%p195, %r999, 1;
	selp.f32 	%f647, %f906, 0f3F800000, %p195;
	fma.rn.f32 	%f648, %f646, %f647, 0f00000000;
	fma.rn.f32 	%f649, %f646, 0f37CBAC00, 0fBAB607ED;
	selp.f32 	%f650, 0fB94D4153, %f649, %p195;
	selp.f32 	%f651, 0f3C0885E4, 0f3D2AAABB, %p195;
	fma.rn.f32 	%f652, %f650, %f646, %f651;
	selp.f32 	%f653, 0fBE2AAAA8, 0fBEFFFFFF, %p195;
	fma.rn.f32 	%f654, %f652, %f646, %f653;
	fma.rn.f32 	%f655, %f654, %f648, %f647;
	and.b32  	%r1000, %r998, 2;
	setp.eq.s32 	%p196, %r1000, 0;
	mov.f32 	%f656, 0f00000000;
	sub.f32 	%f657, %f656, %f655;
	selp.f32 	%f122, %f655, %f657, %p196;
	st.global.f32 	[%rd1+128], %f122;
	cvta.to.global.u64 	%rd463, %rd259;
	ld.global.f32 	%f658, [%rd463+12];
	add.f32 	%f123, %f658, 0f3FC90FDB;
	mul.f32 	%f659, %f123, 0f3F22F983;
	cvt.rni.s32.f32 	%r1346, %f659;
	cvt.rn.f32.s32 	%f660, %r1346;
	fma.rn.f32 	%f661, %f660, 0fBFC90FDA, %f123;
	fma.rn.f32 	%f662, %f660, 0fB3A22168, %f661;
	fma.rn.f32 	%f909, %f660, 0fA7C234C5, %f662;
	abs.f32 	%f125, %f123;
	setp.ltu.f32 	%p197, %f125, 0f47CE4780;
	mov.u32 	%r1338, %r1346;
	mov.f32 	%f907, %f909;
	@%p197 bra 	$L__BB0_204;
	setp.eq.f32 	%p198, %f125, 0f7F800000;
	@%p198 bra 	$L__BB0_203;
	mov.b32 	%r319, %f123;
	mov.b64 	%rd626, 0;
	mov.b32 	%r1335, 0;
	mov.u64 	%rd624, __cudart_i2opi_f;
	shl.b32 	%r1003, %r319, 8;
	or.b32  	%r1004, %r1003, -2147483648;
	mov.u64 	%rd625, %rd5;
$L__BB0_199:
	.pragma "nounroll";
	ld.global.nc.u32 	%r1002, [%rd624];
	mad.wide.u32 	%rd466, %r1002, %r1004, %rd626;
	shr.u64 	%rd626, %rd466, 32;
	st.local.u32 	[%rd625], %rd466;
	add.s32 	%r1335, %r1335, 1;
	add.s64 	%rd625, %rd625, 4;
	add.s64 	%rd624, %rd624, 4;
	setp.ne.s32 	%p199, %r1335, 6;
	@%p199 bra 	$L__BB0_199;
	shr.u32 	%r1005, %r319, 23;
	st.local.u32 	[%rd5+24], %rd626;
	and.b32  	%r322, %r1005, 31;
	and.b32  	%r1006, %r1005, 224;
	add.s32 	%r1007, %r1006, -128;
	shr.u32 	%r1008, %r1007, 5;
	mul.wide.u32 	%rd467, %r1008, 4;
	sub.s64 	%rd187, %rd5, %rd467;
	ld.local.u32 	%r1336, [%rd187+24];
	ld.local.u32 	%r1337, [%rd187+20];
	setp.eq.s32 	%p200, %r322, 0;
	@%p200 bra 	$L__BB0_202;
	shf.l.wrap.b32 	%r1336, %r1337, %r1336, %r322;
	ld.local.u32 	%r1009, [%rd187+16];
	shf.l.wrap.b32 	%r1337, %r1009, %r1337, %r322;
$L__BB0_202:
	shr.u32 	%r1010, %r1336, 30;
	shf.l.wrap.b32 	%r1011, %r1337, %r1336, 2;
	shl.b32 	%r1012, %r1337, 2;
	shr.u32 	%r1013, %r1011, 31;
	add.s32 	%r1014, %r1013, %r1010;
	neg.s32 	%r1015, %r1014;
	setp.lt.s32 	%p201, %r319, 0;
	selp.b32 	%r1338, %r1015, %r1014, %p201;
	xor.b32  	%r1016, %r1011, %r319;
	shr.s32 	%r1017, %r1011, 31;
	xor.b32  	%r1018, %r1017, %r1011;
	xor.b32  	%r1019, %r1017, %r1012;
	cvt.u64.u32 	%rd468, %r1018;
	shl.b64 	%rd469, %rd468, 32;
	cvt.u64.u32 	%rd470, %r1019;
	or.b64  	%rd471, %rd469, %rd470;
	cvt.rn.f64.s64 	%fd49, %rd471;
	mul.f64 	%fd50, %fd49, 0d3BF921FB54442D19;
	cvt.rn.f32.f64 	%f663, %fd50;
	neg.f32 	%f664, %f663;
	setp.lt.s32 	%p202, %r1016, 0;
	selp.f32 	%f907, %f664, %f663, %p202;
	bra.uni 	$L__BB0_204;
$L__BB0_203:
	mov.f32 	%f665, 0f00000000;
	mul.rn.f32 	%f907, %f123, %f665;
	mov.b32 	%r1338, 0;
$L__BB0_204:
	setp.ltu.f32 	%p203, %f125, 0f47CE4780;
	mul.rn.f32 	%f666, %f907, %f907;
	and.b32  	%r1021, %r1338, 1;
	setp.eq.b32 	%p204, %r1021, 1;
	selp.f32 	%f667, 0f3F800000, %f907, %p204;
	fma.rn.f32 	%f668, %f666, %f667, 0f00000000;
	fma.rn.f32 	%f669, %f666, 0f37CBAC00, 0fBAB607ED;
	selp.f32 	%f670, %f669, 0fB94D4153, %p204;
	selp.f32 	%f671, 0f3D2AAABB, 0f3C0885E4, %p204;
	fma.rn.f32 	%f672, %f670, %f666, %f671;
	selp.f32 	%f673, 0fBEFFFFFF, 0fBE2AAAA8, %p204;
	fma.rn.f32 	%f674, %f672, %f666, %f673;
	fma.rn.f32 	%f675, %f674, %f668, %f667;
	and.b32  	%r1022, %r1338, 2;
	setp.eq.s32 	%p205, %r1022, 0;
	mov.f32 	%f676, 0f00000000;
	sub.f32 	%f677, %f676, %f675;
	selp.f32 	%f678, %f675, %f677, %p205;
	mul.f32 	%f129, %f1, %f678;
	st.global.f32 	[%rd1+132], %f129;
	mov.u32 	%r1342, %r1346;
	mov.f32 	%f908, %f909;
	@%p203 bra 	$L__BB0_212;
	setp.eq.f32 	%p206, %f125, 0f7F800000;
	@%p206 bra 	$L__BB0_211;
	mov.b32 	%r331, %f123;
	mov.b64 	%rd629, 0;
	mov.b32 	%r1339, 0;
	mov.u64 	%rd627, __cudart_i2opi_f;
	shl.b32 	%r1025, %r331, 8;
	or.b32  	%r1026, %r1025, -2147483648;
	mov.u64 	%rd628, %rd4;
$L__BB0_207:
	.pragma "nounroll";
	ld.global.nc.u32 	%r1024, [%rd627];
	mad.wide.u32 	%rd474, %r1024, %r1026, %rd629;
	shr.u64 	%rd629, %rd474, 32;
	st.local.u32 	[%rd628], %rd474;
	add.s32 	%r1339, %r1339, 1;
	add.s64 	%rd628, %rd628, 4;
	add.s64 	%rd627, %rd627, 4;
	setp.ne.s32 	%p207, %r1339, 6;
	@%p207 bra 	$L__BB0_207;
	shr.u32 	%r1027, %r331, 23;
	st.local.u32 	[%rd4+24], %rd629;
	and.b32  	%r334, %r1027, 31;
	and.b32  	%r1028, %r1027, 224;
	add.s32 	%r1029, %r1028, -128;
	shr.u32 	%r1030, %r1029, 5;
	mul.wide.u32 	%rd475, %r1030, 4;
	sub.s64 	%rd194, %rd4, %rd475;
	ld.local.u32 	%r1340, [%rd194+24];
	ld.local.u32 	%r1341, [%rd194+20];
	setp.eq.s32 	%p208, %r334, 0;
	@%p208 bra 	$L__BB0_210;
	shf.l.wrap.b32 	%r1340, %r1341, %r1340, %r334;
	ld.local.u32 	%r1031, [%rd194+16];
	shf.l.wrap.b32 	%r1341, %r1031, %r1341, %r334;
$L__BB0_210:
	shr.u32 	%r1032, %r1340, 30;
	shf.l.wrap.b32 	%r1033, %r1341, %r1340, 2;
	shl.b32 	%r1034, %r1341, 2;
	shr.u32 	%r1035, %r1033, 31;
	add.s32 	%r1036, %r1035, %r1032;
	neg.s32 	%r1037, %r1036;
	setp.lt.s32 	%p209, %r331, 0;
	selp.b32 	%r1342, %r1037, %r1036, %p209;
	xor.b32  	%r1038, %r1033, %r331;
	shr.s32 	%r1039, %r1033, 31;
	xor.b32  	%r1040, %r1039, %r1033;
	xor.b32  	%r1041, %r1039, %r1034;
	cvt.u64.u32 	%rd476, %r1040;
	shl.b64 	%rd477, %rd476, 32;
	cvt.u64.u32 	%rd478, %r1041;
	or.b64  	%rd479, %rd477, %rd478;
	cvt.rn.f64.s64 	%fd51, %rd479;
	mul.f64 	%fd52, %fd51, 0d3BF921FB54442D19;
	cvt.rn.f32.f64 	%f679, %fd52;
	neg.f32 	%f680, %f679;
	setp.lt.s32 	%p210, %r1038, 0;
	selp.f32 	%f908, %f680, %f679, %p210;
	bra.uni 	$L__BB0_212;
$L__BB0_211:
	mov.f32 	%f681, 0f00000000;
	mul.rn.f32 	%f908, %f123, %f681;
	mov.b32 	%r1342, 0;
$L__BB0_212:
	setp.ltu.f32 	%p211, %f125, 0f47CE4780;
	mul.rn.f32 	%f682, %f908, %f908;
	and.b32  	%r1043, %r1342, 1;
	setp.eq.b32 	%p212, %r1043, 1;
	selp.f32 	%f683, 0f3F800000, %f908, %p212;
	fma.rn.f32 	%f684, %f682, %f683, 0f00000000;
	fma.rn.f32 	%f685, %f682, 0f37CBAC00, 0fBAB607ED;
	selp.f32 	%f686, %f685, 0fB94D4153, %p212;
	selp.f32 	%f687, 0f3D2AAABB, 0f3C0885E4, %p212;
	fma.rn.f32 	%f688, %f686, %f682, %f687;
	selp.f32 	%f689, 0fBEFFFFFF, 0fBE2AAAA8, %p212;
	fma.rn.f32 	%f690, %f688, %f682, %f689;
	fma.rn.f32 	%f691, %f690, %f684, %f683;
	and.b32  	%r1044, %r1342, 2;
	setp.eq.s32 	%p213, %r1044, 0;
	mov.f32 	%f692, 0f00000000;
	sub.f32 	%f693, %f692, %f691;
	selp.f32 	%f694, %f691, %f693, %p213;
	mul.f32 	%f133, %f2, %f694;
	st.global.f32 	[%rd1+136], %f133;
	@%p211 bra 	$L__BB0_220;
	setp.eq.f32 	%p214, %f125, 0f7F800000;
	@%p214 bra 	$L__BB0_219;
	mov.b32 	%r343, %f123;
	shl.b32 	%r1046, %r343, 8;
	or.b32  	%r344, %r1046, -2147483648;
	mov.b64 	%rd632, 0;
	mov.b32 	%r1343, 0;
	mov.u64 	%rd630, __cudart_i2opi_f;
	mov.u64 	%rd631, %rd3;
$L__BB0_215:
	.pragma "nounroll";
	ld.global.nc.u32 	%r1047, [%rd630];
	mad.wide.u32 	%rd482, %r1047, %r344, %rd632;
	shr.u64 	%rd632, %rd482, 32;
	st.local.u32 	[%rd631], %rd482;
	add.s32 	%r1343, %r1343, 1;
	add.s64 	%rd631, %rd631, 4;
	add.s64 	%rd630, %rd630, 4;
	setp.ne.s32 	%p215, %r1343, 6;
	@%p215 bra 	$L__BB0_215;
	shr.u32 	%r1048, %r343, 23;
	st.local.u32 	[%rd3+24], %rd632;
	and.b32  	%r347, %r1048, 31;
	and.b32  	%r1049, %r1048, 224;
	add.s32 	%r1050, %r1049, -128;
	shr.u32 	%r1051, %r1050, 5;
	mul.wide.u32 	%rd483, %r1051, 4;
	sub.s64 	%rd201, %rd3, %rd483;
	ld.local.u32 	%r1344, [%rd201+24];
	ld.local.u32 	%r1345, [%rd201+20];
	setp.eq.s32 	%p216, %r347, 0;
	@%p216 bra 	$L__BB0_218;
	shf.l.wrap.b32 	%r1344, %r1345, %r1344, %r347;
	ld.local.u32 	%r1052, [%rd201+16];
	shf.l.wrap.b32 	%r1345, %r1052, %r1345, %r347;
$L__BB0_218:
	shr.u32 	%r1053, %r1344, 30;
	shf.l.wrap.b32 	%r1054, %r1345, %r1344, 2;
	shl.b32 	%r1055, %r1345, 2;
	shr.u32 	%r1056, %r1054, 31;
	add.s32 	%r1057, %r1056, %r1053;
	neg.s32 	%r1058, %r1057;
	setp.lt.s32 	%p217, %r343, 0;
	selp.b32 	%r1346, %r1058, %r1057, %p217;
	xor.b32  	%r1059, %r1054, %r343;
	shr.s32 	%r1060, %r1054, 31;
	xor.b32  	%r1061, %r1060, %r1054;
	xor.b32  	%r1062, %r1060, %r1055;
	cvt.u64.u32 	%rd484, %r1061;
	shl.b64 	%rd485, %rd484, 32;
	cvt.u64.u32 	%rd486, %r1062;
	or.b64  	%rd487, %rd485, %rd486;
	cvt.rn.f64.s64 	%fd53, %rd487;
	mul.f64 	%fd54, %fd53, 0d3BF921FB54442D19;
	cvt.rn.f32.f64 	%f695, %fd54;
	neg.f32 	%f696, %f695;
	setp.lt.s32 	%p218, %r1059, 0;
	selp.f32 	%f909, %f696, %f695, %p218;
	bra.uni 	$L__BB0_220;
$L__BB0_219:
	mov.f32 	%f697, 0f00000000;
	mul.rn.f32 	%f909, %f123, %f697;
	mov.b32 	%r1346, 0;
$L__BB0_220:
	add.s32 	%r1064, %r1346, 1;
	mul.rn.f32 	%f698, %f909, %f909;
	and.b32  	%r1065, %r1346, 1;
	setp.eq.b32 	%p219, %r1065, 1;
	selp.f32 	%f699, %f909, 0f3F800000, %p219;
	fma.rn.f32 	%f700, %f698, %f699, 0f00000000;
	fma.rn.f32 	%f701, %f698, 0f37CBAC00, 0fBAB607ED;
	selp.f32 	%f702, 0fB94D4153, %f701, %p219;
	selp.f32 	%f703, 0f3C0885E4, 0f3D2AAABB, %p219;
	fma.rn.f32 	%f704, %f702, %f698, %f703;
	selp.f32 	%f705, 0fBE2AAAA8, 0fBEFFFFFF, %p219;
	fma.rn.f32 	%f706, %f704, %f698, %f705;
	fma.rn.f32 	%f707, %f706, %f700, %f699;
	and.b32  	%r1066, %r1064, 2;
	setp.eq.s32 	%p220, %r1066, 0;
	mov.f32 	%f708, 0f00000000;
	sub.f32 	%f709, %f708, %f707;
	selp.f32 	%f710, %f707, %f709, %p220;
	st.global.f32 	[%rd1+140], %f710;
	mul.f32 	%f711, %f133, %f122;
	mul.f32 	%f712, %f118, %f710;
	sub.f32 	%f713, %f711, %f712;
	st.global.f32 	[%rd1+144], %f713;
	mul.f32 	%f714, %f710, %f114;
	mul.f32 	%f715, %f129, %f122;
	sub.f32 	%f716, %f714, %f715;
	st.global.f32 	[%rd1+148], %f716;
	mul.f32 	%f717, %f129, %f118;
	mul.f32 	%f718, %f133, %f114;
	sub.f32 	%f719, %f717, %f718;
	st.global.f32 	[%rd1+152], %f719;
	cvta.to.global.u64 	%rd202, %rd259;
	ld.global.f32 	%f720, [%rd202+12];
	mov.f32 	%f721, 0f42B40000;
	sub.f32 	%f722, %f721, %f181;
	mul.f32 	%f723, %f722, 0f3C8EFA35;
	sub.f32 	%f137, %f723, %f720;
	mul.f32 	%f724, %f137, 0f3F22F983;
	cvt.rni.s32.f32 	%r1350, %f724;
	cvt.rn.f32.s32 	%f725, %r1350;
	fma.rn.f32 	%f726, %f725, 0fBFC90FDA, %f137;
	fma.rn.f32 	%f727, %f725, 0fB3A22168, %f726;
	fma.rn.f32 	%f910, %f725, 0fA7C234C5, %f727;
	abs.f32 	%f139, %f137;
	setp.ltu.f32 	%p221, %f139, 0f47CE4780;
	@%p221 bra 	$L__BB0_228;
	setp.eq.f32 	%p222, %f139, 0f7F800000;
	@%p222 bra 	$L__BB0_227;
	mov.b32 	%r357, %f137;
	shl.b32 	%r1068, %r357, 8;
	or.b32  	%r358, %r1068, -2147483648;
	mov.b64 	%rd635, 0;
	mov.b32 	%r1347, 0;
	mov.u64 	%rd633, __cudart_i2opi_f;
	mov.u64 	%rd634, %rd2;
$L__BB0_223:
	.pragma "nounroll";
	ld.global.nc.u32 	%r1069, [%rd633];
	mad.wide.u32 	%rd490, %r1069, %r358, %rd635;
	shr.u64 	%rd635, %rd490, 32;
	st.local.u32 	[%rd634], %rd490;
	add.s32 	%r1347, %r1347, 1;
	add.s64 	%rd634, %rd634, 4;
	add.s64 	%rd633, %rd633, 4;
	setp.ne.s32 	%p223, %r1347, 6;
	@%p223 bra 	$L__BB0_223;
	shr.u32 	%r1070, %r357, 23;
	st.local.u32 	[%rd2+24], %rd635;
	and.b32  	%r361, %r1070, 31;
	and.b32  	%r1071, %r1070, 224;
	add.s32 	%r1072, %r1071, -128;
	shr.u32 	%r1073, %r1072, 5;
	mul.wide.u32 	%rd491, %r1073, 4;
	sub.s64 	%rd209, %rd2, %rd491;
	ld.local.u32 	%r1348, [%rd209+24];
	ld.local.u32 	%r1349, [%rd209+20];
	setp.eq.s32 	%p224, %r361, 0;
	@%p224 bra 	$L__BB0_226;
	shf.l.wrap.b32 	%r1348, %r1349, %r1348, %r361;
	ld.local.u32 	%r1074, [%rd209+16];
	shf.l.wrap.b32 	%r1349, %r1074, %r1349, %r361;
$L__BB0_226:
	shr.u32 	%r1075, %r1348, 30;
	shf.l.wrap.b32 	%r1076, %r1349, %r1348, 2;
	shl.b32 	%r1077, %r1349, 2;
	shr.u32 	%r1078, %r1076, 31;
	add.s32 	%r1079, %r1078, %r1075;
	neg.s32 	%r1080, %r1079;
	setp.lt.s32 	%p225, %r357, 0;
	selp.b32 	%r1350, %r1080, %r1079, %p225;
	xor.b32  	%r1081, %r1076, %r357;
	shr.s32 	%r1082, %r1076, 31;
	xor.b32  	%r1083, %r1082, %r1076;
	xor.b32  	%r1084, %r1082, %r1077;
	cvt.u64.u32 	%rd492, %r1083;
	shl.b64 	%rd493, %rd492, 32;
	cvt.u64.u32 	%rd494, %r1084;
	or.b64  	%rd495, %rd493, %rd494;
	cvt.rn.f64.s64 	%fd55, %rd495;
	mul.f64 	%fd56, %fd55, 0d3BF921FB54442D19;
	cvt.rn.f32.f64 	%f728, %fd56;
	neg.f32 	%f729, %f728;
	setp.lt.s32 	%p226, %r1081, 0;
	selp.f32 	%f910, %f729, %f728, %p226;
	bra.uni 	$L__BB0_228;
$L__BB0_227:
	mov.f32 	%f730, 0f00000000;
	mul.rn.f32 	%f910, %f137, %f730;
	mov.b32 	%r1350, 0;
$L__BB0_228:
	add.s32 	%r1086, %r1350, 1;
	mul.rn.f32 	%f731, %f910, %f910;
	and.b32  	%r1087, %r1350, 1;
	setp.eq.b32 	%p227, %r1087, 1;
	selp.f32 	%f732, %f910, 0f3F800000, %p227;
	fma.rn.f32 	%f733, %f731, %f732, 0f00000000;
	fma.rn.f32 	%f734, %f731, 0f37CBAC00, 0fBAB607ED;
	selp.f32 	%f735, 0fB94D4153, %f734, %p227;
	selp.f32 	%f736, 0f3C0885E4, 0f3D2AAABB, %p227;
	fma.rn.f32 	%f737, %f735, %f731, %f736;
	selp.f32 	%f738, 0fBE2AAAA8, 0fBEFFFFFF, %p227;
	fma.rn.f32 	%f739, %f737, %f731, %f738;
	fma.rn.f32 	%f740, %f739, %f733, %f732;
	and.b32  	%r1088, %r1086, 2;
	setp.eq.s32 	%p228, %r1088, 0;
	mov.f32 	%f741, 0f00000000;
	sub.f32 	%f742, %f741, %f740;
	selp.f32 	%f743, %f740, %f742, %p228;
	mul.f32 	%f744, %f179, %f743;
	st.global.f32 	[%rd1+156], %f744;
	setp.eq.s32 	%p229, %r3, 4;
	@%p229 bra 	$L__BB0_286;
	ld.global.f32 	%f143, [%rd202+16];
	mul.f32 	%f745, %f143, 0f3F22F983;
	cvt.rni.s32.f32 	%r1362, %f745;
	cvt.rn.f32.s32 	%f746, %r1362;
	fma.rn.f32 	%f747, %f746, 0fBFC90FDA, %f143;
	fma.rn.f32 	%f748, %f746, 0fB3A22168, %f747;
	fma.rn.f32 	%f913, %f746, 0fA7C234C5, %f748;
	abs.f32 	%f145, %f143;
	setp.ltu.f32 	%p230, %f145, 0f47CE4780;
	mov.u32 	%r1354, %r1362;
	mov.f32 	%f911, %f913;
	@%p230 bra 	$L__BB0_237;
	setp.eq.f32 	%p231, %f145, 0f7F800000;
	@%p231 bra 	$L__BB0_236;
	mov.b32 	%r371, %f143;
	shl.b32 	%r1090, %r371, 8;
	or.b32  	%r372, %r1090, -2147483648;
	mov.b64 	%rd638, 0;
	mov.b32 	%r1351, 0;
	mov.u64 	%rd636, __cudart_i2opi_f;
	mov.u64 	%rd637, %rd8;
$L__BB0_232:
	.pragma "nounroll";
	ld.global.nc.u32 	%r1091, [%rd636];
	mad.wide.u32 	%rd498, %r1091, %r372, %rd638;
	shr.u64 	%rd638, %rd498, 32;
	st.local.u32 	[%rd637], %rd498;
	add.s32 	%r1351, %r1351, 1;
	add.s64 	%rd637, %rd637, 4;
	add.s64 	%rd636, %rd636, 4;
	setp.ne.s32 	%p232, %r1351, 6;
	@%p232 bra 	$L__BB0_232;
	shr.u32 	%r1092, %r371, 23;
	st.local.u32 	[%rd8+24], %rd638;
	and.b32  	%r375, %r1092, 31;
	and.b32  	%r1093, %r1092, 224;
	add.s32 	%r1094, %r1093, -128;
	shr.u32 	%r1095, %r1094, 5;
	mul.wide.u32 	%rd499, %r1095, 4;
	sub.s64 	%rd216, %rd8, %rd499;
	ld.local.u32 	%r1352, [%rd216+24];
	ld.local.u32 	%r1353, [%rd216+20];
	setp.eq.s32 	%p233, %r375, 0;
	@%p233 bra 	$L__BB0_235;
	shf.l.wrap.b32 	%r1352, %r1353, %r1352, %r375;
	ld.local.u32 	%r1096, [%rd216+16];
	shf.l.wrap.b32 	%r1353, %r1096, %r1353, %r375;
$L__BB0_235:
	shr.u32 	%r1097, %r1352, 30;
	shf.l.wrap.b32 	%r1098, %r1353, %r1352, 2;
	shl.b32 	%r1099, %r1353, 2;
	shr.u32 	%r1100, %r1098, 31;
	add.s32 	%r1101, %r1100, %r1097;
	neg.s32 	%r1102, %r1101;
	setp.lt.s32 	%p234, %r371, 0;
	selp.b32 	%r1354, %r1102, %r1101, %p234;
	xor.b32  	%r1103, %r1098, %r371;
	shr.s32 	%r1104, %r1098, 31;
	xor.b32  	%r1105, %r1104, %r1098;
	xor.b32  	%r1106, %r1104, %r1099;
	cvt.u64.u32 	%rd500, %r1105;
	shl.b64 	%rd501, %rd500, 32;
	cvt.u64.u32 	%rd502, %r1106;
	or.b64  	%rd503, %rd501, %rd502;
	cvt.rn.f64.s64 	%fd57, %rd503;
	mul.f64 	%fd58, %fd57, 0d3BF921FB54442D19;
	cvt.rn.f32.f64 	%f749, %fd58;
	neg.f32 	%f750, %f749;
	setp.lt.s32 	%p235, %r1103, 0;
	selp.f32 	%f911, %f750, %f749, %p235;
	bra.uni 	$L__BB0_237;
$L__BB0_236:
	mov.f32 	%f751, 0f00000000;
	mul.rn.f32 	%f911, %f143, %f751;
	mov.b32 	%r1354, 0;
$L__BB0_237:
	setp.ltu.f32 	%p236, %f145, 0f47CE4780;
	mul.rn.f32 	%f752, %f911, %f911;
	and.b32  	%r1108, %r1354, 1;
	setp.eq.b32 	%p237, %r1108, 1;
	selp.f32 	%f753, 0f3F800000, %f911, %p237;
	fma.rn.f32 	%f754, %f752, %f753, 0f00000000;
	fma.rn.f32 	%f755, %f752, 0f37CBAC00, 0fBAB607ED;
	selp.f32 	%f756, %f755, 0fB94D4153, %p237;
	selp.f32 	%f757, 0f3D2AAABB, 0f3C0885E4, %p237;
	fma.rn.f32 	%f758, %f756, %f752, %f757;
	selp.f32 	%f759, 0fBEFFFFFF, 0fBE2AAAA8, %p237;
	fma.rn.f32 	%f760, %f758, %f752, %f759;
	fma.rn.f32 	%f761, %f760, %f754, %f753;
	and.b32  	%r1109, %r1354, 2;
	setp.eq.s32 	%p238, %r1109, 0;
	mov.f32 	%f762, 0f00000000;
	sub.f32 	%f763, %f762, %f761;
	selp.f32 	%f764, %f761, %f763, %p238;
	mul.f32 	%f149, %f1, %f764;
	st.global.f32 	[%rd1+160], %f149;
	mov.u32 	%r1358, %r1362;
	mov.f32 	%f912, %f913;
	@%p236 bra 	$L__BB0_245;
	setp.eq.f32 	%p239, %f145, 0f7F800000;
	@%p239 bra 	$L__BB0_244;
	mov.b32 	%r384, %f143;
	shl.b32 	%r1111, %r384, 8;
	or.b32  	%r385, %r1111, -2147483648;
	mov.b64 	%rd641, 0;
	mov.b32 	%r1355, 0;
	mov.u64 	%rd639, __cudart_i2opi_f;
	mov.u64 	%rd640, %rd7;
$L__BB0_240:
	.pragma "nounroll";
	ld.global.nc.u32 	%r1112, [%rd639];
	mad.wide.u32 	%rd506, %r1112, %r385, %rd641;
	shr.u64 	%rd641, %rd506, 32;
	st.local.u32 	[%rd640], %rd506;
	add.s32 	%r1355, %r1355, 1;
	add.s64 	%rd640, %rd640, 4;
	add.s64 	%rd639, %rd639, 4;
	setp.ne.s32 	%p240, %r1355, 6;
	@%p240 bra 	$L__BB0_240;
	shr.u32 	%r1113, %r384, 23;
	st.local.u32 	[%rd7+24], %rd641;
	and.b32  	%r388, %r1113, 31;
	and.b32  	%r1114, %r1113, 224;
	add.s32 	%r1115, %r1114, -128;
	shr.u32 	%r1116, %r1115, 5;
	mul.wide.u32 	%rd507, %r1116, 4;
	sub.s64 	%rd223, %rd7, %rd507;
	ld.local.u32 	%r1356, [%rd223+24];
	ld.local.u32 	%r1357, [%rd223+20];
	setp.eq.s32 	%p241, %r388, 0;
	@%p241 bra 	$L__BB0_243;
	shf.l.wrap.b32 	%r1356, %r1357, %r1356, %r388;
	ld.local.u32 	%r1117, [%rd223+16];
	shf.l.wrap.b32 	%r1357, %r1117, %r1357, %r388;
$L__BB0_243:
	shr.u32 	%r1118, %r1356, 30;
	shf.l.wrap.b32 	%r1119, %r1357, %r1356, 2;
	shl.b32 	%r1120, %r1357, 2;
	shr.u32 	%r1121, %r1119, 31;
	add.s32 	%r1122, %r1121, %r1118;
	neg.s32 	%r1123, %r1122;
	setp.lt.s32 	%p242, %r384, 0;
	selp.b32 	%r1358, %r1123, %r1122, %p242;
	xor.b32  	%r1124, %r1119, %r384;
	shr.s32 	%r1125, %r1119, 31;
	xor.b32  	%r1126, %r1125, %r1119;
	xor.b32  	%r1127, %r1125, %r1120;
	cvt.u64.u32 	%rd508, %r1126;
	shl.b64 	%rd509, %rd508, 32;
	cvt.u64.u32 	%rd510, %r1127;
	or.b64  	%rd511, %rd509, %rd510;
	cvt.rn.f64.s64 	%fd59, %rd511;
	mul.f64 	%fd60, %fd59, 0d3BF921FB54442D19;
	cvt.rn.f32.f64 	%f765, %fd60;
	neg.f32 	%f766, %f765;
	setp.lt.s32 	%p243, %r1124, 0;
	selp.f32 	%f912, %f766, %f765, %p243;
	bra.uni 	$L__BB0_245;
$L__BB0_244:
	mov.f32 	%f767, 0f00000000;
	mul.rn.f32 	%f912, %f143, %f767;
	mov.b32 	%r1358, 0;
$L__BB0_245:
	setp.ltu.f32 	%p244, %f145, 0f47CE4780;
	mul.rn.f32 	%f768, %f912, %f912;
	and.b32  	%r1129, %r1358, 1;
	setp.eq.b32 	%p245, %r1129, 1;
	selp.f32 	%f769, 0f3F800000, %f912, %p245;
	fma.rn.f32 	%f770, %f768, %f769, 0f00000000;
	fma.rn.f32 	%f771, %f768, 0f37CBAC00, 0fBAB607ED;
	selp.f32 	%f772, %f771, 0fB94D4153, %p245;
	selp.f32 	%f773, 0f3D2AAABB, 0f3C0885E4, %p245;
	fma.rn.f32 	%f774, %f772, %f768, %f773;
	selp.f32 	%f775, 0fBEFFFFFF, 0fBE2AAAA8, %p245;
	fma.rn.f32 	%f776, %f774, %f768, %f775;
	fma.rn.f32 	%f777, %f776, %f770, %f769;
	and.b32  	%r1130, %r1358, 2;
	setp.eq.s32 	%p246, %r1130, 0;
	mov.f32 	%f778, 0f00000000;
	sub.f32 	%f779, %f778, %f777;
	selp.f32 	%f780, %f777, %f779, %p246;
	mul.f32 	%f153, %f2, %f780;
	st.global.f32 	[%rd1+164], %f153;
	@%p244 bra 	$L__BB0_253;
	setp.eq.f32 	%p247, %f145, 0f7F800000;
	@%p247 bra 	$L__BB0_252;
	mov.b32 	%r397, %f143;
	shl.b32 	%r1132, %r397, 8;
	or.b32  	%r398, %r1132, -2147483648;
	mov.b64 	%rd644, 0;
	mov.b32 	%r1359, 0;
	mov.u64 	%rd642, __cudart_i2opi_f;
	mov.u64 	%rd643, %rd6;
$L__BB0_248:
	.pragma "nounroll";
	ld.global.nc.u32 	%r1133, [%rd642];
	mad.wide.u32 	%rd514, %r1133, %r398, %rd644;
	shr.u64 	%rd644, %rd514, 32;
	st.local.u32 	[%rd643], %rd514;
	add.s32 	%r1359, %r1359, 1;
	add.s64 	%rd643, %rd643, 4;
	add.s64 	%rd642, %rd642, 4;
	setp.ne.s32 	%p248, %r1359, 6;
	@%p248 bra 	$L__BB0_248;
	shr.u32 	%r1134, %r397, 23;
	st.local.u32 	[%rd6+24], %rd644;
	and.b32  	%r401, %r1134, 31;
	and.b32  	%r1135, %r1134, 224;
	add.s32 	%r1136, %r1135, -128;
	shr.u32 	%r1137, %r1136, 5;
	mul.wide.u32 	%rd515, %r1137, 4;
	sub.s64 	%rd230, %rd6, %rd515;
	ld.local.u32 	%r1360, [%rd230+24];
	ld.local.u32 	%r1361, [%rd230+20];
	setp.eq.s32 	%p249, %r401, 0;
	@%p249 bra 	$L__BB0_251;
	shf.l.wrap.b32 	%r1360, %r1361, %r1360, %r401;
	ld.local.u32 	%r1138, [%rd230+16];
	shf.l.wrap.b32 	%r1361, %r1138, %r1361, %r401;
$L__BB0_251:
	shr.u32 	%r1139, %r1360, 30;
	shf.l.wrap.b32 	%r1140, %r1361, %r1360, 2;
	shl.b32 	%r1141, %r1361, 2;
	shr.u32 	%r1142, %r1140, 31;
	add.s32 	%r1143, %r1142, %r1139;
	neg.s32 	%r1144, %r1143;
	setp.lt.s32 	%p250, %r397, 0;
	selp.b32 	%r1362, %r1144, %r1143, %p250;
	xor.b32  	%r1145, %r1140, %r397;
	shr.s32 	%r1146, %r1140, 31;
	xor.b32  	%r1147, %r1146, %r1140;
	xor.b32  	%r1148, %r1146, %r1141;
	cvt.u64.u32 	%rd516, %r1147;
	shl.b64 	%rd517, %rd516, 32;
	cvt.u64.u32 	%rd518, %r1148;
	or.b64  	%rd519, %rd517, %rd518;
	cvt.rn.f64.s64 	%fd61, %rd519;
	mul.f64 	%fd62, %fd61, 0d3BF921FB54442D19;
	cvt.rn.f32.f64 	%f781, %fd62;
	neg.f32 	%f782, %f781;
	setp.lt.s32 	%p251, %r1145, 0;
	selp.f32 	%f913, %f782, %f781, %p251;
	bra.uni 	$L__BB0_253;
$L__BB0_252:
	mov.f32 	%f783, 0f00000000;
	mul.rn.f32 	%f913, %f143, %f783;
	mov.b32 	%r1362, 0;
$L__BB0_253:
	add.s32 	%r1150, %r1362, 1;
	mul.rn.f32 	%f784, %f913, %f913;
	and.b32  	%r1151, %r1362, 1;
	setp.eq.b32 	%p252, %r1151, 1;
	selp.f32 	%f785, %f913, 0f3F800000, %p252;
	fma.rn.f32 	%f786, %f784, %f785, 0f00000000;
	fma.rn.f32 	%f787, %f784, 0f37CBAC00, 0fBAB607ED;
	selp.f32 	%f788, 0fB94D4153, %f787, %p252;
	selp.f32 	%f789, 0f3C0885E4, 0f3D2AAABB, %p252;
	fma.rn.f32 	%f790, %f788, %f784, %f789;
	selp.f32 	%f791, 0fBE2AAAA8, 0fBEFFFFFF, %p252;
	fma.rn.f32 	%f792, %f790, %f784, %f791;
	fma.rn.f32 	%f793, %f792, %f786, %f785;
	and.b32  	%r1152, %r1150, 2;
	setp.eq.s32 	%p253, %r1152, 0;
	mov.f32 	%f794, 0f00000000;
	sub.f32 	%f795, %f794, %f793;
	selp.f32 	%f157, %f793, %f795, %p253;
	st.global.f32 	[%rd1+168], %f157;
	ld.global.f32 	%f796, [%rd202+16];
	add.f32 	%f158, %f796, 0f3FC90FDB;
	mul.f32 	%f797, %f158, 0f3F22F983;
	cvt.rni.s32.f32 	%r1374, %f797;
	cvt.rn.f32.s32 	%f798, %r1374;
	fma.rn.f32 	%f799, %f798, 0fBFC90FDA, %f158;
	fma.rn.f32 	%f800, %f798, 0fB3A22168, %f799;
	fma.rn.f32 	%f916, %f798, 0fA7C234C5, %f800;
	abs.f32 	%f160, %f158;
	setp.ltu.f32 	%p254, %f160, 0f47CE4780;
	mov.u32 	%r1366, %r1374;
	mov.f32 	%f914, %f916;
	@%p254 bra 	$L__BB0_261;
	setp.eq.f32 	%p255, %f160, 0f7F800000;
	@%p255 bra 	$L__BB0_260;
	mov.b32 	%r411, %f158;
	shl.b32 	%r1154, %r411, 8;
	or.b32  	%r412, %r1154, -2147483648;
	mov.b64 	%rd647, 0;
	mov.b32 	%r1363, 0;
	mov.u64 	%rd645, __cudart_i2opi_f;
	mov.u64 	%rd646, %rd5;
$L__BB0_256:
	.pragma "nounroll";
	ld.global.nc.u32 	%r1155, [%rd645];
	mad.wide.u32 	%rd522, %r1155, %r412, %rd647;
	shr.u64 	%rd647, %rd522, 32;
	st.local.u32 	[%rd646], %rd522;
	add.s32 	%r1363, %r1363, 1;
	add.s64 	%rd646, %rd646, 4;
	add.s64 	%rd645, %rd645, 4;
	setp.ne.s32 	%p256, %r1363, 6;
	@%p256 bra 	$L__BB0_256;
	shr.u32 	%r1156, %r411, 23;
	st.local.u32 	[%rd5+24], %rd647;
	and.b32  	%r415, %r1156, 31;
	and.b32  	%r1157, %r1156, 224;
	add.s32 	%r1158, %r1157, -128;
	shr.u32 	%r1159, %r1158, 5;
	mul.wide.u32 	%rd523, %r1159, 4;
	sub.s64 	%rd237, %rd5, %rd523;
	ld.local.u32 	%r1364, [%rd237+24];
	ld.local.u32 	%r1365, [%rd237+20];
	setp.eq.s32 	%p257, %r415, 0;
	@%p257 bra 	$L__BB0_259;
	shf.l.wrap.b32 	%r1364, %r1365, %r1364, %r415;
	ld.local.u32 	%r1160, [%rd237+16];
	shf.l.wrap.b32 	%r1365, %r1160, %r1365, %r415;
$L__BB0_259:
	shr.u32 	%r1161, %r1364, 30;
	shf.l.wrap.b32 	%r1162, %r1365, %r1364, 2;
	shl.b32 	%r1163, %r1365, 2;
	shr.u32 	%r1164, %r1162, 31;
	add.s32 	%r1165, %r1164, %r1161;
	neg.s32 	%r1166, %r1165;
	setp.lt.s32 	%p258, %r411, 0;
	selp.b32 	%r1366, %r1166, %r1165, %p258;
	xor.b32  	%r1167, %r1162, %r411;
	shr.s32 	%r1168, %r1162, 31;
	xor.b32  	%r1169, %r1168, %r1162;
	xor.b32  	%r1170, %r1168, %r1163;
	cvt.u64.u32 	%rd524, %r1169;
	shl.b64 	%rd525, %rd524, 32;
	cvt.u64.u32 	%rd526, %r1170;
	or.b64  	%rd527, %rd525, %rd526;
	cvt.rn.f64.s64 	%fd63, %rd527;
	mul.f64 	%fd64, %fd63, 0d3BF921FB54442D19;
	cvt.rn.f32.f64 	%f801, %fd64;
	neg.f32 	%f802, %f801;
	setp.lt.s32 	%p259, %r1167, 0;
	selp.f32 	%f914, %f802, %f801, %p259;
	bra.uni 	$L__BB0_261;
$L__BB0_260:
	mov.f32 	%f803, 0f00000000;
	mul.rn.f32 	%f914, %f158, %f803;
	mov.b32 	%r1366, 0;
$L__BB0_261:
	setp.ltu.f32 	%p260, %f160, 0f47CE4780;
	mul.rn.f32 	%f804, %f914, %f914;
	and.b32  	%r1172, %r1366, 1;
	setp.eq.b32 	%p261, %r1172, 1;
	selp.f32 	%f805, 0f3F800000, %f914, %p261;
	fma.rn.f32 	%f806, %f804, %f805, 0f00000000;
	fma.rn.f32 	%f807, %f804, 0f37CBAC00, 0fBAB607ED;
	selp.f32 	%f808, %f807, 0fB94D4153, %p261;
	selp.f32 	%f809, 0f3D2AAABB, 0f3C0885E4, %p261;
	fma.rn.f32 	%f810, %f808, %f804, %f809;
	selp.f32 	%f811, 0fBEFFFFFF, 0fBE2AAAA8, %p261;
	fma.rn.f32 	%f812, %f810, %f804, %f811;
	fma.rn.f32 	%f813, %f812, %f806, %f805;
	and.b32  	%r1173, %r1366, 2;
	setp.eq.s32 	%p262, %r1173, 0;
	mov.f32 	%f814, 0f00000000;
	sub.f32 	%f815, %f814, %f813;
	selp.f32 	%f816, %f813, %f815, %p262;
	mul.f32 	%f164, %f1, %f816;
	st.global.f32 	[%rd1+172], %f164;
	mov.u32 	%r1370, %r1374;
	mov.f32 	%f915, %f916;
	@%p260 bra 	$L__BB0_269;
	setp.eq.f32 	%p263, %f160, 0f7F800000;
	@%p263 bra 	$L__BB0_268;
	mov.b32 	%r424, %f158;
	shl.b32 	%r1175, %r424, 8;
	or.b32  	%r425, %r1175, -2147483648;
	mov.b64 	%rd650, 0;
	mov.b32 	%r1367, 0;
	mov.u64 	%rd648, __cudart_i2opi_f;
	mov.u64 	%rd649, %rd4;
$L__BB0_264:
	.pragma "nounroll";
	ld.global.nc.u32 	%r1176, [%rd648];
	mad.wide.u32 	%rd530, %r1176, %r425, %rd650;
	shr.u64 	%rd650, %rd530, 32;
	st.local.u32 	[%rd649], %rd530;
	add.s32 	%r1367, %r1367, 1;
	add.s64 	%rd649, %rd649, 4;
	add.s64 	%rd648, %rd648, 4;
	setp.ne.s32 	%p264, %r1367, 6;
	@%p264 bra 	$L__BB0_264;
	shr.u32 	%r1177, %r424, 23;
	st.local.u32 	[%rd4+24], %rd650;
	and.b32  	%r428, %r1177, 31;
	and.b32  	%r1178, %r1177, 224;
	add.s32 	%r1179, %r1178, -128;
	shr.u32 	%r1180, %r1179, 5;
	mul.wide.u32 	%rd531, %r1180, 4;
	sub.s64 	%rd244, %rd4, %rd531;
	ld.local.u32 	%r1368, [%rd244+24];
	ld.local.u32 	%r1369, [%rd244+20];
	setp.eq.s32 	%p265, %r428, 0;
	@%p265 bra 	$L__BB0_267;
	shf.l.wrap.b32 	%r1368, %r1369, %r1368, %r428;
	ld.local.u32 	%r1181, [%rd244+16];
	shf.l.wrap.b32 	%r1369, %r1181, %r1369, %r428;
$L__BB0_267:
	shr.u32 	%r1182, %r1368, 30;
	shf.l.wrap.b32 	%r1183, %r1369, %r1368, 2;
	shl.b32 	%r1184, %r1369, 2;
	shr.u32 	%r1185, %r1183, 31;
	add.s32 	%r1186, %r1185, %r1182;
	neg.s32 	%r1187, %r1186;
	setp.lt.s32 	%p266, %r424, 0;
	selp.b32 	%r1370, %r1187, %r1186, %p266;
	xor.b32  	%r1188, %r1183, %r424;
	shr.s32 	%r1189, %r1183, 31;
	xor.b32  	%r1190, %r1189, %r1183;
	xor.b32  	%r1191, %r1189, %r1184;
	cvt.u64.u32 	%rd532, %r1190;
	shl.b64 	%rd533, %rd532, 32;
	cvt.u64.u32 	%rd534, %r1191;
	or.b64  	%rd535, %rd533, %rd534;
	cvt.rn.f64.s64 	%fd65, %rd535;
	mul.f64 	%fd66, %fd65, 0d3BF921FB54442D19;
	cvt.rn.f32.f64 	%f817, %fd66;
	neg.f32 	%f818, %f817;
	setp.lt.s32 	%p267, %r1188, 0;
	selp.f32 	%f915, %f818, %f817, %p267;
	bra.uni 	$L__BB0_269;
$L__BB0_268:
	mov.f32 	%f819, 0f00000000;
	mul.rn.f32 	%f915, %f158, %f819;
	mov.b32 	%r1370, 0;
$L__BB0_269:
	setp.ltu.f32 	%p268, %f160, 0f47CE4780;
	mul.rn.f32 	%f820, %f915, %f915;
	and.b32  	%r1193, %r1370, 1;
	setp.eq.b32 	%p269, %r1193, 1;
	selp.f32 	%f821, 0f3F800000, %f915, %p269;
	fma.rn.f32 	%f822, %f820, %f821, 0f00000000;
	fma.rn.f32 	%f823, %f820, 0f37CBAC00, 0fBAB607ED;
	selp.f32 	%f824, %f823, 0fB94D4153, %p269;
	selp.f32 	%f825, 0f3D2AAABB, 0f3C0885E4, %p269;
	fma.rn.f32 	%f826, %f824, %f820, %f825;
	selp.f32 	%f827, 0fBEFFFFFF, 0fBE2AAAA8, %p269;
	fma.rn.f32 	%f828, %f826, %f820, %f827;
	fma.rn.f32 	%f829, %f828, %f822, %f821;
	and.b32  	%r1194, %r1370, 2;
	setp.eq.s32 	%p270, %r1194, 0;
	mov.f32 	%f830, 0f00000000;
	sub.f32 	%f831, %f830, %f829;
	selp.f32 	%f832, %f829, %f831, %p270;
	mul.f32 	%f168, %f2, %f832;
	st.global.f32 	[%rd1+176], %f168;
	@%p268 bra 	$L__BB0_277;
	setp.eq.f32 	%p271, %f160, 0f7F800000;
	@%p271 bra 	$L__BB0_276;
	mov.b32 	%r437, %f158;
	shl.b32 	%r1196, %r437, 8;
	or.b32  	%r438, %r1196, -2147483648;
	mov.b64 	%rd653, 0;
	mov.b32 	%r1371, 0;
	mov.u64 	%rd651, __cudart_i2opi_f;
	mov.u64 	%rd652, %rd3;
$L__BB0_272:
	.pragma "nounroll";
	ld.global.nc.u32 	%r1197, [%rd651];
	mad.wide.u32 	%rd538, %r1197, %r438, %rd653;
	shr.u64 	%rd653, %rd538, 32;
	st.local.u32 	[%rd652], %rd538;
	add.s32 	%r1371, %r1371, 1;
	add.s64 	%rd652, %rd652, 4;
	add.s64 	%rd651, %rd651, 4;
	setp.ne.s32 	%p272, %r1371, 6;
	@%p272 bra 	$L__BB0_272;
	shr.u32 	%r1198, %r437, 23;
	st.local.u32 	[%rd3+24], %rd653;
	and.b32  	%r441, %r1198, 31;
	and.b32  	%r1199, %r1198, 224;
	add.s32 	%r1200, %r1199, -128;
	shr.u32 	%r1201, %r1200, 5;
	mul.wide.u32 	%rd539, %r1201, 4;
	sub.s64 	%rd251, %rd3, %rd539;
	ld.local.u32 	%r1372, [%rd251+24];
	ld.local.u32 	%r1373, [%rd251+20];
	setp.eq.s32 	%p273, %r441, 0;
	@%p273 bra 	$L__BB0_275;
	shf.l.wrap.b32 	%r1372, %r1373, %r1372, %r441;
	ld.local.u32 	%r1202, [%rd251+16];
	shf.l.wrap.b32 	%r1373, %r1202, %r1373, %r441;
$L__BB0_275:
	shr.u32 	%r1203, %r1372, 30;
	shf.l.wrap.b32 	%r1204, %r1373, %r1372, 2;
	shl.b32 	%r1205, %r1373, 2;
	shr.u32 	%r1206, %r1204, 31;
	add.s32 	%r1207, %r1206, %r1203;
	neg.s32 	%r1208, %r1207;
	setp.lt.s32 	%p274, %r437, 0;
	selp.b32 	%r1374, %r1208, %r1207, %p274;
	xor.b32  	%r1209, %r1204, %r437;
	shr.s32 	%r1210, %r1204, 31;
	xor.b32  	%r1211, %r1210, %r1204;
	xor.b32  	%r1212, %r1210, %r1205;
	cvt.u64.u32 	%rd540, %r1211;
	shl.b64 	%rd541, %rd540, 32;
	cvt.u64.u32 	%rd542, %r1212;
	or.b64  	%rd543, %rd541, %rd542;
	cvt.rn.f64.s64 	%fd67, %rd543;
	mul.f64 	%fd68, %fd67, 0d3BF921FB54442D19;
	cvt.rn.f32.f64 	%f833, %fd68;
	neg.f32 	%f834, %f833;
	setp.lt.s32 	%p275, %r1209, 0;
	selp.f32 	%f916, %f834, %f833, %p275;
	bra.uni 	$L__BB0_277;
$L__BB0_276:
	mov.f32 	%f835, 0f00000000;
	mul.rn.f32 	%f916, %f158, %f835;
	mov.b32 	%r1374, 0;
$L__BB0_277:
	add.s32 	%r1214, %r1374, 1;
	mul.rn.f32 	%f836, %f916, %f916;
	and.b32  	%r1215, %r1374, 1;
	setp.eq.b32 	%p276, %r1215, 1;
	selp.f32 	%f837, %f916, 0f3F800000, %p276;
	fma.rn.f32 	%f838, %f836, %f837, 0f00000000;
	fma.rn.f32 	%f839, %f836, 0f37CBAC00, 0fBAB607ED;
	selp.f32 	%f840, 0fB94D4153, %f839, %p276;
	selp.f32 	%f841, 0f3C0885E4, 0f3D2AAABB, %p276;
	fma.rn.f32 	%f842, %f840, %f836, %f841;
	selp.f32 	%f843, 0fBE2AAAA8, 0fBEFFFFFF, %p276;
	fma.rn.f32 	%f844, %f842, %f836, %f843;
	fma.rn.f32 	%f845, %f844, %f838, %f837;
	and.b32  	%r1216, %r1214, 2;
	setp.eq.s32 	%p277, %r1216, 0;
	mov.f32 	%f846, 0f00000000;
	sub.f32 	%f847, %f846, %f845;
	selp.f32 	%f848, %f845, %f847, %p277;
	st.global.f32 	[%rd1+180], %f848;
	mul.f32 	%f849, %f168, %f157;
	mul.f32 	%f850, %f153, %f848;
	sub.f32 	%f851, %f849, %f850;
	st.global.f32 	[%rd1+184], %f851;
	mul.f32 	%f852, %f848, %f149;
	mul.f32 	%f853, %f164, %f157;
	sub.f32 	%f854, %f852, %f853;
	st.global.f32 	[%rd1+188], %f854;
	mul.f32 	%f855, %f164, %f153;
	mul.f32 	%f856, %f168, %f149;
	sub.f32 	%f857, %f855, %f856;
	st.global.f32 	[%rd1+192], %f857;
	ld.global.f32 	%f858, [%rd202+16];
	mov.f32 	%f859, 0f42B40000;
	sub.f32 	%f860, %f859, %f181;
	mul.f32 	%f861, %f860, 0f3C8EFA35;
	sub.f32 	%f172, %f861, %f858;
	mul.f32 	%f862, %f172, 0f3F22F983;
	cvt.rni.s32.f32 	%r1378, %f862;
	cvt.rn.f32.s32 	%f863, %r1378;
	fma.rn.f32 	%f864, %f863, 0fBFC90FDA, %f172;
	fma.rn.f32 	%f865, %f863, 0fB3A22168, %f864;
	fma.rn.f32 	%f917, %f863, 0fA7C234C5, %f865;
	abs.f32 	%f174, %f172;
	setp.ltu.f32 	%p278, %f174, 0f47CE4780;
	@%p278 bra 	$L__BB0_285;
	setp.eq.f32 	%p279, %f174, 0f7F800000;
	@%p279 bra 	$L__BB0_284;
	mov.b32 	%r451, %f172;
	shl.b32 	%r1218, %r451, 8;
	or.b32  	%r452, %r1218, -2147483648;
	mov.b64 	%rd656, 0;
	mov.b32 	%r1375, 0;
	mov.u64 	%rd654, __cudart_i2opi_f;
	mov.u64 	%rd655, %rd2;
$L__BB0_280:
	.pragma "nounroll";
	ld.global.nc.u32 	%r1219, [%rd654];
	mad.wide.u32 	%rd546, %r1219, %r452, %rd656;
	shr.u64 	%rd656, %rd546, 32;
	st.local.u32 	[%rd655], %rd546;
	add.s32 	%r1375, %r1375, 1;
	add.s64 	%rd655, %rd655, 4;
	add.s64 	%rd654, %rd654, 4;
	setp.ne.s32 	%p280, %r1375, 6;
	@%p280 bra 	$L__BB0_280;
	shr.u32 	%r1220, %r451, 23;
	st.local.u32 	[%rd2+24], %rd656;
	and.b32  	%r455, %r1220, 31;
	and.b32  	%r1221, %r1220, 224;
	add.s32 	%r1222, %r1221, -128;
	shr.u32 	%r1223, %r1222, 5;
	mul.wide.u32 	%rd547, %r1223, 4;
	sub.s64 	%rd258, %rd2, %rd547;
	ld.local.u32 	%r1376, [%rd258+24];
	ld.local.u32 	%r1377, [%rd258+20];
	setp.eq.s32 	%p281, %r455, 0;
	@%p281 bra 	$L__BB0_283;
	shf.l.wrap.b32 	%r1376, %r1377, %r1376, %r455;
	ld.local.u32 	%r1224, [%rd258+16];
	shf.l.wrap.b32 	%r1377, %r1224, %r1377, %r455;
$L__BB0_283:
	shr.u32 	%r1225, %r1376, 30;
	shf.l.wrap.b32 	%r1226, %r1377, %r1376, 2;
	shl.b32 	%r1227, %r1377, 2;
	shr.u32 	%r1228, %r1226, 31;
	add.s32 	%r1229, %r1228, %r1225;
	neg.s32 	%r1230, %r1229;
	setp.lt.s32 	%p282, %r451, 0;
	selp.b32 	%r1378, %r1230, %r1229, %p282;
	xor.b32  	%r1231, %r1226, %r451;
	shr.s32 	%r1232, %r1226, 31;
	xor.b32  	%r1233, %r1232, %r1226;
	xor.b32  	%r1234, %r1232, %r1227;
	cvt.u64.u32 	%rd548, %r1233;
	shl.b64 	%rd549, %rd548, 32;
	cvt.u64.u32 	%rd550, %r1234;
	or.b64  	%rd551, %rd549, %rd550;
	cvt.rn.f64.s64 	%fd69, %rd551;
	mul.f64 	%fd70, %fd69, 0d3BF921FB54442D19;
	cvt.rn.f32.f64 	%f866, %fd70;
	neg.f32 	%f867, %f866;
	setp.lt.s32 	%p283, %r1231, 0;
	selp.f32 	%f917, %f867, %f866, %p283;
	bra.uni 	$L__BB0_285;
$L__BB0_284:
	mov.f32 	%f868, 0f00000000;
	mul.rn.f32 	%f917, %f172, %f868;
	mov.b32 	%r1378, 0;
$L__BB0_285:
	add.s32 	%r1236, %r1378, 1;
	mul.rn.f32 	%f869, %f917, %f917;
	and.b32  	%r1237, %r1378, 1;
	setp.eq.b32 	%p284, %r1237, 1;
	selp.f32 	%f870, %f917, 0f3F800000, %p284;
	fma.rn.f32 	%f871, %f869, %f870, 0f00000000;
	fma.rn.f32 	%f872, %f869, 0f37CBAC00, 0fBAB607ED;
	selp.f32 	%f873, 0fB94D4153, %f872, %p284;
	selp.f32 	%f874, 0f3C0885E4, 0f3D2AAABB, %p284;
	fma.rn.f32 	%f875, %f873, %f869, %f874;
	selp.f32 	%f876, 0fBE2AAAA8, 0fBEFFFFFF, %p284;
	fma.rn.f32 	%f877, %f875, %f869, %f876;
	fma.rn.f32 	%f878, %f877, %f871, %f870;
	and.b32  	%r1238, %r1236, 2;
	setp.eq.s32 	%p285, %r1238, 0;
	mov.f32 	%f879, 0f00000000;
	sub.f32 	%f880, %f879, %f878;
	selp.f32 	%f881, %f878, %f880, %p285;
	mul.f32 	%f882, %f179, %f881;
	st.global.f32 	[%rd1+196], %f882;
$L__BB0_286:
	ret;

}
	// .globl	_Z15dirtymap_kernel10floatArrayS_S_S_f11chordParamsPfjPKf
.visible .entry _Z15dirtymap_kernel10floatArrayS_S_S_f11chordParamsPfjPKf(
	.param .align 8 .b8 _Z15dirtymap_kernel10floatArrayS_S_S_f11chordParamsPfjPKf_param_0[16],
	.param .align 8 .b8 _Z15dirtymap_kernel10floatArrayS_S_S_f11chordParamsPfjPKf_param_1[16],
	.param .align 8 .b8 _Z15dirtymap_kernel10floatArrayS_S_S_f11chordParamsPfjPKf_param_2[16],
	.param .align 8 .b8 _Z15dirtymap_kernel10floatArrayS_S_S_f11chordParamsPfjPKf_param_3[16],
	.param .f32 _Z15dirtymap_kernel10floatArrayS_S_S_f11chordParamsPfjPKf_param_4,
	.param .align 8 .b8 _Z15dirtymap_kernel10floatArrayS_S_S_f11chordParamsPfjPKf_param_5[56],
	.param .u64 .ptr .align 1 _Z15dirtymap_kernel10floatArrayS_S_S_f11chordParamsPfjPKf_param_6,
	.param .u32 _Z15dirtymap_kernel10floatArrayS_S_S_f11chordParamsPfjPKf_param_7,
	.param .u64 .ptr .align 1 _Z15dirtymap_kernel10floatArrayS_S_S_f11chordParamsPfjPKf_param_8
)
{
	.local .align 4 .b8 	__local_depot1[28];
	.reg .b64 	%SP;
	.reg .b64 	%SPL;
	.reg .pred 	%p<1914>;
	.reg .b16 	%rs<25>;
	.reg .b32 	%r<6444>;
	.reg .b32 	%f<12014>;
	.reg .b64 	%rd<2371>;
	.reg .b64 	%fd<261>;

	mov.u64 	%SPL, __local_depot1;
	ld.param.u32 	%r1679, [_Z15dirtymap_kernel10floatArrayS_S_S_f11chordParamsPfjPKf_param_5+48];
	ld.param.u32 	%r1678, [_Z15dirtymap_kernel10floatArrayS_S_S_f11chordParamsPfjPKf_param_5+24];
	ld.param.u32 	%r1677, [_Z15dirtymap_kernel10floatArrayS_S_S_f11chordParamsPfjPKf_param_5+20];
	ld.param.f32 	%f1502, [_Z15dirtymap_kernel10floatArrayS_S_S_f11chordParamsPfjPKf_param_5+16];
	ld.param.u32 	%r1676, [_Z15dirtymap_kernel10floatArrayS_S_S_f11chordParamsPfjPKf_param_5+8];
	ld.param.u32 	%r1675, [_Z15dirtymap_kernel10floatArrayS_S_S_f11chordParamsPfjPKf_param_3+8];
	ld.param.u64 	%rd327, [_Z15dirtymap_kernel10floatArrayS_S_S_f11chordParamsPfjPKf_param_2];
	ld.param.u32 	%r1673, [_Z15dirtymap_kernel10floatArrayS_S_S_f11chordParamsPfjPKf_param_1+8];
	ld.param.u64 	%rd326, [_Z15dirtymap_kernel10floatArrayS_S_S_f11chordParamsPfjPKf_param_1];
	ld.param.u32 	%r1672, [_Z15dirtymap_kernel10floatArrayS_S_S_f11chordParamsPfjPKf_param_0+8];
	ld.param.u64 	%rd325, [_Z15dirtymap_kernel10floatArrayS_S_S_f11chordParamsPfjPKf_param_0];
	ld.param.u64 	%rd328, [_Z15dirtymap_kernel10floatArrayS_S_S_f11chordParamsPfjPKf_param_3];
	ld.param.v2.f32 	{%f1506, %f1507}, [_Z15dirtymap_kernel10floatArrayS_S_S_f11chordParamsPfjPKf_param_5+40];
	ld.param.v2.f32 	{%f1504, %f1505}, [_Z15dirtymap_kernel10floatArrayS_S_S_f11chordParamsPfjPKf_param_5+32];
	ld.param.u64 	%rd330, [_Z15dirtymap_kernel10floatArrayS_S_S_f11chordParamsPfjPKf_param_6];
	ld.param.u32 	%r1680, [_Z15dirtymap_kernel10floatArrayS_S_S_f11chordParamsPfjPKf_param_7];
	cvta.to.global.u64 	%rd1, %rd330;
	add.u64 	%rd2, %SPL, 0;
	add.u64 	%rd3, %SPL, 0;
	add.u64 	%rd4, %SPL, 0;
	add.u64 	%rd5, %SPL, 0;
	add.u64 	%rd6, %SPL, 0;
	add.u64 	%rd7, %SPL, 0;
	add.u64 	%rd8, %SPL, 0;
	add.u64 	%rd9, %SPL, 0;
	add.u64 	%rd10, %SPL, 0;
	add.u64 	%rd11, %SPL, 0;
	add.u64 	%rd12, %SPL, 0;
	add.u64 	%rd13, %SPL, 0;
	add.u64 	%rd14, %SPL, 0;
	add.u64 	%rd15, %SPL, 0;
	add.u64 	%rd16, %SPL, 0;
	add.u64 	%rd17, %SPL, 0;
	add.u64 	%rd18, %SPL, 0;
	add.u64 	%rd19, %SPL, 0;
	add.u64 	%rd20, %SPL, 0;
	add.u64 	%rd21, %SPL, 0;
	add.u64 	%rd22, %SPL, 0;
	add.u64 	%rd23, %SPL, 0;
	cvta.to.global.u64 	%rd24, %rd328;
	setp.eq.s32 	%p1, %r1680, 0;
	@%p1 bra 	$L__BB1_1677;
	ld.param.u32 	%r5869, [_Z15dirtymap_kernel10floatArrayS_S_S_f11chordParamsPfjPKf_param_7];
	mov.u32 	%r1711, %ctaid.x;
	mul.lo.s32 	%r1712, %r1711, %r5869;
	shl.b32 	%r1713, %r1712, 5;
	mov.u32 	%r1714, %tid.x;
	add.s32 	%r6, %r1713, %r1714;
	setp.eq.s32 	%p2, %r1673, 0;
	@%p2 bra 	$L__BB1_1677;
	setp.ne.s32 	%p3, %r1675, 0;
	@%p3 bra 	$L__BB1_19;
	and.b32  	%r7, %r1673, 15;
	add.s32 	%r8, %r7, -1;
	and.b32  	%r9, %r1673, 7;
	add.s32 	%r10, %r9, -1;
	and.b32  	%r11, %r1673, -16;
	and.b32  	%r12, %r1673, 3;
	neg.s32 	%r13, %r11;
	mov.b32 	%r5881, 0;
$L__BB1_4:
	shl.b32 	%r5837, %r5881, 5;
	add.s32 	%r15, %r6, %r5837;
	mul.lo.s32 	%r5838, %r15, 3;
	setp.lt.u32 	%p1903, %r5838, %r1672;
	@%p1903 bra 	$L__BB1_6;
$L__BB1_5:
	ld.param.u32 	%r5880, [_Z15dirtymap_kernel10floatArrayS_S_S_f11chordParamsPfjPKf_param_7];
	add.s32 	%r5881, %r5881, 1;
	setp.eq.s32 	%p1913, %r5881, %r5880;
	@%p1913 bra 	$L__BB1_1677;
	bra.uni 	$L__BB1_4;
$L__BB1_6:
	setp.lt.u32 	%p1904, %r1673, 16;
	mul.lo.s32 	%r17, %r15, %r1673;
	mov.b32 	%r5885, 0;
	@%p1904 bra 	$L__BB1_9;
	add.s32 	%r5882, %r17, 7;
	mov.u32 	%r5883, %r13;
$L__BB1_8:
	.pragma "nounroll";
	add.s32 	%r5840, %r5882, -7;
	mul.wide.u32 	%rd2168, %r5840, 4;
	add.s64 	%rd2169, %rd1, %rd2168;
	ld.global.f32 	%f11622, [%rd2169];
	add.f32 	%f11623, %f11622, 0f00000000;
	st.global.f32 	[%rd2169], %f11623;
	add.s32 	%r5841, %r5882, -6;
	mul.wide.u32 	%rd2170, %r5841, 4;
	add.s64 	%rd2171, %rd1, %rd2170;
	ld.global.f32 	%f11624, [%rd2171];
	add.f32 	%f11625, %f11624, 0f00000000;
	st.global.f32 	[%rd2171], %f11625;
	add.s32 	%r5842, %r5882, -5;
	mul.wide.u32 	%rd2172, %r5842, 4;
	add.s64 	%rd2173, %rd1, %rd2172;
	ld.global.f32 	%f11626, [%rd2173];
	add.f32 	%f11627, %f11626, 0f00000000;
	st.global.f32 	[%rd2173], %f11627;
	add.s32 	%r5843, %r5882, -4;
	mul.wide.u32 	%rd2174, %r5843, 4;
	add.s64 	%rd2175, %rd1, %rd2174;
	ld.global.f32 	%f11628, [%rd2175];
	add.f32 	%f11629, %f11628, 0f00000000;
	st.global.f32 	[%rd2175], %f11629;
	add.s32 	%r5844, %r5882, -3;
	mul.wide.u32 	%rd2176, %r5844, 4;
	add.s64 	%rd2177, %rd1, %rd2176;
	ld.global.f32 	%f11630, [%rd2177];
	add.f32 	%f11631, %f11630, 0f00000000;
	st.global.f32 	[%rd2177], %f11631;
	add.s32 	%r5845, %r5882, -2;
	mul.wide.u32 	%rd2178, %r5845, 4;
	add.s64 	%rd2179, %rd1, %rd2178;
	ld.global.f32 	%f11632, [%rd2179];
	add.f32 	%f11633, %f11632, 0f00000000;
	st.global.f32 	[%rd2179], %f11633;
	add.s32 	%r5846, %r5882, -1;
	mul.wide.u32 	%rd2180, %r5846, 4;
	add.s64 	%rd2181, %rd1, %rd2180;
	ld.global.f32 	%f11634, [%rd2181];
	add.f32 	%f11635, %f11634, 0f00000000;
	st.global.f32 	[%rd2181], %f11635;
	add.s32 	%r5847, %r5882, 8;
	mul.wide.u32 	%rd2182, %r5882, 4;
	add.s64 	%rd2183, %rd1, %rd2182;
	ld.global.f32 	%f11636, [%rd2183];
	add.f32 	%f11637, %f11636, 0f00000000;
	st.global.f32 	[%rd2183], %f11637;
	add.s32 	%r5848, %r5882, 1;
	mul.wide.u32 	%rd2184, %r5848, 4;
	add.s64 	%rd2185, %rd1, %rd2184;
	ld.global.f32 	%f11638, [%rd2185];
	add.f32 	%f11639, %f11638, 0f00000000;
	st.global.f32 	[%rd2185], %f11639;
	add.s32 	%r5849, %r5882, 2;
	mul.wide.u32 	%rd2186, %r5849, 4;
	add.s64 	%rd2187, %rd1, %rd2186;
	ld.global.f32 	%f11640, [%rd2187];
	add.f32 	%f11641, %f11640, 0f00000000;
	st.global.f32 	[%rd2187], %f11641;
	add.s32 	%r5850, %r5882, 3;
	mul.wide.u32 	%rd2188, %r5850, 4;
	add.s64 	%rd2189, %rd1, %rd2188;
	ld.global.f32 	%f11642, [%rd2189];
	add.f32 	%f11643, %f11642, 0f00000000;
	st.global.f32 	[%rd2189], %f11643;
	add.s32 	%r5851, %r5882, 4;
	mul.wide.u32 	%rd2190, %r5851, 4;
	add.s64 	%rd2191, %rd1, %rd2190;
	ld.global.f32 	%f11644, [%rd2191];
	add.f32 	%f11645, %f11644, 0f00000000;
	st.global.f32 	[%rd2191], %f11645;
	add.s32 	%r5852, %r5882, 5;
	mul.wide.u32 	%rd2192, %r5852, 4;
	add.s64 	%rd2193, %rd1, %rd2192;
	ld.global.f32 	%f11646, [%rd2193];
	add.f32 	%f11647, %f11646, 0f00000000;
	st.global.f32 	[%rd2193], %f11647;
	add.s32 	%r5853, %r5882, 6;
	mul.wide.u32 	%rd2194, %r5853, 4;
	add.s64 	%rd2195, %rd1, %rd2194;
	ld.global.f32 	%f11648, [%rd2195];
	add.f32 	%f11649, %f11648, 0f00000000;
	st.global.f32 	[%rd2195], %f11649;
	add.s32 	%r5854, %r5882, 7;
	mul.wide.u32 	%rd2196, %r5854, 4;
	add.s64 	%rd2197, %rd1, %rd2196;
	ld.global.f32 	%f11650, [%rd2197];
	add.f32 	%f11651, %f11650, 0f00000000;
	st.global.f32 	[%rd2197], %f11651;
	mul.wide.u32 	%rd2198, %r5847, 4;
	add.s64 	%rd2199, %rd1, %rd2198;
	ld.global.f32 	%f11652, [%rd2199];
	add.f32 	%f11653, %f11652, 0f00000000;
	st.global.f32 	[%rd2199], %f11653;
	add.s32 	%r5883, %r5883, 16;
	add.s32 	%r5882, %r5882, 16;
	setp.ne.s32 	%p1905, %r5883, 0;
	mov.u32 	%r5885, %r11;
	@%p1905 bra 	$L__BB1_8;
$L__BB1_9:
	setp.eq.s32 	%p1906, %r7, 0;
	@%p1906 bra 	$L__BB1_5;
	setp.lt.u32 	%p1907, %r8, 7;
	@%p1907 bra 	$L__BB1_12;
	add.s32 	%r5855, %r5885, %r17;
	mul.wide.u32 	%rd2200, %r5855, 4;
	add.s64 	%rd2201, %rd1, %rd2200;
	ld.global.f32 	%f11654, [%rd2201];
	add.f32 	%f11655, %f11654, 0f00000000;
	st.global.f32 	[%rd2201], %f11655;
	add.s32 	%r5856, %r5855, 1;
	mul.wide.u32 	%rd2202, %r5856, 4;
	add.s64 	%rd2203, %rd1, %rd2202;
	ld.global.f32 	%f11656, [%rd2203];
	add.f32 	%f11657, %f11656, 0f00000000;
	st.global.f32 	[%rd2203], %f11657;
	add.s32 	%r5857, %r5855, 2;
	mul.wide.u32 	%rd2204, %r5857, 4;
	add.s64 	%rd2205, %rd1, %rd2204;
	ld.global.f32 	%f11658, [%rd2205];
	add.f32 	%f11659, %f11658, 0f00000000;
	st.global.f32 	[%rd2205], %f11659;
	add.s32 	%r5858, %r5855, 3;
	mul.wide.u32 	%rd2206, %r5858, 4;
	add.s64 	%rd2207, %rd1, %rd2206;
	ld.global.f32 	%f11660, [%rd2207];
	add.f32 	%f11661, %f11660, 0f00000000;
	st.global.f32 	[%rd2207], %f11661;
	add.s32 	%r5859, %r5855, 4;
	mul.wide.u32 	%rd2208, %r5859, 4;
	add.s64 	%rd2209, %rd1, %rd2208;
	ld.global.f32 	%f11662, [%rd2209];
	add.f32 	%f11663, %f11662, 0f00000000;
	st.global.f32 	[%rd2209], %f11663;
	add.s32 	%r5860, %r5855, 5;
	mul.wide.u32 	%rd2210, %r5860, 4;
	add.s64 	%rd2211, %rd1, %rd2210;
	ld.global.f32 	%f11664, [%rd2211];
	add.f32 	%f11665, %f11664, 0f00000000;
	st.global.f32 	[%rd2211], %f11665;
	add.s32 	%r5861, %r5855, 6;
	mul.wide.u32 	%rd2212, %r5861, 4;
	add.s64 	%rd2213, %rd1, %rd2212;
	ld.global.f32 	%f11666, [%rd2213];
	add.f32 	%f11667, %f11666, 0f00000000;
	st.global.f32 	[%rd2213], %f11667;
	add.s32 	%r5862, %r5855, 7;
	mul.wide.u32 	%rd2214, %r5862, 4;
	add.s64 	%rd2215, %rd1, %rd2214;
	ld.global.f32 	%f11668, [%rd2215];
	add.f32 	%f11669, %f11668, 0f00000000;
	st.global.f32 	[%rd2215], %f11669;
	add.s32 	%r5885, %r5885, 8;
$L__BB1_12:
	setp.eq.s32 	%p1908, %r9, 0;
	@%p1908 bra 	$L__BB1_5;
	setp.lt.u32 	%p1909, %r10, 3;
	@%p1909 bra 	$L__BB1_15;
	add.s32 	%r5863, %r5885, %r17;
	mul.wide.u32 	%rd2216, %r5863, 4;
	add.s64 	%rd2217, %rd1, %rd2216;
	ld.global.f32 	%f11670, [%rd2217];
	add.f32 	%f11671, %f11670, 0f00000000;
	st.global.f32 	[%rd2217], %f11671;
	add.s32 	%r5864, %r5863, 1;
	mul.wide.u32 	%rd2218, %r5864, 4;
	add.s64 	%rd2219, %rd1, %rd2218;
	ld.global.f32 	%f11672, [%rd2219];
	add.f32 	%f11673, %f11672, 0f00000000;
	st.global.f32 	[%rd2219], %f11673;
	add.s32 	%r5865, %r5863, 2;
	mul.wide.u32 	%rd2220, %r5865, 4;
	add.s64 	%rd2221, %rd1, %rd2220;
	ld.global.f32 	%f11674, [%rd2221];
	add.f32 	%f11675, %f11674, 0f00000000;
	st.global.f32 	[%rd2221], %f11675;
	add.s32 	%r5866, %r5863, 3;
	mul.wide.u32 	%rd2222, %r5866, 4;
	add.s64 	%rd2223, %rd1, %rd2222;
	ld.global.f32 	%f11676, [%rd2223];
	add.f32 	%f11677, %f11676, 0f00000000;
	st.global.f32 	[%rd2223], %f11677;
	add.s32 	%r5885, %r5885, 4;
$L__BB1_15:
	setp.eq.s32 	%p1910, %r12, 0;
	@%p1910 bra 	$L__BB1_5;
	setp.eq.s32 	%p1911, %r12, 1;
	add.s32 	%r28, %r5885, %r17;
	mul.wide.u32 	%rd2224, %r28, 4;
	add.s64 	%rd2225, %rd1, %rd2224;
	ld.global.f32 	%f11678, [%rd2225];
	add.f32 	%f11679, %f11678, 0f00000000;
	st.global.f32 	[%rd2225], %f11679;
	@%p1911 bra 	$L__BB1_5;
	setp.eq.s32 	%p1912, %r12, 2;
	add.s32 	%r5867, %r28, 1;
	mul.wide.u32 	%rd2226, %r5867, 4;
	add.s64 	%rd2227, %rd1, %rd2226;
	ld.global.f32 	%f11680, [%rd2227];
	add.f32 	%f11681, %f11680, 0f00000000;
	st.global.f32 	[%rd2227], %f11681;
	@%p1912 bra 	$L__BB1_5;
	add.s32 	%r5868, %r28, 2;
	mul.wide.u32 	%rd2228, %r5868, 4;
	add.s64 	%rd2229, %rd1, %rd2228;
	ld.global.f32 	%f11682, [%rd2229];
	add.f32 	%f11683, %f11682, 0f00000000;
	st.global.f32 	[%rd2229], %f11683;
	bra.uni 	$L__BB1_5;
$L__BB1_19:
	setp.ne.s32 	%p4, %r1676, 0;
	@%p4 bra 	$L__BB1_27;
	mov.b32 	%r5887, 0;
$L__BB1_21:
	shl.b32 	%r5830, %r5887, 5;
	add.s32 	%r30, %r6, %r5830;
	mul.lo.s32 	%r5831, %r30, 3;
	setp.lt.u32 	%p1899, %r5831, %r1672;
	@%p1899 bra 	$L__BB1_23;
$L__BB1_22:
	ld.param.u32 	%r5879, [_Z15dirtymap_kernel10floatArrayS_S_S_f11chordParamsPfjPKf_param_7];
	add.s32 	%r5887, %r5887, 1;
	setp.eq.s32 	%p1902, %r5887, %r5879;
	@%p1902 bra 	$L__BB1_1677;
	bra.uni 	$L__BB1_21;
$L__BB1_23:
	mul.lo.s32 	%r32, %r30, %r1673;
	mov.b32 	%r5888, 0;
$L__BB1_24:
	mov.f32 	%f11685, 0f00000000;
	mov.b32 	%r5889, 0;
	mov.u32 	%r5890, %r5889;
$L__BB1_25:
	add.s32 	%r5834, %r5889, %r5888;
	mul.wide.u32 	%rd2164, %r5834, 4;
	add.s64 	%rd2165, %rd24, %rd2164;
	ld.global.f32 	%f11619, [%rd2165];
	fma.rn.f32 	%f11685, %f11619, 0f00000000, %f11685;
	add.s32 	%r36, %r5890, 1;
	mad.lo.s32 	%r5889, %r1673, %r5890, %r1673;
	setp.lt.u32 	%p1900, %r5889, %r1675;
	mov.u32 	%r5890, %r36;
	@%p1900 bra 	$L__BB1_25;
	add.s32 	%r5835, %r5888, %r32;
	mul.wide.u32 	%rd2166, %r5835, 4;
	add.s64 	%rd2167, %rd1, %rd2166;
	ld.global.f32 	%f11620, [%rd2167];
	add.f32 	%f11621, %f11685, %f11620;
	st.global.f32 	[%rd2167], %f11621;
	add.s32 	%r5888, %r5888, 1;
	setp.eq.s32 	%p1901, %r5888, %r1673;
	@%p1901 bra 	$L__BB1_22;
	bra.uni 	$L__BB1_24;
$L__BB1_27:
	setp.ne.s32 	%p5, %r1679, 0;
	@%p5 bra 	$L__BB1_35;
	mov.b32 	%r5891, 0;
$L__BB1_29:
	shl.b32 	%r5823, %r5891, 5;
	add.s32 	%r40, %r6, %r5823;
	mul.lo.s32 	%r5824, %r40, 3;
	setp.lt.u32 	%p1895, %r5824, %r1672;
	@%p1895 bra 	$L__BB1_31;
$L__BB1_30:
	ld.param.u32 	%r5878, [_Z15dirtymap_kernel10floatArrayS_S_S_f11chordParamsPfjPKf_param_7];
	add.s32 	%r5891, %r5891, 1;
	setp.eq.s32 	%p1898, %r5891, %r5878;
	@%p1898 bra 	$L__BB1_1677;
	bra.uni 	$L__BB1_29;
$L__BB1_31:
	mul.lo.s32 	%r42, %r40, %r1673;
	mov.b32 	%r5892, 0;
$L__BB1_32:
	mov.f32 	%f11686, 0f00000000;
	mov.b32 	%r5893, 0;
	mov.u32 	%r5894, %r5893;
$L__BB1_33:
	add.s32 	%r5827, %r5893, %r5892;
	mul.wide.u32 	%rd2160, %r5827, 4;
	add.s64 	%rd2161, %rd24, %rd2160;
	ld.global.f32 	%f11615, [%rd2161];
	fma.rn.f32 	%f11686, %f11615, 0f00000000, %f11686;
	add.s32 	%r46, %r5894, 1;
	mad.lo.s32 	%r5893, %r1673, %r5894, %r1673;
	setp.lt.u32 	%p1896, %r5893, %r1675;
	mov.u32 	%r5894, %r46;
	@%p1896 bra 	$L__BB1_33;
	add.s32 	%r5828, %r5892, %r42;
	mul.wide.u32 	%rd2162, %r5828, 4;
	add.s64 	%rd2163, %rd1, %rd2162;
	ld.global.f32 	%f11616, [%rd2163];
	add.f32 	%f11617, %f11686, %f11616;
	st.global.f32 	[%rd2163], %f11617;
	add.s32 	%r5892, %r5892, 1;
	setp.eq.s32 	%p1897, %r5892, %r1673;
	@%p1897 bra 	$L__BB1_30;
	bra.uni 	$L__BB1_32;
$L__BB1_35:
	add.s32 	%r1716, %r1676, -1;
	min.u32 	%r1717, %r1716, 4;
	add.s32 	%r49, %r1717, 1;
	mov.b32 	%r5895, 0;
	mov.u64 	%rd560, __cudart_i2opi_f;
$L__BB1_36:
	ld.param.u32 	%r5870, [_Z15dirtymap_kernel10floatArrayS_S_S_f11chordParamsPfjPKf_param_7];
	shl.b32 	%r1718, %r5895, 5;
	mul.lo.s32 	%r1720, %r1711, %r5870;
	shl.b32 	%r1721, %r1720, 5;
	add.s32 	%r1723, %r1721, %r1714;
	add.s32 	%r1724, %r1723, %r1718;
	mul.lo.s32 	%r1725, %r1724, 3;
	setp.ge.u32 	%p6, %r1725, %r1672;
	@%p6 bra 	$L__BB1_1676;
	mov.b32 	%r5896, 0;
$L__BB1_38:
	mov.f32 	%f11687, 0f00000000;
	mov.b32 	%r5897, 0;
	mul.wide.u32 	%rd460, %r5896, 4;
	mov.u32 	%r5898, %r5897;
$L__BB1_39:
	mov.u32 	%r53, %r5898;
	ld.param.f32 	%f11684, [_Z15dirtymap_kernel10floatArrayS_S_S_f11chordParamsPfjPKf_param_4];
	add.s32 	%r1728, %r5897, %r5896;
	cvta.to.global.u64 	%rd354, %rd328;
	mul.wide.u32 	%rd355, %r1728, 4;
	add.s64 	%rd356, %rd354, %rd355;
	ld.global.f32 	%f1510, [%rd356];
	setp.leu.f32 	%p7, %f1510, %f11684;
	mov.f32 	%f12013, 0f00000000;
	@%p7 bra 	$L__BB1_1674;
	ld.param.u64 	%rd2231, [_Z15dirtymap_kernel10floatArrayS_S_S_f11chordParamsPfjPKf_param_8];
	mul.lo.s32 	%r1730, %r53, 3;
	add.s32 	%r1731, %r1730, 1;
	cvta.to.global.u64 	%rd357, %rd327;
	mul.wide.u32 	%rd358, %r1731, 4;
	add.s64 	%rd359, %rd357, %rd358;
	ld.global.f32 	%f1512, [%rd359];
	mul.wide.u32 	%rd360, %r1730, 4;
	add.s64 	%rd361, %rd357, %rd360;
	ld.global.f32 	%f6, [%rd361];
	abs.f32 	%f1513, %f6;
	abs.f32 	%f1514, %f1512;
	setp.gt.f32 	%p8, %f1514, %f1513;
	selp.f32 	%f1515, %f1514, %f1513, %p8;
	selp.f32 	%f1516, %f1513, %f1514, %p8;
	div.rn.f32 	%f1517, %f1516, %f1515;
	mul.f32 	%f1518, %f1517, %f1517;
	fma.rn.f32 	%f1519, %f1518, 0f3B33710B, 0fBC807748;
	fma.rn.f32 	%f1520, %f1519, %f1518, 0f3D2CDAB2;
	fma.rn.f32 	%f1521, %f1520, %f1518, 0fBD992D10;
	fma.rn.f32 	%f1522, %f1521, %f1518, 0f3DD9EA6C;
	fma.rn.f32 	%f1523, %f1522, %f1518, 0fBE117CB1;
	fma.rn.f32 	%f1524, %f1523, %f1518, 0f3E4CBCE0;
	fma.rn.f32 	%f1525, %f1524, %f1518, 0fBEAAAA7D;
	mul.f32 	%f1526, %f1518, %f1525;
	fma.rn.f32 	%f1527, %f1526, %f1517, %f1517;
	neg.f32 	%f1528, %f1527;
	fma.rn.f32 	%f1529, 0f3F6EE581, 0f3FD774EB, %f1528;
	selp.f32 	%f1530, %f1529, %f1527, %p8;
	selp.f32 	%f1531, 0f3F6EE581, 0f3FEEE581, %p8;
	selp.f32 	%f1532, %f1527, %f1528, %p8;
	mov.b32 	%r1732, %f6;
	fma.rn.f32 	%f1533, %f1531, 0f3FD774EB, %f1532;
	setp.lt.s32 	%p9, %r1732, 0;
	selp.f32 	%f1534, %f1533, %f1530, %p9;
	add.f32 	%f1535, %f1514, %f1513;
	setp.eq.f32 	%p10, %f1515, 0f00000000;
	selp.f32 	%f1536, 0f40490FDB, 0f00000000, %p9;
	setp.eq.f32 	%p11, %f1513, %f1514;
	selp.f32 	%f1537, 0f4016CBE4, 0f3F490FDB, %p9;
	selp.f32 	%f1538, %f1537, %f1534, %p11;
	selp.f32 	%f1539, %f1536, %f1538, %p10;
	abs.f32 	%f1540, %f1535;
	setp.nan.f32 	%p12, %f1540, %f1540;
	copysign.f32 	%f1541, %f1512, %f1539;
	selp.f32 	%f1542, %f1535, %f1541, %p12;
	neg.f32 	%f1543, %f1542;
	sub.f32 	%f7, %f1543, %f1502;
	cvta.to.global.u64 	%rd362, %rd2231;
	ld.global.f32 	%f8, [%rd362+36];
	mov.f32 	%f12013, 0f00000000;
	mov.b32 	%r5899, 0;
$L__BB1_41:
	cvt.rn.f32.u32 	%f1544, %r5899;
	mul.f32 	%f1545, %f1507, %f1544;
	fma.rn.f32 	%f10, %f1545, 0f3898825B, %f7;
	mul.f32 	%f1546, %f10, 0f3F22F983;
	cvt.rni.s32.f32 	%r5931, %f1546;
	cvt.rn.f32.s32 	%f1547, %r5931;
	fma.rn.f32 	%f1548, %f1547, 0fBFC90FDA, %f10;
	fma.rn.f32 	%f1549, %f1547, 0fB3A22168, %f1548;
	fma.rn.f32 	%f11696, %f1547, 0fA7C234C5, %f1549;
	abs.f32 	%f12, %f10;
	setp.ltu.f32 	%p13, %f12, 0f47CE4780;
	mov.u32 	%r5903, %r5931;
	mov.f32 	%f11689, %f11696;
	@%p13 bra 	$L__BB1_49;
	setp.neu.f32 	%p14, %f12, 0f7F800000;
	@%p14 bra 	$L__BB1_44;
	mov.f32 	%f1552, 0f00000000;
	mul.rn.f32 	%f11689, %f10, %f1552;
	mov.b32 	%r5903, 0;
	bra.uni 	$L__BB1_49;
$L__BB1_44:
	mov.b32 	%r1734, %f10;
	shl.b32 	%r1735, %r1734, 8;
	or.b32  	%r56, %r1735, -2147483648;
	mov.b64 	%rd2241, 0;
	mov.b32 	%r5900, 0;
$L__BB1_45:
	.pragma "nounroll";
	mul.wide.u32 	%rd364, %r5900, 4;
	mov.u64 	%rd365, __cudart_i2opi_f;
	add.s64 	%rd366, %rd365, %rd364;
	ld.global.nc.u32 	%r1736, [%rd366];
	mad.wide.u32 	%rd367, %r1736, %r56, %rd2241;
	shr.u64 	%rd2241, %rd367, 32;
	add.s64 	%rd368, %rd23, %rd364;
	st.local.u32 	[%rd368], %rd367;
	add.s32 	%r5900, %r5900, 1;
	setp.ne.s32 	%p15, %r5900, 6;
	@%p15 bra 	$L__BB1_45;
	mov.b32 	%r1737, %f10;
	shr.u32 	%r1738, %r1737, 23;
	st.local.u32 	[%rd23+24], %rd2241;
	and.b32  	%r59, %r1738, 31;
	and.b32  	%r1739, %r1738, 224;
	add.s32 	%r1740, %r1739, -128;
	shr.u32 	%r1741, %r1740, 5;
	mul.wide.u32 	%rd369, %r1741, 4;
	sub.s64 	%rd27, %rd23, %rd369;
	ld.local.u32 	%r5901, [%rd27+24];
	ld.local.u32 	%r5902, [%rd27+20];
	setp.eq.s32 	%p16, %r59, 0;
	@%p16 bra 	$L__BB1_48;
	shf.l.wrap.b32 	%r5901, %r5902, %r5901, %r59;
	ld.local.u32 	%r1742, [%rd27+16];
	shf.l.wrap.b32 	%r5902, %r1742, %r5902, %r59;
$L__BB1_48:
	shr.u32 	%r1743, %r5901, 30;
	shf.l.wrap.b32 	%r1744, %r5902, %r5901, 2;
	shl.b32 	%r1745, %r5902, 2;
	shr.u32 	%r1746, %r1744, 31;
	add.s32 	%r1747, %r1746, %r1743;
	neg.s32 	%r1748, %r1747;
	mov.b32 	%r1749, %f10;
	setp.lt.s32 	%p17, %r1749, 0;
	selp.b32 	%r5903, %r1748, %r1747, %p17;
	xor.b32  	%r1750, %r1744, %r1749;
	shr.s32 	%r1751, %r1744, 31;
	xor.b32  	%r1752, %r1751, %r1744;
	xor.b32  	%r1753, %r1751, %r1745;
	cvt.u64.u32 	%rd370, %r1752;
	shl.b64 	%rd371, %rd370, 32;
	cvt.u64.u32 	%rd372, %r1753;
	or.b64  	%rd373, %rd371, %rd372;
	cvt.rn.f64.s64 	%fd1, %rd373;
	mul.f64 	%fd2, %fd1, 0d3BF921FB54442D19;
	cvt.rn.f32.f64 	%f1550, %fd2;
	neg.f32 	%f1551, %f1550;
	setp.lt.s32 	%p18, %r1750, 0;
	selp.f32 	%f11689, %f1551, %f1550, %p18;
$L__BB1_49:
	ld.param.u32 	%r5871, [_Z15dirtymap_kernel10floatArrayS_S_S_f11chordParamsPfjPKf_param_7];
	add.s32 	%r1755, %r5903, 1;
	mul.rn.f32 	%f1553, %f11689, %f11689;
	and.b32  	%r1756, %r5903, 1;
	setp.eq.b32 	%p20, %r1756, 1;
	selp.f32 	%f1554, %f11689, 0f3F800000, %p20;
	fma.rn.f32 	%f1555, %f1553, %f1554, 0f00000000;
	fma.rn.f32 	%f1556, %f1553, 0f37CBAC00, 0fBAB607ED;
	selp.f32 	%f1557, 0fB94D4153, %f1556, %p20;
	selp.f32 	%f1558, 0f3C0885E4, 0f3D2AAABB, %p20;
	fma.rn.f32 	%f1559, %f1557, %f1553, %f1558;
	selp.f32 	%f1560, 0fBE2AAAA8, 0fBEFFFFFF, %p20;
	fma.rn.f32 	%f1561, %f1559, %f1553, %f1560;
	fma.rn.f32 	%f1562, %f1561, %f1555, %f1554;
	and.b32  	%r1757, %r1755, 2;
	setp.eq.s32 	%p21, %r1757, 0;
	mov.f32 	%f1563, 0f00000000;
	sub.f32 	%f1564, %f1563, %f1562;
	selp.f32 	%f16, %f1562, %f1564, %p21;
	cvta.to.global.u64 	%rd374, %rd325;
	mov.u32 	%r1758, %ctaid.x;
	mul.lo.s32 	%r1759, %r1758, %r5871;
	shl.b32 	%r1760, %r1759, 5;
	mov.u32 	%r1761, %tid.x;
	add.s32 	%r1762, %r1760, %r1761;
	shl.b32 	%r1763, %r5895, 5;
	add.s32 	%r1764, %r1762, %r1763;
	mul.lo.s32 	%r1765, %r1764, 3;
	mul.wide.u32 	%rd375, %r1765, 4;
	add.s64 	%rd28, %rd374, %rd375;
	ld.global.f32 	%f17, [%rd28];
	mov.u32 	%r5907, %r5931;
	mov.f32 	%f11690, %f11696;
	@%p13 bra 	$L__BB1_57;
	setp.neu.f32 	%p22, %f12, 0f7F800000;
	@%p22 bra 	$L__BB1_52;
	mov.f32 	%f1567, 0f00000000;
	mul.rn.f32 	%f11690, %f10, %f1567;
	mov.b32 	%r5907, 0;
	bra.uni 	$L__BB1_57;
$L__BB1_52:
	mov.b64 	%rd2242, 0;
	mov.b32 	%r5904, 0;
$L__BB1_53:
	.pragma "nounroll";
	mul.wide.u32 	%rd377, %r5904, 4;
	mov.u64 	%rd378, __cudart_i2opi_f;
	add.s64 	%rd379, %rd378, %rd377;
	ld.global.nc.u32 	%r1767, [%rd379];
	mov.b32 	%r1768, %f10;
	shl.b32 	%r1769, %r1768, 8;
	or.b32  	%r1770, %r1769, -2147483648;
	mad.wide.u32 	%rd380, %r1767, %r1770, %rd2242;
	shr.u64 	%rd2242, %rd380, 32;
	add.s64 	%rd381, %rd22, %rd377;
	st.local.u32 	[%rd381], %rd380;
	add.s32 	%r5904, %r5904, 1;
	setp.ne.s32 	%p23, %r5904, 6;
	@%p23 bra 	$L__BB1_53;
	mov.b32 	%r1771, %f10;
	shr.u32 	%r1772, %r1771, 23;
	st.local.u32 	[%rd22+24], %rd2242;
	and.b32  	%r70, %r1772, 31;
	and.b32  	%r1773, %r1772, 224;
	add.s32 	%r1774, %r1773, -128;
	shr.u32 	%r1775, %r1774, 5;
	mul.wide.u32 	%rd382, %r1775, 4;
	sub.s64 	%rd31, %rd22, %rd382;
	ld.local.u32 	%r5905, [%rd31+24];
	ld.local.u32 	%r5906, [%rd31+20];
	setp.eq.s32 	%p24, %r70, 0;
	@%p24 bra 	$L__BB1_56;
	shf.l.wrap.b32 	%r5905, %r5906, %r5905, %r70;
	ld.local.u32 	%r1776, [%rd31+16];
	shf.l.wrap.b32 	%r5906, %r1776, %r5906, %r70;
$L__BB1_56:
	shr.u32 	%r1777, %r5905, 30;
	shf.l.wrap.b32 	%r1778, %r5906, %r5905, 2;
	shl.b32 	%r1779, %r5906, 2;
	shr.u32 	%r1780, %r1778, 31;
	add.s32 	%r1781, %r1780, %r1777;
	neg.s32 	%r1782, %r1781;
	mov.b32 	%r1783, %f10;
	setp.lt.s32 	%p25, %r1783, 0;
	selp.b32 	%r5907, %r1782, %r1781, %p25;
	xor.b32  	%r1784, %r1778, %r1783;
	shr.s32 	%r1785, %r1778, 31;
	xor.b32  	%r1786, %r1785, %r1778;
	xor.b32  	%r1787, %r1785, %r1779;
	cvt.u64.u32 	%rd383, %r1786;
	shl.b64 	%rd384, %rd383, 32;
	cvt.u64.u32 	%rd385, %r1787;
	or.b64  	%rd386, %rd384, %rd385;
	cvt.rn.f64.s64 	%fd3, %rd386;
	mul.f64 	%fd4, %fd3, 0d3BF921FB54442D19;
	cvt.rn.f32.f64 	%f1565, %fd4;
	neg.f32 	%f1566, %f1565;
	setp.lt.s32 	%p26, %r1784, 0;
	selp.f32 	%f11690, %f1566, %f1565, %p26;
$L__BB1_57:
	mul.rn.f32 	%f1568, %f11690, %f11690;
	and.b32  	%r1789, %r5907, 1;
	setp.eq.b32 	%p28, %r1789, 1;
	selp.f32 	%f1569, 0f3F800000, %f11690, %p28;
	fma.rn.f32 	%f1570, %f1568, %f1569, 0f00000000;
	fma.rn.f32 	%f1571, %f1568, 0f37CBAC00, 0fBAB607ED;
	selp.f32 	%f1572, %f1571, 0fB94D4153, %p28;
	selp.f32 	%f1573, 0f3D2AAABB, 0f3C0885E4, %p28;
	fma.rn.f32 	%f1574, %f1572, %f1568, %f1573;
	selp.f32 	%f1575, 0fBEFFFFFF, 0fBE2AAAA8, %p28;
	fma.rn.f32 	%f1576, %f1574, %f1568, %f1575;
	fma.rn.f32 	%f1577, %f1576, %f1570, %f1569;
	and.b32  	%r1790, %r5907, 2;
	setp.eq.s32 	%p29, %r1790, 0;
	mov.f32 	%f1578, 0f00000000;
	sub.f32 	%f1579, %f1578, %f1577;
	selp.f32 	%f1580, %f1577, %f1579, %p29;
	ld.global.f32 	%f21, [%rd28+4];
	mul.f32 	%f1581, %f21, %f1580;
	mul.f32 	%f1582, %f17, %f16;
	sub.f32 	%f22, %f1582, %f1581;
	mov.u32 	%r5911, %r5931;
	mov.f32 	%f11691, %f11696;
	@%p13 bra 	$L__BB1_65;
	setp.neu.f32 	%p30, %f12, 0f7F800000;
	@%p30 bra 	$L__BB1_60;
	mov.f32 	%f1585, 0f00000000;
	mul.rn.f32 	%f11691, %f10, %f1585;
	mov.b32 	%r5911, 0;
	bra.uni 	$L__BB1_65;
$L__BB1_60:
	mov.b64 	%rd2243, 0;
	mov.b32 	%r5908, 0;
$L__BB1_61:
	.pragma "nounroll";
	mul.wide.u32 	%rd388, %r5908, 4;
	mov.u64 	%rd389, __cudart_i2opi_f;
	add.s64 	%rd390, %rd389, %rd388;
	ld.global.nc.u32 	%r1792, [%rd390];
	mov.b32 	%r1793, %f10;
	shl.b32 	%r1794, %r1793, 8;
	or.b32  	%r1795, %r1794, -2147483648;
	mad.wide.u32 	%rd391, %r1792, %r1795, %rd2243;
	shr.u64 	%rd2243, %rd391, 32;
	add.s64 	%rd392, %rd21, %rd388;
	st.local.u32 	[%rd392], %rd391;
	add.s32 	%r5908, %r5908, 1;
	setp.ne.s32 	%p31, %r5908, 6;
	@%p31 bra 	$L__BB1_61;
	mov.b32 	%r1796, %f10;
	shr.u32 	%r1797, %r1796, 23;
	st.local.u32 	[%rd21+24], %rd2243;
	and.b32  	%r81, %r1797, 31;
	and.b32  	%r1798, %r1797, 224;
	add.s32 	%r1799, %r1798, -128;
	shr.u32 	%r1800, %r1799, 5;
	mul.wide.u32 	%rd393, %r1800, 4;
	sub.s64 	%rd34, %rd21, %rd393;
	ld.local.u32 	%r5909, [%rd34+24];
	ld.local.u32 	%r5910, [%rd34+20];
	setp.eq.s32 	%p32, %r81, 0;
	@%p32 bra 	$L__BB1_64;
	shf.l.wrap.b32 	%r5909, %r5910, %r5909, %r81;
	ld.local.u32 	%r1801, [%rd34+16];
	shf.l.wrap.b32 	%r5910, %r1801, %r5910, %r81;
$L__BB1_64:
	shr.u32 	%r1802, %r5909, 30;
	shf.l.wrap.b32 	%r1803, %r5910, %r5909, 2;
	shl.b32 	%r1804, %r5910, 2;
	shr.u32 	%r1805, %r1803, 31;
	add.s32 	%r1806, %r1805, %r1802;
	neg.s32 	%r1807, %r1806;
	mov.b32 	%r1808, %f10;
	setp.lt.s32 	%p33, %r1808, 0;
	selp.b32 	%r5911, %r1807, %r1806, %p33;
	xor.b32  	%r1809, %r1803, %r1808;
	shr.s32 	%r1810, %r1803, 31;
	xor.b32  	%r1811, %r1810, %r1803;
	xor.b32  	%r1812, %r1810, %r1804;
	cvt.u64.u32 	%rd394, %r1811;
	shl.b64 	%rd395, %rd394, 32;
	cvt.u64.u32 	%rd396, %r1812;
	or.b64  	%rd397, %rd395, %rd396;
	cvt.rn.f64.s64 	%fd5, %rd397;
	mul.f64 	%fd6, %fd5, 0d3BF921FB54442D19;
	cvt.rn.f32.f64 	%f1583, %fd6;
	neg.f32 	%f1584, %f1583;
	setp.lt.s32 	%p34, %r1809, 0;
	selp.f32 	%f11691, %f1584, %f1583, %p34;
$L__BB1_65:
	mul.rn.f32 	%f1586, %f11691, %f11691;
	and.b32  	%r1814, %r5911, 1;
	setp.eq.b32 	%p36, %r1814, 1;
	selp.f32 	%f1587, 0f3F800000, %f11691, %p36;
	fma.rn.f32 	%f1588, %f1586, %f1587, 0f00000000;
	fma.rn.f32 	%f1589, %f1586, 0f37CBAC00, 0fBAB607ED;
	selp.f32 	%f1590, %f1589, 0fB94D4153, %p36;
	selp.f32 	%f1591, 0f3D2AAABB, 0f3C0885E4, %p36;
	fma.rn.f32 	%f1592, %f1590, %f1586, %f1591;
	selp.f32 	%f1593, 0fBEFFFFFF, 0fBE2AAAA8, %p36;
	fma.rn.f32 	%f1594, %f1592, %f1586, %f1593;
	fma.rn.f32 	%f1595, %f1594, %f1588, %f1587;
	and.b32  	%r1815, %r5911, 2;
	setp.eq.s32 	%p37, %r1815, 0;
	mov.f32 	%f1596, 0f00000000;
	sub.f32 	%f1597, %f1596, %f1595;
	selp.f32 	%f1598, %f1595, %f1597, %p37;
	mul.f32 	%f26, %f17, %f1598;
	mov.u32 	%r5915, %r5931;
	mov.f32 	%f11692, %f11696;
	@%p13 bra 	$L__BB1_73;
	setp.neu.f32 	%p38, %f12, 0f7F800000;
	@%p38 bra 	$L__BB1_68;
	mov.f32 	%f1601, 0f00000000;
	mul.rn.f32 	%f11692, %f10, %f1601;
	mov.b32 	%r5915, 0;
	bra.uni 	$L__BB1_73;
$L__BB1_68:
	mov.b64 	%rd2244, 0;
	mov.b32 	%r5912, 0;
$L__BB1_69:
	.pragma "nounroll";
	mul.wide.u32 	%rd399, %r5912, 4;
	mov.u64 	%rd400, __cudart_i2opi_f;
	add.s64 	%rd401, %rd400, %rd399;
	ld.global.nc.u32 	%r1817, [%rd401];
	mov.b32 	%r1818, %f10;
	shl.b32 	%r1819, %r1818, 8;
	or.b32  	%r1820, %r1819, -2147483648;
	mad.wide.u32 	%rd402, %r1817, %r1820, %rd2244;
	shr.u64 	%rd2244, %rd402, 32;
	add.s64 	%rd403, %rd20, %rd399;
	st.local.u32 	[%rd403], %rd402;
	add.s32 	%r5912, %r5912, 1;
	setp.ne.s32 	%p39, %r5912, 6;
	@%p39 bra 	$L__BB1_69;
	mov.b32 	%r1821, %f10;
	shr.u32 	%r1822, %r1821, 23;
	st.local.u32 	[%rd20+24], %rd2244;
	and.b32  	%r92, %r1822, 31;
	and.b32  	%r1823, %r1822, 224;
	add.s32 	%r1824, %r1823, -128;
	shr.u32 	%r1825, %r1824, 5;
	mul.wide.u32 	%rd404, %r1825, 4;
	sub.s64 	%rd37, %rd20, %rd404;
	ld.local.u32 	%r5913, [%rd37+24];
	ld.local.u32 	%r5914, [%rd37+20];
	setp.eq.s32 	%p40, %r92, 0;
	@%p40 bra 	$L__BB1_72;
	shf.l.wrap.b32 	%r5913, %r5914, %r5913, %r92;
	ld.local.u32 	%r1826, [%rd37+16];
	shf.l.wrap.b32 	%r5914, %r1826, %r5914, %r92;
$L__BB1_72:
	shr.u32 	%r1827, %r5913, 30;
	shf.l.wrap.b32 	%r1828, %r5914, %r5913, 2;
	shl.b32 	%r1829, %r5914, 2;
	shr.u32 	%r1830, %r1828, 31;
	add.s32 	%r1831, %r1830, %r1827;
	neg.s32 	%r1832, %r1831;
	mov.b32 	%r1833, %f10;
	setp.lt.s32 	%p41, %r1833, 0;
	selp.b32 	%r5915, %r1832, %r1831, %p41;
	xor.b32  	%r1834, %r1828, %r1833;
	shr.s32 	%r1835, %r1828, 31;
	xor.b32  	%r1836, %r1835, %r1828;
	xor.b32  	%r1837, %r1835, %r1829;
	cvt.u64.u32 	%rd405, %r1836;
	shl.b64 	%rd406, %rd405, 32;
	cvt.u64.u32 	%rd407, %r1837;
	or.b64  	%rd408, %rd406, %rd407;
	cvt.rn.f64.s64 	%fd7, %rd408;
	mul.f64 	%fd8, %fd7, 0d3BF921FB54442D19;
	cvt.rn.f32.f64 	%f1599, %fd8;
	neg.f32 	%f1600, %f1599;
	setp.lt.s32 	%p42, %r1834, 0;
	selp.f32 	%f11692, %f1600, %f1599, %p42;
$L__BB1_73:
	add.s32 	%r1839, %r5915, 1;
	mul.rn.f32 	%f1602, %f11692, %f11692;
	and.b32  	%r1840, %r5915, 1;
	setp.eq.b32 	%p44, %r1840, 1;
	selp.f32 	%f1603, %f11692, 0f3F800000, %p44;
	fma.rn.f32 	%f1604, %f1602, %f1603, 0f00000000;
	fma.rn.f32 	%f1605, %f1602, 0f37CBAC00, 0fBAB607ED;
	selp.f32 	%f1606, 0fB94D4153, %f1605, %p44;
	selp.f32 	%f1607, 0f3C0885E4, 0f3D2AAABB, %p44;
	fma.rn.f32 	%f1608, %f1606, %f1602, %f1607;
	selp.f32 	%f1609, 0fBE2AAAA8, 0fBEFFFFFF, %p44;
	fma.rn.f32 	%f1610, %f1608, %f1602, %f1609;
	fma.rn.f32 	%f1611, %f1610, %f1604, %f1603;
	and.b32  	%r1841, %r1839, 2;
	setp.eq.s32 	%p45, %r1841, 0;
	mov.f32 	%f1612, 0f00000000;
	sub.f32 	%f1613, %f1612, %f1611;
	selp.f32 	%f1614, %f1611, %f1613, %p45;
	fma.rn.f32 	%f30, %f21, %f1614, %f26;
	ld.global.f32 	%f31, [%rd28+8];
	mov.u32 	%r5919, %r5931;
	mov.f32 	%f11693, %f11696;
	@%p13 bra 	$L__BB1_81;
	setp.neu.f32 	%p46, %f12, 0f7F800000;
	@%p46 bra 	$L__BB1_76;
	mov.f32 	%f1617, 0f00000000;
	mul.rn.f32 	%f11693, %f10, %f1617;
	mov.b32 	%r5919, 0;
	bra.uni 	$L__BB1_81;
$L__BB1_76:
	mov.b64 	%rd2245, 0;
	mov.b32 	%r5916, 0;
$L__BB1_77:
	.pragma "nounroll";
	mul.wide.u32 	%rd410, %r5916, 4;
	mov.u64 	%rd411, __cudart_i2opi_f;
	add.s64 	%rd412, %rd411, %rd410;
	ld.global.nc.u32 	%r1843, [%rd412];
	mov.b32 	%r1844, %f10;
	shl.b32 	%r1845, %r1844, 8;
	or.b32  	%r1846, %r1845, -2147483648;
	mad.wide.u32 	%rd413, %r1843, %r1846, %rd2245;
	shr.u64 	%rd2245, %rd413, 32;
	add.s64 	%rd414, %rd19, %rd410;
	st.local.u32 	[%rd414], %rd413;
	add.s32 	%r5916, %r5916, 1;
	setp.ne.s32 	%p47, %r5916, 6;
	@%p47 bra 	$L__BB1_77;
	mov.b32 	%r1847, %f10;
	shr.u32 	%r1848, %r1847, 23;
	st.local.u32 	[%rd19+24], %rd2245;
	and.b32  	%r103, %r1848, 31;
	and.b32  	%r1849, %r1848, 224;
	add.s32 	%r1850, %r1849, -128;
	shr.u32 	%r1851, %r1850, 5;
	mul.wide.u32 	%rd415, %r1851, 4;
	sub.s64 	%rd40, %rd19, %rd415;
	ld.local.u32 	%r5917, [%rd40+24];
	ld.local.u32 	%r5918, [%rd40+20];
	setp.eq.s32 	%p48, %r103, 0;
	@%p48 bra 	$L__BB1_80;
	shf.l.wrap.b32 	%r5917, %r5918, %r5917, %r103;
	ld.local.u32 	%r1852, [%rd40+16];
	shf.l.wrap.b32 	%r5918, %r1852, %r5918, %r103;
$L__BB1_80:
	shr.u32 	%r1853, %r5917, 30;
	shf.l.wrap.b32 	%r1854, %r5918, %r5917, 2;
	shl.b32 	%r1855, %r5918, 2;
	shr.u32 	%r1856, %r1854, 31;
	add.s32 	%r1857, %r1856, %r1853;
	neg.s32 	%r1858, %r1857;
	mov.b32 	%r1859, %f10;
	setp.lt.s32 	%p49, %r1859, 0;
	selp.b32 	%r5919, %r1858, %r1857, %p49;
	xor.b32  	%r1860, %r1854, %r1859;
	shr.s32 	%r1861, %r1854, 31;
	xor.b32  	%r1862, %r1861, %r1854;
	xor.b32  	%r1863, %r1861, %r1855;
	cvt.u64.u32 	%rd416, %r1862;
	shl.b64 	%rd417, %rd416, 32;
	cvt.u64.u32 	%rd418, %r1863;
	or.b64  	%rd419, %rd417, %rd418;
	cvt.rn.f64.s64 	%fd9, %rd419;
	mul.f64 	%fd10, %fd9, 0d3BF921FB54442D19;
	cvt.rn.f32.f64 	%f1615, %fd10;
	neg.f32 	%f1616, %f1615;
	setp.lt.s32 	%p50, %r1860, 0;
	selp.f32 	%f11693, %f1616, %f1615, %p50;
$L__BB1_81:
	add.s32 	%r1865, %r5919, 1;
	mul.rn.f32 	%f1618, %f11693, %f11693;
	and.b32  	%r1866, %r5919, 1;
	setp.eq.b32 	%p52, %r1866, 1;
	selp.f32 	%f1619, %f11693, 0f3F800000, %p52;
	fma.rn.f32 	%f1620, %f1618, %f1619, 0f00000000;
	fma.rn.f32 	%f1621, %f1618, 0f37CBAC00, 0fBAB607ED;
	selp.f32 	%f1622, 0fB94D4153, %f1621, %p52;
	selp.f32 	%f1623, 0f3C0885E4, 0f3D2AAABB, %p52;
	fma.rn.f32 	%f1624, %f1622, %f1618, %f1623;
	selp.f32 	%f1625, 0fBE2AAAA8, 0fBEFFFFFF, %p52;
	fma.rn.f32 	%f1626, %f1624, %f1618, %f1625;
	fma.rn.f32 	%f1627, %f1626, %f1620, %f1619;
	and.b32  	%r1867, %r1865, 2;
	setp.eq.s32 	%p53, %r1867, 0;
	mov.f32 	%f1628, 0f00000000;
	sub.f32 	%f1629, %f1628, %f1627;
	selp.f32 	%f35, %f1627, %f1629, %p53;
	mov.u32 	%r5923, %r5931;
	mov.f32 	%f11694, %f11696;
	@%p13 bra 	$L__BB1_89;
	setp.neu.f32 	%p54, %f12, 0f7F800000;
	@%p54 bra 	$L__BB1_84;
	mov.f32 	%f1632, 0f00000000;
	mul.rn.f32 	%f11694, %f10, %f1632;
	mov.b32 	%r5923, 0;
	bra.uni 	$L__BB1_89;
$L__BB1_84:
	mov.b64 	%rd2246, 0;
	mov.b32 	%r5920, 0;
$L__BB1_85:
	.pragma "nounroll";
	mul.wide.u32 	%rd421, %r5920, 4;
	mov.u64 	%rd422, __cudart_i2opi_f;
	add.s64 	%rd423, %rd422, %rd421;
	ld.global.nc.u32 	%r1869, [%rd423];
	mov.b32 	%r1870, %f10;
	shl.b32 	%r1871, %r1870, 8;
	or.b32  	%r1872, %r1871, -2147483648;
	mad.wide.u32 	%rd424, %r1869, %r1872, %rd2246;
	shr.u64 	%rd2246, %rd424, 32;
	add.s64 	%rd425, %rd18, %rd421;
	st.local.u32 	[%rd425], %rd424;
	add.s32 	%r5920, %r5920, 1;
	setp.ne.s32 	%p55, %r5920, 6;
	@%p55 bra 	$L__BB1_85;
	mov.b32 	%r1873, %f10;
	shr.u32 	%r1874, %r1873, 23;
	st.local.u32 	[%rd18+24], %rd2246;
	and.b32  	%r114, %r1874, 31;
	and.b32  	%r1875, %r1874, 224;
	add.s32 	%r1876, %r1875, -128;
	shr.u32 	%r1877, %r1876, 5;
	mul.wide.u32 	%rd426, %r1877, 4;
	sub.s64 	%rd43, %rd18, %rd426;
	ld.local.u32 	%r5921, [%rd43+24];
	ld.local.u32 	%r5922, [%rd43+20];
	setp.eq.s32 	%p56, %r114, 0;
	@%p56 bra 	$L__BB1_88;
	shf.l.wrap.b32 	%r5921, %r5922, %r5921, %r114;
	ld.local.u32 	%r1878, [%rd43+16];
	shf.l.wrap.b32 	%r5922, %r1878, %r5922, %r114;
$L__BB1_88:
	shr.u32 	%r1879, %r5921, 30;
	shf.l.wrap.b32 	%r1880, %r5922, %r5921, 2;
	shl.b32 	%r1881, %r5922, 2;
	shr.u32 	%r1882, %r1880, 31;
	add.s32 	%r1883, %r1882, %r1879;
	neg.s32 	%r1884, %r1883;
	mov.b32 	%r1885, %f10;
	setp.lt.s32 	%p57, %r1885, 0;
	selp.b32 	%r5923, %r1884, %r1883, %p57;
	xor.b32  	%r1886, %r1880, %r1885;
	shr.s32 	%r1887, %r1880, 31;
	xor.b32  	%r1888, %r1887, %r1880;
	xor.b32  	%r1889, %r1887, %r1881;
	cvt.u64.u32 	%rd427, %r1888;
	shl.b64 	%rd428, %rd427, 32;
	cvt.u64.u32 	%rd429, %r1889;
	or.b64  	%rd430, %rd428, %rd429;
	cvt.rn.f64.s64 	%fd11, %rd430;
	mul.f64 	%fd12, %fd11, 0d3BF921FB54442D19;
	cvt.rn.f32.f64 	%f1630, %fd12;
	neg.f32 	%f1631, %f1630;
	setp.lt.s32 	%p58, %r1886, 0;
	selp.f32 	%f11694, %f1631, %f1630, %p58;
$L__BB1_89:
	mul.rn.f32 	%f1633, %f11694, %f11694;
	and.b32  	%r1891, %r5923, 1;
	setp.eq.b32 	%p60, %r1891, 1;
	selp.f32 	%f1634, 0f3F800000, %f11694, %p60;
	fma.rn.f32 	%f1635, %f1633, %f1634, 0f00000000;
	fma.rn.f32 	%f1636, %f1633, 0f37CBAC00, 0fBAB607ED;
	selp.f32 	%f1637, %f1636, 0fB94D4153, %p60;
	selp.f32 	%f1638, 0f3D2AAABB, 0f3C0885E4, %p60;
	fma.rn.f32 	%f1639, %f1637, %f1633, %f1638;
	selp.f32 	%f1640, 0fBEFFFFFF, 0fBE2AAAA8, %p60;
	fma.rn.f32 	%f1641, %f1639, %f1633, %f1640;
	fma.rn.f32 	%f1642, %f1641, %f1635, %f1634;
	and.b32  	%r1892, %r5923, 2;
	setp.eq.s32 	%p61, %r1892, 0;
	mov.f32 	%f1643, 0f00000000;
	sub.f32 	%f1644, %f1643, %f1642;
	selp.f32 	%f1645, %f1642, %f1644, %p61;
	cvta.to.global.u64 	%rd431, %rd327;
	mul.lo.s32 	%r1893, %r53, 3;
	mul.wide.u32 	%rd432, %r1893, 4;
	add.s64 	%rd433, %rd431, %rd432;
	ld.global.f32 	%f39, [%rd433+4];
	mul.f32 	%f1646, %f39, %f1645;
	mul.f32 	%f1647, %f6, %f35;
	sub.f32 	%f40, %f1647, %f1646;
	mov.u32 	%r5927, %r5931;
	mov.f32 	%f11695, %f11696;
	@%p13 bra 	$L__BB1_97;
	setp.neu.f32 	%p62, %f12, 0f7F800000;
	@%p62 bra 	$L__BB1_92;
	mov.f32 	%f1650, 0f00000000;
	mul.rn.f32 	%f11695, %f10, %f1650;
	mov.b32 	%r5927, 0;
	bra.uni 	$L__BB1_97;
$L__BB1_92:
	mov.b64 	%rd2247, 0;
	mov.b32 	%r5924, 0;
$L__BB1_93:
	.pragma "nounroll";
	mul.wide.u32 	%rd435, %r5924, 4;
	mov.u64 	%rd436, __cudart_i2opi_f;
	add.s64 	%rd437, %rd436, %rd435;
	ld.global.nc.u32 	%r1895, [%rd437];
	mov.b32 	%r1896, %f10;
	shl.b32 	%r1897, %r1896, 8;
	or.b32  	%r1898, %r1897, -2147483648;
	mad.wide.u32 	%rd438, %r1895, %r1898, %rd2247;
	shr.u64 	%rd2247, %rd438, 32;
	add.s64 	%rd439, %rd17, %rd435;
	st.local.u32 	[%rd439], %rd438;
	add.s32 	%r5924, %r5924, 1;
	setp.ne.s32 	%p63, %r5924, 6;
	@%p63 bra 	$L__BB1_93;
	mov.b32 	%r1899, %f10;
	shr.u32 	%r1900, %r1899, 23;
	st.local.u32 	[%rd17+24], %rd2247;
	and.b32  	%r125, %r1900, 31;
	and.b32  	%r1901, %r1900, 224;
	add.s32 	%r1902, %r1901, -128;
	shr.u32 	%r1903, %r1902, 5;
	mul.wide.u32 	%rd440, %r1903, 4;
	sub.s64 	%rd46, %rd17, %rd440;
	ld.local.u32 	%r5925, [%rd46+24];
	ld.local.u32 	%r5926, [%rd46+20];
	setp.eq.s32 	%p64, %r125, 0;
	@%p64 bra 	$L__BB1_96;
	shf.l.wrap.b32 	%r5925, %r5926, %r5925, %r125;
	ld.local.u32 	%r1904, [%rd46+16];
	shf.l.wrap.b32 	%r5926, %r1904, %r5926, %r125;
$L__BB1_96:
	shr.u32 	%r1905, %r5925, 30;
	shf.l.wrap.b32 	%r1906, %r5926, %r5925, 2;
	shl.b32 	%r1907, %r5926, 2;
	shr.u32 	%r1908, %r1906, 31;
	add.s32 	%r1909, %r1908, %r1905;
	neg.s32 	%r1910, %r1909;
	mov.b32 	%r1911, %f10;
	setp.lt.s32 	%p65, %r1911, 0;
	selp.b32 	%r5927, %r1910, %r1909, %p65;
	xor.b32  	%r1912, %r1906, %r1911;
	shr.s32 	%r1913, %r1906, 31;
	xor.b32  	%r1914, %r1913, %r1906;
	xor.b32  	%r1915, %r1913, %r1907;
	cvt.u64.u32 	%rd441, %r1914;
	shl.b64 	%rd442, %rd441, 32;
	cvt.u64.u32 	%rd443, %r1915;
	or.b64  	%rd444, %rd442, %rd443;
	cvt.rn.f64.s64 	%fd13, %rd444;
	mul.f64 	%fd14, %fd13, 0d3BF921FB54442D19;
	cvt.rn.f32.f64 	%f1648, %fd14;
	neg.f32 	%f1649, %f1648;
	setp.lt.s32 	%p66, %r1912, 0;
	selp.f32 	%f11695, %f1649, %f1648, %p66;
$L__BB1_97:
	mul.rn.f32 	%f1651, %f11695, %f11695;
	and.b32  	%r1917, %r5927, 1;
	setp.eq.b32 	%p68, %r1917, 1;
	selp.f32 	%f1652, 0f3F800000, %f11695, %p68;
	fma.rn.f32 	%f1653, %f1651, %f1652, 0f00000000;
	fma.rn.f32 	%f1654, %f1651, 0f37CBAC00, 0fBAB607ED;
	selp.f32 	%f1655, %f1654, 0fB94D4153, %p68;
	selp.f32 	%f1656, 0f3D2AAABB, 0f3C0885E4, %p68;
	fma.rn.f32 	%f1657, %f1655, %f1651, %f1656;
	selp.f32 	%f1658, 0fBEFFFFFF, 0fBE2AAAA8, %p68;
	fma.rn.f32 	%f1659, %f1657, %f1651, %f1658;
	fma.rn.f32 	%f1660, %f1659, %f1653, %f1652;
	and.b32  	%r1918, %r5927, 2;
	setp.eq.s32 	%p69, %r1918, 0;
	mov.f32 	%f1661, 0f00000000;
	sub.f32 	%f1662, %f1661, %f1660;
	selp.f32 	%f44, %f1660, %f1662, %p69;
	@%p13 bra 	$L__BB1_105;
	setp.neu.f32 	%p70, %f12, 0f7F800000;
	@%p70 bra 	$L__BB1_100;
	mov.f32 	%f1665, 0f00000000;
	mul.rn.f32 	%f11696, %f10, %f1665;
	mov.b32 	%r5931, 0;
	bra.uni 	$L__BB1_105;
$L__BB1_100:
	mov.b32 	%r134, %f10;
	mov.b64 	%rd2248, 0;
	mov.b32 	%r5928, 0;
$L__BB1_101:
	.pragma "nounroll";
	mul.wide.u32 	%rd446, %r5928, 4;
	mov.u64 	%rd447, __cudart_i2opi_f;
	add.s64 	%rd448, %rd447, %rd446;
	ld.global.nc.u32 	%r1920, [%rd448];
	shl.b32 	%r1921, %r134, 8;
	or.b32  	%r1922, %r1921, -2147483648;
	mad.wide.u32 	%rd449, %r1920, %r1922, %rd2248;
	shr.u64 	%rd2248, %rd449, 32;
	add.s64 	%rd450, %rd16, %rd446;
	st.local.u32 	[%rd450], %rd449;
	add.s32 	%r5928, %r5928, 1;
	setp.ne.s32 	%p71, %r5928, 6;
	@%p71 bra 	$L__BB1_101;
	shr.u32 	%r1923, %r134, 23;
	st.local.u32 	[%rd16+24], %rd2248;
	and.b32  	%r137, %r1923, 31;
	and.b32  	%r1924, %r1923, 224;
	add.s32 	%r1925, %r1924, -128;
	shr.u32 	%r1926, %r1925, 5;
	mul.wide.u32 	%rd451, %r1926, 4;
	sub.s64 	%rd49, %rd16, %rd451;
	ld.local.u32 	%r5929, [%rd49+24];
	ld.local.u32 	%r5930, [%rd49+20];
	setp.eq.s32 	%p72, %r137, 0;
	@%p72 bra 	$L__BB1_104;
	shf.l.wrap.b32 	%r5929, %r5930, %r5929, %r137;
	ld.local.u32 	%r1927, [%rd49+16];
	shf.l.wrap.b32 	%r5930, %r1927, %r5930, %r137;
$L__BB1_104:
	shr.u32 	%r1928, %r5929, 30;
	shf.l.wrap.b32 	%r1929, %r5930, %r5929, 2;
	shl.b32 	%r1930, %r5930, 2;
	shr.u32 	%r1931, %r1929, 31;
	add.s32 	%r1932, %r1931, %r1928;
	neg.s32 	%r1933, %r1932;
	setp.lt.s32 	%p73, %r134, 0;
	selp.b32 	%r5931, %r1933, %r1932, %p73;
	xor.b32  	%r1934, %r1929, %r134;
	shr.s32 	%r1935, %r1929, 31;
	xor.b32  	%r1936, %r1935, %r1929;
	xor.b32  	%r1937, %r1935, %r1930;
	cvt.u64.u32 	%rd452, %r1936;
	shl.b64 	%rd453, %rd452, 32;
	cvt.u64.u32 	%rd454, %r1937;
	or.b64  	%rd455, %rd453, %rd454;
	cvt.rn.f64.s64 	%fd15, %rd455;
	mul.f64 	%fd16, %fd15, 0d3BF921FB54442D19;
	cvt.rn.f32.f64 	%f1663, %fd16;
	neg.f32 	%f1664, %f1663;
	setp.lt.s32 	%p74, %r1934, 0;
	selp.f32 	%f11696, %f1664, %f1663, %p74;
$L__BB1_105:
	ld.param.u64 	%rd2232, [_Z15dirtymap_kernel10floatArrayS_S_S_f11chordParamsPfjPKf_param_8];
	add.s32 	%r1939, %r5931, 1;
	mul.rn.f32 	%f1667, %f11696, %f11696;
	and.b32  	%r1940, %r5931, 1;
	setp.eq.b32 	%p75, %r1940, 1;
	selp.f32 	%f1668, %f11696, 0f3F800000, %p75;
	fma.rn.f32 	%f1669, %f1667, %f1668, 0f00000000;
	fma.rn.f32 	%f1670, %f1667, 0f37CBAC00, 0fBAB607ED;
	selp.f32 	%f1671, 0fB94D4153, %f1670, %p75;
	selp.f32 	%f1672, 0f3C0885E4, 0f3D2AAABB, %p75;
	fma.rn.f32 	%f1673, %f1671, %f1667, %f1672;
	selp.f32 	%f1674, 0fBE2AAAA8, 0fBEFFFFFF, %p75;
	fma.rn.f32 	%f1675, %f1673, %f1667, %f1674;
	fma.rn.f32 	%f1676, %f1675, %f1669, %f1668;
	and.b32  	%r1941, %r1939, 2;
	setp.eq.s32 	%p76, %r1941, 0;
	mov.f32 	%f11720, 0f00000000;
	sub.f32 	%f1677, %f11720, %f1676;
	selp.f32 	%f1678, %f1676, %f1677, %p76;
	mul.f32 	%f1679, %f39, %f1678;
	fma.rn.f32 	%f48, %f6, %f44, %f1679;
	cvta.to.global.u64 	%rd456, %rd327;
	mul.lo.s32 	%r1942, %r53, 3;
	mul.wide.u32 	%rd457, %r1942, 4;
	add.s64 	%rd458, %rd456, %rd457;
	ld.global.f32 	%f49, [%rd458+8];
	cvta.to.global.u64 	%rd459, %rd326;
	add.s64 	%rd461, %rd459, %rd460;
	ld.global.f32 	%f50, [%rd461];
	div.rn.f32 	%f1680, %f8, %f50;
	sub.f32 	%f1681, %f40, %f22;
	cvta.to.global.u64 	%rd462, %rd2232;
	ld.global.f32 	%f1682, [%rd462+12];
	sub.f32 	%f1683, %f48, %f30;
	ld.global.f32 	%f1684, [%rd462+16];
	mul.f32 	%f1685, %f1684, %f1683;
	fma.rn.f32 	%f1686, %f1681, %f1682, %f1685;
	sub.f32 	%f1687, %f49, %f31;
	ld.global.f32 	%f1688, [%rd462+20];
	fma.rn.f32 	%f1689, %f1687, %f1688, %f1686;
	mul.f32 	%f51, %f1680, %f1689;
	div.rn.f32 	%f1690, %f1504, %f50;
	ld.global.f32 	%f1691, [%rd462+24];
	ld.global.f32 	%f1692, [%rd462+28];
	mul.f32 	%f1693, %f1692, %f1683;
	fma.rn.f32 	%f1694, %f1681, %f1691, %f1693;
	ld.global.f32 	%f1695, [%rd462+32];
	fma.rn.f32 	%f1696, %f1687, %f1695, %f1694;
	mul.f32 	%f52, %f1690, %f1696;
	ld.global.f32 	%f53, [%rd462];
	ld.global.f32 	%f54, [%rd462+4];
	mul.f32 	%f1697, %f48, %f54;
	fma.rn.f32 	%f1698, %f40, %f53, %f1697;
	ld.global.f32 	%f55, [%rd462+8];
	fma.rn.f32 	%f56, %f49, %f55, %f1698;
	setp.le.f32 	%p77, %f56, 0f00000000;
	@%p77 bra 	$L__BB1_221;
	setp.geu.f32 	%p78, %f56, 0f3F7D70A4;
	@%p78 bra 	$L__BB1_108;
	abs.f32 	%f1732, %f56;
	fma.rn.f32 	%f1733, %f1732, 0fBF000000, 0f3F000000;
	rsqrt.approx.ftz.f32 	%f1734, %f1733;
	mul.f32 	%f1735, %f1733, %f1734;
	mul.f32 	%f1736, %f1734, 0fBF000000;
	fma.rn.f32 	%f1737, %f1735, %f1736, 0f3F000000;
	fma.rn.f32 	%f1738, %f1735, %f1737, %f1735;
	setp.eq.f32 	%p82, %f1732, 0f3F800000;
	selp.f32 	%f1739, 0f00000000, %f1738, %p82;
	setp.gt.f32 	%p83, %f1732, 0f3F0F5C29;
	selp.f32 	%f1740, %f1739, %f1732, %p83;
	abs.f32 	%f1741, %f1740;
	mul.f32 	%f1742, %f1740, %f1740;
	fma.rn.f32 	%f1743, %f1742, 0f3D10ECEF, 0f3C8B1ABB;
	fma.rn.f32 	%f1744, %f1743, %f1742, 0f3CFC028C;
	fma.rn.f32 	%f1745, %f1744, %f1742, 0f3D372139;
	fma.rn.f32 	%f1746, %f1745, %f1742, 0f3D9993DB;
	fma.rn.f32 	%f1747, %f1746, %f1742, 0f3E2AAAC6;
	mul.f32 	%f1748, %f1742, %f1747;
	fma.rn.f32 	%f1749, %f1748, %f1741, %f1741;
	neg.f32 	%f1750, %f1749;
	selp.f32 	%f1751, %f1749, %f1750, %p83;
	fma.rn.f32 	%f1752, 0f3F6EE581, 0f3FD774EB, %f1751;
	setp.gt.f32 	%p84, %f56, 0f3F0F5C29;
	selp.f32 	%f1753, %f1749, %f1752, %p84;
	add.f32 	%f1754, %f1753, %f1753;
	selp.f32 	%f11697, %f1754, %f1753, %p83;
	bra.uni 	$L__BB1_109;
$L__BB1_108:
	mul.f32 	%f1699, %f48, %f55;
	mul.f32 	%f1700, %f49, %f54;
	sub.f32 	%f1701, %f1699, %f1700;
	mul.f32 	%f1702, %f49, %f53;
	mul.f32 	%f1703, %f40, %f55;
	sub.f32 	%f1704, %f1702, %f1703;
	mul.f32 	%f1705, %f40, %f54;
	mul.f32 	%f1706, %f48, %f53;
	sub.f32 	%f1707, %f1705, %f1706;
	mul.f32 	%f1708, %f1704, %f1704;
	fma.rn.f32 	%f1709, %f1701, %f1701, %f1708;
	fma.rn.f32 	%f1710, %f1707, %f1707, %f1709;
	sqrt.rn.f32 	%f1711, %f1710;
	abs.f32 	%f1712, %f1711;
	fma.rn.f32 	%f1713, %f1712, 0fBF000000, 0f3F000000;
	rsqrt.approx.ftz.f32 	%f1714, %f1713;
	mul.f32 	%f1715, %f1714, %f1713;
	mul.f32 	%f1716, %f1714, 0fBF000000;
	fma.rn.f32 	%f1717, %f1715, %f1716, 0f3F000000;
	fma.rn.f32 	%f1718, %f1715, %f1717, %f1715;
	setp.eq.f32 	%p79, %f1712, 0f3F800000;
	selp.f32 	%f1719, 0f00000000, %f1718, %p79;
	setp.gt.f32 	%p80, %f1712, 0f3F0F5C29;
	selp.f32 	%f1720, %f1719, %f1712, %p80;
	mul.f32 	%f1721, %f1720, %f1720;
	fma.rn.f32 	%f1722, %f1721, 0f3D4DD2F7, 0f3C99CA97;
	fma.rn.f32 	%f1723, %f1722, %f1721, 0f3D3F90E8;
	fma.rn.f32 	%f1724, %f1723, %f1721, 0f3D993CCF;
	fma.rn.f32 	%f1725, %f1724, %f1721, 0f3E2AAC04;
	mul.f32 	%f1726, %f1721, %f1725;
	fma.rn.f32 	%f1727, %f1726, %f1720, %f1720;
	mul.f32 	%f1728, %f1727, 0fC0000000;
	fma.rn.f32 	%f1729, 0f3F6EE581, 0f3FD774EB, %f1728;
	selp.f32 	%f1730, %f1729, %f1727, %p80;
	setp.num.f32 	%p81, %f1730, %f1730;
	copysign.f32 	%f1731, %f1711, %f1730;
	selp.f32 	%f11697, %f1731, %f1730, %p81;
$L__BB1_109:
	mul.f32 	%f1755, %f11697, 0f3F22F983;
	cvt.rni.s32.f32 	%r5935, %f1755;
	cvt.rn.f32.s32 	%f1756, %r5935;
	fma.rn.f32 	%f1757, %f1756, 0fBFC90FDA, %f11697;
	fma.rn.f32 	%f1758, %f1756, 0fB3A22168, %f1757;
	fma.rn.f32 	%f11698, %f1756, 0fA7C234C5, %f1758;
	abs.f32 	%f61, %f11697;
	setp.ltu.f32 	%p85, %f61, 0f47CE4780;
	@%p85 bra 	$L__BB1_117;
	setp.neu.f32 	%p86, %f61, 0f7F800000;
	@%p86 bra 	$L__BB1_112;
	mov.f32 	%f1761, 0f00000000;
	mul.rn.f32 	%f11698, %f11697, %f1761;
	mov.b32 	%r5935, 0;
	bra.uni 	$L__BB1_117;
$L__BB1_112:
	mov.b32 	%r147, %f11697;
	mov.b64 	%rd2249, 0;
	mov.b32 	%r5932, 0;
$L__BB1_113:
	.pragma "nounroll";
	mul.wide.u32 	%rd464, %r5932, 4;
	mov.u64 	%rd465, __cudart_i2opi_f;
	add.s64 	%rd466, %rd465, %rd464;
	ld.global.nc.u32 	%r1944, [%rd466];
	shl.b32 	%r1945, %r147, 8;
	or.b32  	%r1946, %r1945, -2147483648;
	mad.wide.u32 	%rd467, %r1944, %r1946, %rd2249;
	shr.u64 	%rd2249, %rd467, 32;
	add.s64 	%rd468, %rd15, %rd464;
	st.local.u32 	[%rd468], %rd467;
	add.s32 	%r5932, %r5932, 1;
	setp.ne.s32 	%p87, %r5932, 6;
	@%p87 bra 	$L__BB1_113;
	shr.u32 	%r1947, %r147, 23;
	st.local.u32 	[%rd15+24], %rd2249;
	and.b32  	%r1948, %r1947, 31;
	and.b32  	%r1949, %r1947, 224;
	add.s32 	%r1950, %r1949, -128;
	shr.u32 	%r1951, %r1950, 5;
	mul.wide.u32 	%rd469, %r1951, 4;
	sub.s64 	%rd52, %rd15, %rd469;
	ld.local.u32 	%r5933, [%rd52+24];
	ld.local.u32 	%r5934, [%rd52+20];
	setp.eq.s32 	%p88, %r1948, 0;
	@%p88 bra 	$L__BB1_116;
	shr.u32 	%r1952, %r147, 23;
	and.b32  	%r1953, %r1952, 31;
	shf.l.wrap.b32 	%r5933, %r5934, %r5933, %r1953;
	ld.local.u32 	%r1954, [%rd52+16];
	shf.l.wrap.b32 	%r5934, %r1954, %r5934, %r1953;
$L__BB1_116:
	shr.u32 	%r1955, %r5933, 30;
	shf.l.wrap.b32 	%r1956, %r5934, %r5933, 2;
	shl.b32 	%r1957, %r5934, 2;
	shr.u32 	%r1958, %r1956, 31;
	add.s32 	%r1959, %r1958, %r1955;
	neg.s32 	%r1960, %r1959;
	setp.lt.s32 	%p89, %r147, 0;
	selp.b32 	%r5935, %r1960, %r1959, %p89;
	xor.b32  	%r1961, %r1956, %r147;
	shr.s32 	%r1962, %r1956, 31;
	xor.b32  	%r1963, %r1962, %r1956;
	xor.b32  	%r1964, %r1962, %r1957;
	cvt.u64.u32 	%rd470, %r1963;
	shl.b64 	%rd471, %rd470, 32;
	cvt.u64.u32 	%rd472, %r1964;
	or.b64  	%rd473, %rd471, %rd472;
	cvt.rn.f64.s64 	%fd17, %rd473;
	mul.f64 	%fd18, %fd17, 0d3BF921FB54442D19;
	cvt.rn.f32.f64 	%f1759, %fd18;
	neg.f32 	%f1760, %f1759;
	setp.lt.s32 	%p90, %r1961, 0;
	selp.f32 	%f11698, %f1760, %f1759, %p90;
$L__BB1_117:
	mul.rn.f32 	%f1762, %f11698, %f11698;
	and.b32  	%r1966, %r5935, 1;
	setp.eq.b32 	%p91, %r1966, 1;
	selp.f32 	%f1763, 0f3F800000, %f11698, %p91;
	fma.rn.f32 	%f1764, %f1762, %f1763, 0f00000000;
	fma.rn.f32 	%f1765, %f1762, 0f37CBAC00, 0fBAB607ED;
	selp.f32 	%f1766, %f1765, 0fB94D4153, %p91;
	selp.f32 	%f1767, 0f3D2AAABB, 0f3C0885E4, %p91;
	fma.rn.f32 	%f1768, %f1766, %f1762, %f1767;
	selp.f32 	%f1769, 0fBEFFFFFF, 0fBE2AAAA8, %p91;
	fma.rn.f32 	%f1770, %f1768, %f1762, %f1769;
	fma.rn.f32 	%f1771, %f1770, %f1764, %f1763;
	and.b32  	%r1967, %r5935, 2;
	setp.eq.s32 	%p92, %r1967, 0;
	mov.f32 	%f1772, 0f00000000;
	sub.f32 	%f1773, %f1772, %f1771;
	selp.f32 	%f1774, %f1771, %f1773, %p92;
	mul.f32 	%f1775, %f1506, 0f40490FDB;
	mul.f32 	%f1776, %f1775, %f1774;
	div.rn.f32 	%f65, %f1776, %f50;
	abs.f32 	%f1777, %f65;
	setp.gtu.f32 	%p93, %f1777, 0f322BCC77;
	@%p93 bra 	$L__BB1_196;
	abs.f32 	%f66, %f65;
	setp.gtu.f32 	%p94, %f66, 0f41000000;
	@%p94 bra 	$L__BB1_120;
	add.f32 	%f1778, %f66, 0fC019E8A9;
	add.f32 	%f1779, %f1778, 0fB3E971B3;
	fma.rn.f32 	%f1780, %f1779, 0fA6B3B8E7, 0fA9ACA9B3;
	fma.rn.f32 	%f1781, %f1780, %f1779, 0f2C3F0E18;
	fma.rn.f32 	%f1782, %f1781, %f1779, 0fACD41781;
	fma.rn.f32 	%f1783, %f1782, %f1779, 0fAFE90F38;
	fma.rn.f32 	%f1784, %f1783, %f1779, 0f3020305B;
	fma.rn.f32 	%f1785, %f1784, %f1779, 0f33797143;
	fma.rn.f32 	%f1786, %f1785, %f1779, 0f30F76F85;
	fma.rn.f32 	%f1787, %f1786, %f1779, 0fB6B6DFC6;
	fma.rn.f32 	%f1788, %f1787, %f1779, 0fB6F665C9;
	fma.rn.f32 	%f1789, %f1788, %f1779, 0f399E2DEB;
	fma.rn.f32 	%f1790, %f1789, %f1779, 0f3A4AE334;
	fma.rn.f32 	%f1791, %f1790, %f1779, 0fBBEEAA1B;
	fma.rn.f32 	%f1792, %f1791, %f1779, 0fBCDA7747;
	mul.f32 	%f1793, %f1779, %f1792;
	add.f32 	%f1794, %f66, 0fC0B0A47B;
	add.f32 	%f1795, %f1794, 0f339A7A37;
	mul.f32 	%f1796, %f1795, %f1793;
	add.f32 	%f1797, %f66, 0fC10A75AB;
	add.f32 	%f1798, %f1797, 0fB4CCCDED;
	mul.f32 	%f11700, %f1798, %f1796;
	bra.uni 	$L__BB1_130;
$L__BB1_120:
	abs.f32 	%f1800, %f66;
	setp.eq.f32 	%p95, %f1800, 0f7F800000;
	mov.f32 	%f11700, 0f00000000;
	@%p95 bra 	$L__BB1_130;
	rcp.approx.ftz.f32 	%f1801, %f66;
	mul.f32 	%f1802, %f1801, %f1801;
	fma.rn.f32 	%f1803, %f1802, 0f4056FE93, 0fBF03B7C2;
	fma.rn.f32 	%f1804, %f1803, %f1802, 0f3DD3B3F3;
	fma.rn.f32 	%f1805, %f1804, %f1802, 0fBD7FFFB6;
	fma.rn.f32 	%f68, %f1805, %f1802, 0f3F800000;
	fma.rn.f32 	%f1806, %f1802, 0f3F91E009, 0fBE52412D;
	fma.rn.f32 	%f1807, %f1806, %f1802, 0f3D854ED1;
	fma.rn.f32 	%f1808, %f1807, %f1802, 0fBDFFFFFF;
	fma.rn.f32 	%f69, %f1808, %f1801, %f66;
	mul.f32 	%f1809, %f69, 0f3F22F983;
	cvt.rni.s32.f32 	%r5939, %f1809;
	cvt.rn.f32.s32 	%f1810, %r5939;
	fma.rn.f32 	%f1811, %f1810, 0fBFC90FDA, %f69;
	fma.rn.f32 	%f1812, %f1810, 0fB3A22168, %f1811;
	fma.rn.f32 	%f11699, %f1810, 0fA7C234C5, %f1812;
	abs.f32 	%f1813, %f69;
	setp.ltu.f32 	%p96, %f1813, 0f47CE4780;
	@%p96 bra 	$L__BB1_129;
	abs.f32 	%f1814, %f69;
	setp.neu.f32 	%p97, %f1814, 0f7F800000;
	@%p97 bra 	$L__BB1_124;
	mov.f32 	%f1817, 0f00000000;
	mul.rn.f32 	%f11699, %f69, %f1817;
	mov.b32 	%r5939, 0;
	bra.uni 	$L__BB1_129;
$L__BB1_124:
	mov.b32 	%r159, %f69;
	mov.b64 	%rd2250, 0;
	mov.b32 	%r5936, 0;
$L__BB1_125:
	.pragma "nounroll";
	mul.wide.u32 	%rd475, %r5936, 4;
	mov.u64 	%rd476, __cudart_i2opi_f;
	add.s64 	%rd477, %rd476, %rd475;
	ld.global.nc.u32 	%r1969, [%rd477];
	shl.b32 	%r1970, %r159, 8;
	or.b32  	%r1971, %r1970, -2147483648;
	mad.wide.u32 	%rd478, %r1969, %r1971, %rd2250;
	shr.u64 	%rd2250, %rd478, 32;
	add.s64 	%rd479, %rd14, %rd475;
	st.local.u32 	[%rd479], %rd478;
	add.s32 	%r5936, %r5936, 1;
	setp.ne.s32 	%p98, %r5936, 6;
	@%p98 bra 	$L__BB1_125;
	shr.u32 	%r1972, %r159, 23;
	st.local.u32 	[%rd14+24], %rd2250;
	and.b32  	%r1973, %r1972, 31;
	and.b32  	%r1974, %r1972, 224;
	add.s32 	%r1975, %r1974, -128;
	shr.u32 	%r1976, %r1975, 5;
	mul.wide.u32 	%rd480, %r1976, 4;
	sub.s64 	%rd481, %rd14, %rd480;
	ld.local.u32 	%r5937, [%rd481+24];
	ld.local.u32 	%r5938, [%rd481+20];
	setp.eq.s32 	%p99, %r1973, 0;
	@%p99 bra 	$L__BB1_128;
	shr.u32 	%r1977, %r159, 23;
	and.b32  	%r1978, %r1977, 31;
	shf.l.wrap.b32 	%r5937, %r5938, %r5937, %r1978;
	and.b32  	%r1979, %r1977, 224;
	add.s32 	%r1980, %r1979, -128;
	shr.u32 	%r1981, %r1980, 5;
	mul.wide.u32 	%rd482, %r1981, 4;
	sub.s64 	%rd483, %rd14, %rd482;
	ld.local.u32 	%r1982, [%rd483+16];
	shf.l.wrap.b32 	%r5938, %r1982, %r5938, %r1978;
$L__BB1_128:
	shr.u32 	%r1983, %r5937, 30;
	shf.l.wrap.b32 	%r1984, %r5938, %r5937, 2;
	shl.b32 	%r1985, %r5938, 2;
	shr.u32 	%r1986, %r1984, 31;
	add.s32 	%r1987, %r1986, %r1983;
	neg.s32 	%r1988, %r1987;
	setp.lt.s32 	%p100, %r159, 0;
	selp.b32 	%r5939, %r1988, %r1987, %p100;
	xor.b32  	%r1989, %r1984, %r159;
	shr.s32 	%r1990, %r1984, 31;
	xor.b32  	%r1991, %r1990, %r1984;
	xor.b32  	%r1992, %r1990, %r1985;
	cvt.u64.u32 	%rd484, %r1991;
	shl.b64 	%rd485, %rd484, 32;
	cvt.u64.u32 	%rd486, %r1992;
	or.b64  	%rd487, %rd485, %rd486;
	cvt.rn.f64.s64 	%fd19, %rd487;
	mul.f64 	%fd20, %fd19, 0d3BF921FB54442D19;
	cvt.rn.f32.f64 	%f1815, %fd20;
	neg.f32 	%f1816, %f1815;
	setp.lt.s32 	%p101, %r1989, 0;
	selp.f32 	%f11699, %f1816, %f1815, %p101;
$L__BB1_129:
	and.b32  	%r1994, %r5939, 3;
	cvt.rn.f32.u32 	%f1818, %r1994;
	fma.rn.f32 	%f1819, %f1818, 0f3FC90FDB, 0fBF490FDB;
	add.f32 	%f1820, %f11699, %f1819;
	mul.f32 	%f1821, %f1820, 0f3F22F983;
	cvt.rni.s32.f32 	%r1995, %f1821;
	cvt.rn.f32.s32 	%f1822, %r1995;
	fma.rn.f32 	%f1823, %f1822, 0fBFC90FDA, %f1820;
	fma.rn.f32 	%f1824, %f1822, 0fB3A22168, %f1823;
	add.s32 	%r1996, %r1995, 1;
	mul.rn.f32 	%f1825, %f1824, %f1824;
	and.b32  	%r1997, %r1995, 1;
	setp.eq.b32 	%p102, %r1997, 1;
	selp.f32 	%f1826, %f1824, 0f3F800000, %p102;
	fma.rn.f32 	%f1827, %f1825, %f1826, 0f00000000;
	fma.rn.f32 	%f1828, %f1825, 0f37CBAC00, 0fBAB607ED;
	selp.f32 	%f1829, 0fB94D4153, %f1828, %p102;
	selp.f32 	%f1830, 0f3C0885E4, 0f3D2AAABB, %p102;
	fma.rn.f32 	%f1831, %f1829, %f1825, %f1830;
	selp.f32 	%f1832, 0fBE2AAAA8, 0fBEFFFFFF, %p102;
	fma.rn.f32 	%f1833, %f1831, %f1825, %f1832;
	fma.rn.f32 	%f1834, %f1833, %f1827, %f1826;
	and.b32  	%r1998, %r1996, 2;
	setp.eq.s32 	%p103, %r1998, 0;
	mov.f32 	%f1835, 0f00000000;
	sub.f32 	%f1836, %f1835, %f1834;
	selp.f32 	%f1837, %f1834, %f1836, %p103;
	abs.f32 	%f1838, %f65;
	rsqrt.approx.f32 	%f1839, %f1838;
	mul.f32 	%f1840, %f1839, 0f3F4C422A;
	mul.f32 	%f1841, %f68, %f1840;
	mul.f32 	%f11700, %f1841, %f1837;
$L__BB1_130:
	abs.f32 	%f76, %f65;
	setp.leu.f32 	%p104, %f76, 0f40000000;
	@%p104 bra 	$L__BB1_156;
	setp.gtu.f32 	%p115, %f76, 0f41000000;
	@%p115 bra 	$L__BB1_133;
	add.f32 	%f1951, %f76, 0fC0753AAC;
	add.f32 	%f1952, %f1951, 0f33A5090F;
	fma.rn.f32 	%f1953, %f1952, 0f29AF3463, 0f2B81BF42;
	fma.rn.f32 	%f1954, %f1953, %f1952, 0fADE21EC1;
	fma.rn.f32 	%f1955, %f1954, %f1952, 0fAF5DDEFF;
	fma.rn.f32 	%f1956, %f1955, %f1952, 0f319B0C9D;
	fma.rn.f32 	%f1957, %f1956, %f1952, 0f32E81173;
	fma.rn.f32 	%f1958, %f1957, %f1952, 0fB50F8DC8;
	fma.rn.f32 	%f1959, %f1958, %f1952, 0fB61E653D;
	fma.rn.f32 	%f1960, %f1959, %f1952, 0f382CD9C5;
	fma.rn.f32 	%f1961, %f1960, %f1952, 0f38F9EB10;
	fma.rn.f32 	%f1962, %f1961, %f1952, 0fBAECEB9C;
	fma.rn.f32 	%f1963, %f1962, %f1952, 0fBB276FFD;
	fma.rn.f32 	%f1964, %f1963, %f1952, 0f3D073993;
	add.f32 	%f1965, %f76, 0fC0E07FB0;
	add.f32 	%f1966, %f1965, 0f3444B8DB;
	mul.f32 	%f1967, %f1966, %f1964;
	mul.f32 	%f1968, %f1952, %f1967;
	mul.f32 	%f11702, %f76, %f1968;
	bra.uni 	$L__BB1_143;
$L__BB1_133:
	abs.f32 	%f1970, %f76;
	setp.eq.f32 	%p116, %f1970, 0f7F800000;
	mov.f32 	%f11702, 0f00000000;
	@%p116 bra 	$L__BB1_143;
	abs.f32 	%f1971, %f65;
	rcp.approx.ftz.f32 	%f1972, %f1971;
	mul.f32 	%f1973, %f1972, %f1972;
	fma.rn.f32 	%f1974, %f1973, 0fC082CB37, 0f3F3FF7E9;
	fma.rn.f32 	%f1975, %f1974, %f1973, 0fBE458BAE;
	fma.rn.f32 	%f1976, %f1975, %f1973, 0f3E3FFF8B;
	fma.rn.f32 	%f78, %f1976, %f1973, 0f3F800000;
	fma.rn.f32 	%f1977, %f1973, 0fBFCA3BA2, 0f3EB914AD;
	fma.rn.f32 	%f1978, %f1977, %f1973, 0fBE27F2EC;
	fma.rn.f32 	%f1979, %f1978, %f1973, 0f3EBFFFFD;
	fma.rn.f32 	%f79, %f1979, %f1972, %f1971;
	mul.f32 	%f1980, %f79, 0f3F22F983;
	cvt.rni.s32.f32 	%r5943, %f1980;
	cvt.rn.f32.s32 	%f1981, %r5943;
	fma.rn.f32 	%f1982, %f1981, 0fBFC90FDA, %f79;
	fma.rn.f32 	%f1983, %f1981, 0fB3A22168, %f1982;
	fma.rn.f32 	%f11701, %f1981, 0fA7C234C5, %f1983;
	abs.f32 	%f1984, %f79;
	setp.ltu.f32 	%p117, %f1984, 0f47CE4780;
	@%p117 bra 	$L__BB1_142;
	abs.f32 	%f1985, %f79;
	setp.neu.f32 	%p118, %f1985, 0f7F800000;
	@%p118 bra 	$L__BB1_137;
	mov.f32 	%f1988, 0f00000000;
	mul.rn.f32 	%f11701, %f79, %f1988;
	mov.b32 	%r5943, 0;
	bra.uni 	$L__BB1_142;
$L__BB1_137:
	mov.b32 	%r171, %f79;
	mov.b64 	%rd2251, 0;
	mov.b32 	%r5940, 0;
$L__BB1_138:
	.pragma "nounroll";
	mul.wide.u32 	%rd489, %r5940, 4;
	mov.u64 	%rd490, __cudart_i2opi_f;
	add.s64 	%rd491, %rd490, %rd489;
	ld.global.nc.u32 	%r2000, [%rd491];
	shl.b32 	%r2001, %r171, 8;
	or.b32  	%r2002, %r2001, -2147483648;
	mad.wide.u32 	%rd492, %r2000, %r2002, %rd2251;
	shr.u64 	%rd2251, %rd492, 32;
	add.s64 	%rd493, %rd13, %rd489;
	st.local.u32 	[%rd493], %rd492;
	add.s32 	%r5940, %r5940, 1;
	setp.ne.s32 	%p119, %r5940, 6;
	@%p119 bra 	$L__BB1_138;
	shr.u32 	%r2003, %r171, 23;
	st.local.u32 	[%rd13+24], %rd2251;
	and.b32  	%r2004, %r2003, 31;
	and.b32  	%r2005, %r2003, 224;
	add.s32 	%r2006, %r2005, -128;
	shr.u32 	%r2007, %r2006, 5;
	mul.wide.u32 	%rd494, %r2007, 4;
	sub.s64 	%rd495, %rd13, %rd494;
	ld.local.u32 	%r5941, [%rd495+24];
	ld.local.u32 	%r5942, [%rd495+20];
	setp.eq.s32 	%p120, %r2004, 0;
	@%p120 bra 	$L__BB1_141;
	shr.u32 	%r2008, %r171, 23;
	and.b32  	%r2009, %r2008, 31;
	shf.l.wrap.b32 	%r5941, %r5942, %r5941, %r2009;
	and.b32  	%r2010, %r2008, 224;
	add.s32 	%r2011, %r2010, -128;
	shr.u32 	%r2012, %r2011, 5;
	mul.wide.u32 	%rd496, %r2012, 4;
	sub.s64 	%rd497, %rd13, %rd496;
	ld.local.u32 	%r2013, [%rd497+16];
	shf.l.wrap.b32 	%r5942, %r2013, %r5942, %r2009;
$L__BB1_141:
	shr.u32 	%r2014, %r5941, 30;
	shf.l.wrap.b32 	%r2015, %r5942, %r5941, 2;
	shl.b32 	%r2016, %r5942, 2;
	shr.u32 	%r2017, %r2015, 31;
	add.s32 	%r2018, %r2017, %r2014;
	neg.s32 	%r2019, %r2018;
	setp.lt.s32 	%p121, %r171, 0;
	selp.b32 	%r5943, %r2019, %r2018, %p121;
	xor.b32  	%r2020, %r2015, %r171;
	shr.s32 	%r2021, %r2015, 31;
	xor.b32  	%r2022, %r2021, %r2015;
	xor.b32  	%r2023, %r2021, %r2016;
	cvt.u64.u32 	%rd498, %r2022;
	shl.b64 	%rd499, %rd498, 32;
	cvt.u64.u32 	%rd500, %r2023;
	or.b64  	%rd501, %rd499, %rd500;
	cvt.rn.f64.s64 	%fd21, %rd501;
	mul.f64 	%fd22, %fd21, 0d3BF921FB54442D19;
	cvt.rn.f32.f64 	%f1986, %fd22;
	neg.f32 	%f1987, %f1986;
	setp.lt.s32 	%p122, %r2020, 0;
	selp.f32 	%f11701, %f1987, %f1986, %p122;
$L__BB1_142:
	and.b32  	%r2025, %r5943, 3;
	cvt.rn.f32.u32 	%f1989, %r2025;
	fma.rn.f32 	%f1990, %f1989, 0f3FC90FDB, 0fC016CBE4;
	add.f32 	%f1991, %f11701, %f1990;
	mul.f32 	%f1992, %f1991, 0f3F22F983;
	cvt.rni.s32.f32 	%r2026, %f1992;
	cvt.rn.f32.s32 	%f1993, %r2026;
	fma.rn.f32 	%f1994, %f1993, 0fBFC90FDA, %f1991;
	fma.rn.f32 	%f1995, %f1993, 0fB3A22168, %f1994;
	add.s32 	%r2027, %r2026, 1;
	mul.rn.f32 	%f1996, %f1995, %f1995;
	and.b32  	%r2028, %r2026, 1;
	setp.eq.b32 	%p123, %r2028, 1;
	selp.f32 	%f1997, %f1995, 0f3F800000, %p123;
	fma.rn.f32 	%f1998, %f1996, %f1997, 0f00000000;
	fma.rn.f32 	%f1999, %f1996, 0f37CBAC00, 0fBAB607ED;
	selp.f32 	%f2000, 0fB94D4153, %f1999, %p123;
	selp.f32 	%f2001, 0f3C0885E4, 0f3D2AAABB, %p123;
	fma.rn.f32 	%f2002, %f2000, %f1996, %f2001;
	selp.f32 	%f2003, 0fBE2AAAA8, 0fBEFFFFFF, %p123;
	fma.rn.f32 	%f2004, %f2002, %f1996, %f2003;
	fma.rn.f32 	%f2005, %f2004, %f1998, %f1997;
	and.b32  	%r2029, %r2027, 2;
	setp.eq.s32 	%p124, %r2029, 0;
	mov.f32 	%f2006, 0f00000000;
	sub.f32 	%f2007, %f2006, %f2005;
	selp.f32 	%f2008, %f2005, %f2007, %p124;
	abs.f32 	%f2009, %f65;
	rsqrt.approx.f32 	%f2010, %f2009;
	mul.f32 	%f2011, %f2010, 0f3F4C422A;
	mul.f32 	%f2012, %f78, %f2011;
	mul.f32 	%f11702, %f2012, %f2008;
$L__BB1_143:
	abs.f32 	%f86, %f65;
	setp.gtu.f32 	%p125, %f86, 0f41000000;
	setp.lt.f32 	%p126, %f65, 0f00000000;
	neg.f32 	%f2013, %f11702;
	selp.f32 	%f87, %f2013, %f11702, %p126;
	@%p125 bra 	$L__BB1_145;
	add.f32 	%f2014, %f86, 0fC019E8A9;
	add.f32 	%f2015, %f2014, 0fB3E971B3;
	fma.rn.f32 	%f2016, %f2015, 0fA6B3B8E7, 0fA9ACA9B3;
	fma.rn.f32 	%f2017, %f2016, %f2015, 0f2C3F0E18;
	fma.rn.f32 	%f2018, %f2017, %f2015, 0fACD41781;
	fma.rn.f32 	%f2019, %f2018, %f2015, 0fAFE90F38;
	fma.rn.f32 	%f2020, %f2019, %f2015, 0f3020305B;
	fma.rn.f32 	%f2021, %f2020, %f2015, 0f33797143;
	fma.rn.f32 	%f2022, %f2021, %f2015, 0f30F76F85;
	fma.rn.f32 	%f2023, %f2022, %f2015, 0fB6B6DFC6;
	fma.rn.f32 	%f2024, %f2023, %f2015, 0fB6F665C9;
	fma.rn.f32 	%f2025, %f2024, %f2015, 0f399E2DEB;
	fma.rn.f32 	%f2026, %f2025, %f2015, 0f3A4AE334;
	fma.rn.f32 	%f2027, %f2026, %f2015, 0fBBEEAA1B;
	fma.rn.f32 	%f2028, %f2027, %f2015, 0fBCDA7747;
	mul.f32 	%f2029, %f2015, %f2028;
	add.f32 	%f2030, %f86, 0fC0B0A47B;
	add.f32 	%f2031, %f2030, 0f339A7A37;
	mul.f32 	%f2032, %f2031, %f2029;
	add.f32 	%f2033, %f86, 0fC10A75AB;
	add.f32 	%f2034, %f2033, 0fB4CCCDED;
	mul.f32 	%f11704, %f2034, %f2032;
	bra.uni 	$L__BB1_155;
$L__BB1_145:
	abs.f32 	%f2036, %f86;
	setp.eq.f32 	%p127, %f2036, 0f7F800000;
	mov.f32 	%f11704, 0f00000000;
	@%p127 bra 	$L__BB1_155;
	abs.f32 	%f2037, %f65;
	rcp.approx.ftz.f32 	%f2038, %f2037;
	mul.f32 	%f2039, %f2038, %f2038;
	fma.rn.f32 	%f2040, %f2039, 0f4056FE93, 0fBF03B7C2;
	fma.rn.f32 	%f2041, %f2040, %f2039, 0f3DD3B3F3;
	fma.rn.f32 	%f2042, %f2041, %f2039, 0fBD7FFFB6;
	fma.rn.f32 	%f89, %f2042, %f2039, 0f3F800000;
	fma.rn.f32 	%f2043, %f2039, 0f3F91E009, 0fBE52412D;
	fma.rn.f32 	%f2044, %f2043, %f2039, 0f3D854ED1;
	fma.rn.f32 	%f2045, %f2044, %f2039, 0fBDFFFFFF;
	fma.rn.f32 	%f90, %f2045, %f2038, %f2037;
	mul.f32 	%f2046, %f90, 0f3F22F983;
	cvt.rni.s32.f32 	%r5947, %f2046;
	cvt.rn.f32.s32 	%f2047, %r5947;
	fma.rn.f32 	%f2048, %f2047, 0fBFC90FDA, %f90;
	fma.rn.f32 	%f2049, %f2047, 0fB3A22168, %f2048;
	fma.rn.f32 	%f11703, %f2047, 0fA7C234C5, %f2049;
	abs.f32 	%f2050, %f90;
	setp.ltu.f32 	%p128, %f2050, 0f47CE4780;
	@%p128 bra 	$L__BB1_154;
	abs.f32 	%f2051, %f90;
	setp.neu.f32 	%p129, %f2051, 0f7F800000;
	@%p129 bra 	$L__BB1_149;
	mov.f32 	%f2054, 0f00000000;
	mul.rn.f32 	%f11703, %f90, %f2054;
	mov.b32 	%r5947, 0;
	bra.uni 	$L__BB1_154;
$L__BB1_149:
	mov.b32 	%r183, %f90;
	mov.b32 	%r5944, 0;
	mov.b64 	%rd2252, 0;
$L__BB1_150:
	.pragma "nounroll";
	mul.wide.u32 	%rd503, %r5944, 4;
	mov.u64 	%rd504, __cudart_i2opi_f;
	add.s64 	%rd505, %rd504, %rd503;
	ld.global.nc.u32 	%r2031, [%rd505];
	shl.b32 	%r2032, %r183, 8;
	or.b32  	%r2033, %r2032, -2147483648;
	mad.wide.u32 	%rd506, %r2031, %r2033, %rd2252;
	shr.u64 	%rd2252, %rd506, 32;
	add.s64 	%rd507, %rd13, %rd503;
	st.local.u32 	[%rd507], %rd506;
	add.s32 	%r5944, %r5944, 1;
	setp.ne.s32 	%p130, %r5944, 6;
	@%p130 bra 	$L__BB1_150;
	shr.u32 	%r2034, %r183, 23;
	st.local.u32 	[%rd13+24], %rd2252;
	and.b32  	%r2035, %r2034, 31;
	and.b32  	%r2036, %r2034, 224;
	add.s32 	%r2037, %r2036, -128;
	shr.u32 	%r2038, %r2037, 5;
	mul.wide.u32 	%rd508, %r2038, 4;
	sub.s64 	%rd509, %rd13, %rd508;
	ld.local.u32 	%r5946, [%rd509+24];
	ld.local.u32 	%r5945, [%rd509+20];
	setp.eq.s32 	%p131, %r2035, 0;
	@%p131 bra 	$L__BB1_153;
	shr.u32 	%r2039, %r183, 23;
	and.b32  	%r2040, %r2039, 31;
	shf.l.wrap.b32 	%r5946, %r5945, %r5946, %r2040;
	and.b32  	%r2041, %r2039, 224;
	add.s32 	%r2042, %r2041, -128;
	shr.u32 	%r2043, %r2042, 5;
	mul.wide.u32 	%rd510, %r2043, 4;
	sub.s64 	%rd511, %rd13, %rd510;
	ld.local.u32 	%r2044, [%rd511+16];
	shf.l.wrap.b32 	%r5945, %r2044, %r5945, %r2040;
$L__BB1_153:
	shr.u32 	%r2045, %r5946, 30;
	shf.l.wrap.b32 	%r2046, %r5945, %r5946, 2;
	shl.b32 	%r2047, %r5945, 2;
	shr.u32 	%r2048, %r2046, 31;
	add.s32 	%r2049, %r2048, %r2045;
	neg.s32 	%r2050, %r2049;
	setp.lt.s32 	%p132, %r183, 0;
	selp.b32 	%r5947, %r2050, %r2049, %p132;
	shr.s32 	%r2051, %r2046, 31;
	xor.b32  	%r2052, %r2051, %r2047;
	xor.b32  	%r2053, %r2051, %r2046;
	xor.b32  	%r2054, %r2046, %r183;
	cvt.u64.u32 	%rd512, %r2053;
	shl.b64 	%rd513, %rd512, 32;
	cvt.u64.u32 	%rd514, %r2052;
	or.b64  	%rd515, %rd513, %rd514;
	cvt.rn.f64.s64 	%fd23, %rd515;
	mul.f64 	%fd24, %fd23, 0d3BF921FB54442D19;
	cvt.rn.f32.f64 	%f2052, %fd24;
	neg.f32 	%f2053, %f2052;
	setp.lt.s32 	%p133, %r2054, 0;
	selp.f32 	%f11703, %f2053, %f2052, %p133;
$L__BB1_154:
	and.b32  	%r2056, %r5947, 3;
	cvt.rn.f32.u32 	%f2055, %r2056;
	fma.rn.f32 	%f2056, %f2055, 0f3FC90FDB, 0fBF490FDB;
	add.f32 	%f2057, %f11703, %f2056;
	mul.f32 	%f2058, %f2057, 0f3F22F983;
	cvt.rni.s32.f32 	%r2057, %f2058;
	cvt.rn.f32.s32 	%f2059, %r2057;
	fma.rn.f32 	%f2060, %f2059, 0fBFC90FDA, %f2057;
	fma.rn.f32 	%f2061, %f2059, 0fB3A22168, %f2060;
	add.s32 	%r2058, %r2057, 1;
	mul.rn.f32 	%f2062, %f2061, %f2061;
	and.b32  	%r2059, %r2057, 1;
	setp.eq.b32 	%p134, %r2059, 1;
	selp.f32 	%f2063, %f2061, 0f3F800000, %p134;
	fma.rn.f32 	%f2064, %f2062, %f2063, 0f00000000;
	fma.rn.f32 	%f2065, %f2062, 0f37CBAC00, 0fBAB607ED;
	selp.f32 	%f2066, 0fB94D4153, %f2065, %p134;
	selp.f32 	%f2067, 0f3C0885E4, 0f3D2AAABB, %p134;
	fma.rn.f32 	%f2068, %f2066, %f2062, %f2067;
	selp.f32 	%f2069, 0fBE2AAAA8, 0fBEFFFFFF, %p134;
	fma.rn.f32 	%f2070, %f2068, %f2062, %f2069;
	fma.rn.f32 	%f2071, %f2070, %f2064, %f2063;
	and.b32  	%r2060, %r2058, 2;
	setp.eq.s32 	%p135, %r2060, 0;
	mov.f32 	%f2072, 0f00000000;
	sub.f32 	%f2073, %f2072, %f2071;
	selp.f32 	%f2074, %f2071, %f2073, %p135;
	abs.f32 	%f2075, %f65;
	rsqrt.approx.f32 	%f2076, %f2075;
	mul.f32 	%f2077, %f2076, 0f3F4C422A;
	mul.f32 	%f2078, %f89, %f2077;
	mul.f32 	%f11704, %f2078, %f2074;
$L__BB1_155:
	neg.f32 	%f2079, %f11704;
	mov.f32 	%f2080, 0f40000000;
	div.rn.f32 	%f2081, %f2080, %f65;
	copysign.f32 	%f2082, %f65, %f87;
	abs.f32 	%f2083, %f65;
	setp.lt.f32 	%p136, %f2083, 0f0DA24260;
	selp.f32 	%f2084, %f2082, %f87, %p136;
	fma.rn.f32 	%f11705, %f2084, %f2081, %f2079;
	bra.uni 	$L__BB1_157;
$L__BB1_156:
	mov.f32 	%f1842, 0f41A00000;
	div.rn.f32 	%f1843, %f1842, %f65;
	abs.f32 	%f1844, %f1843;
	setp.gt.f32 	%p105, %f1844, 0f58635FA9;
	mul.f32 	%f1845, %f1843, 0f26901D7D;
	selp.f32 	%f1846, 0f26901D7D, 0f3F800000, %p105;
	selp.f32 	%f1847, %f1845, %f1843, %p105;
	mov.f32 	%f1848, 0f41900000;
	div.rn.f32 	%f1849, %f1848, %f65;
	mul.f32 	%f1850, %f1847, %f1849;
	sub.f32 	%f1851, %f1850, %f1846;
	abs.f32 	%f1852, %f1851;
	setp.gt.f32 	%p106, %f1852, 0f58635FA9;
	mul.f32 	%f1853, %f1851, 0f26901D7D;
	mul.f32 	%f1854, %f1847, 0f26901D7D;
	selp.f32 	%f1855, %f1854, %f1847, %p106;
	selp.f32 	%f1856, %f1853, %f1851, %p106;
	fma.rn.f32 	%f1857, %f1856, 0f40000000, 0f00000000;
	mov.f32 	%f1858, 0f41800000;
	div.rn.f32 	%f1859, %f1858, %f65;
	mul.f32 	%f1860, %f1856, %f1859;
	sub.f32 	%f1861, %f1860, %f1855;
	abs.f32 	%f1862, %f1861;
	setp.gt.f32 	%p107, %f1862, 0f58635FA9;
	mul.f32 	%f1863, %f1861, 0f26901D7D;
	mul.f32 	%f1864, %f1856, 0f26901D7D;
	mul.f32 	%f1865, %f1857, 0f26901D7D;
	selp.f32 	%f1866, %f1864, %f1856, %p107;
	selp.f32 	%f1867, %f1865, %f1857, %p107;
	selp.f32 	%f1868, %f1863, %f1861, %p107;
	mov.f32 	%f1869, 0f41600000;
	div.rn.f32 	%f1870, %f1869, %f65;
	mul.f32 	%f1871, %f1868, %f1870;
	sub.f32 	%f1872, %f1871, %f1866;
	abs.f32 	%f1873, %f1872;
	setp.gt.f32 	%p108, %f1873, 0f58635FA9;
	mul.f32 	%f1874, %f1872, 0f26901D7D;
	mul.f32 	%f1875, %f1868, 0f26901D7D;
	mul.f32 	%f1876, %f1867, 0f26901D7D;
	selp.f32 	%f1877, %f1875, %f1868, %p108;
	selp.f32 	%f1878, %f1876, %f1867, %p108;
	selp.f32 	%f1879, %f1874, %f1872, %p108;
	fma.rn.f32 	%f1880, %f1879, 0f40000000, %f1878;
	mov.f32 	%f1881, 0f41400000;
	div.rn.f32 	%f1882, %f1881, %f65;
	mul.f32 	%f1883, %f1879, %f1882;
	sub.f32 	%f1884, %f1883, %f1877;
	abs.f32 	%f1885, %f1884;
	setp.gt.f32 	%p109, %f1885, 0f58635FA9;
	mul.f32 	%f1886, %f1884, 0f26901D7D;
	mul.f32 	%f1887, %f1879, 0f26901D7D;
	mul.f32 	%f1888, %f1880, 0f26901D7D;
	selp.f32 	%f1889, %f1887, %f1879, %p109;
	selp.f32 	%f1890, %f1888, %f1880, %p109;
	selp.f32 	%f1891, %f1886, %f1884, %p109;
	mov.f32 	%f1892, 0f41200000;
	div.rn.f32 	%f1893, %f1892, %f65;
	mul.f32 	%f1894, %f1891, %f1893;
	sub.f32 	%f1895, %f1894, %f1889;
	abs.f32 	%f1896, %f1895;
	setp.gt.f32 	%p110, %f1896, 0f58635FA9;
	mul.f32 	%f1897, %f1895, 0f26901D7D;
	mul.f32 	%f1898, %f1891, 0f26901D7D;
	mul.f32 	%f1899, %f1890, 0f26901D7D;
	selp.f32 	%f1900, %f1898, %f1891, %p110;
	selp.f32 	%f1901, %f1899, %f1890, %p110;
	selp.f32 	%f1902, %f1897, %f1895, %p110;
	fma.rn.f32 	%f1903, %f1902, 0f40000000, %f1901;
	mov.f32 	%f1904, 0f41000000;
	div.rn.f32 	%f1905, %f1904, %f65;
	mul.f32 	%f1906, %f1902, %f1905;
	sub.f32 	%f1907, %f1906, %f1900;
	abs.f32 	%f1908, %f1907;
	setp.gt.f32 	%p111, %f1908, 0f58635FA9;
	mul.f32 	%f1909, %f1907, 0f26901D7D;
	mul.f32 	%f1910, %f1902, 0f26901D7D;
	mul.f32 	%f1911, %f1903, 0f26901D7D;
	selp.f32 	%f1912, %f1910, %f1902, %p111;
	selp.f32 	%f1913, %f1911, %f1903, %p111;
	selp.f32 	%f1914, %f1909, %f1907, %p111;
	mov.f32 	%f1915, 0f40C00000;
	div.rn.f32 	%f1916, %f1915, %f65;
	mul.f32 	%f1917, %f1914, %f1916;
	sub.f32 	%f1918, %f1917, %f1912;
	abs.f32 	%f1919, %f1918;
	setp.gt.f32 	%p112, %f1919, 0f58635FA9;
	mul.f32 	%f1920, %f1918, 0f26901D7D;
	mul.f32 	%f1921, %f1914, 0f26901D7D;
	mul.f32 	%f1922, %f1913, 0f26901D7D;
	selp.f32 	%f1923, %f1921, %f1914, %p112;
	selp.f32 	%f1924, %f1922, %f1913, %p112;
	selp.f32 	%f1925, %f1920, %f1918, %p112;
	fma.rn.f32 	%f1926, %f1925, 0f40000000, %f1924;
	mov.f32 	%f1927, 0f40800000;
	div.rn.f32 	%f1928, %f1927, %f65;
	mul.f32 	%f1929, %f1925, %f1928;
	sub.f32 	%f1930, %f1929, %f1923;
	abs.f32 	%f1931, %f1930;
	setp.gt.f32 	%p113, %f1931, 0f58635FA9;
	mul.f32 	%f1932, %f1930, 0f26901D7D;
	mul.f32 	%f1933, %f1925, 0f26901D7D;
	mul.f32 	%f1934, %f1926, 0f26901D7D;
	selp.f32 	%f1935, %f1933, %f1925, %p113;
	selp.f32 	%f1936, %f1934, %f1926, %p113;
	selp.f32 	%f1937, %f1932, %f1930, %p113;
	mov.f32 	%f1938, 0f40000000;
	div.rn.f32 	%f1939, %f1938, %f65;
	mul.f32 	%f1940, %f1937, %f1939;
	sub.f32 	%f1941, %f1940, %f1935;
	abs.f32 	%f1942, %f1941;
	setp.gt.f32 	%p114, %f1942, 0f58635FA9;
	mul.f32 	%f1943, %f1941, 0f26901D7D;
	mul.f32 	%f1944, %f1935, 0f26901D7D;
	mul.f32 	%f1945, %f1936, 0f26901D7D;
	selp.f32 	%f1946, %f1944, %f1935, %p114;
	selp.f32 	%f1947, %f1945, %f1936, %p114;
	selp.f32 	%f1948, %f1943, %f1941, %p114;
	fma.rn.f32 	%f1949, %f1948, 0f40000000, %f1947;
	sub.f32 	%f1950, %f1949, %f1948;
	div.rn.f32 	%f11705, %f1946, %f1950;
$L__BB1_157:
	abs.f32 	%f100, %f65;
	setp.le.f32 	%p137, %f100, 0f41000000;
	sub.f32 	%f101, %f11700, %f11705;
	@%p137 bra 	$L__BB1_172;
	abs.f32 	%f2124, %f100;
	setp.eq.f32 	%p139, %f2124, 0f7F800000;
	@%p139 bra 	$L__BB1_193;
	abs.f32 	%f2125, %f65;
	rcp.approx.ftz.f32 	%f2126, %f2125;
	mul.f32 	%f2127, %f2126, %f2126;
	fma.rn.f32 	%f2128, %f2127, 0f4056FE93, 0fBF03B7C2;
	fma.rn.f32 	%f2129, %f2128, %f2127, 0f3DD3B3F3;
	fma.rn.f32 	%f2130, %f2129, %f2127, 0fBD7FFFB6;
	fma.rn.f32 	%f102, %f2130, %f2127, 0f3F800000;
	fma.rn.f32 	%f2131, %f2127, 0f3F91E009, 0fBE52412D;
	fma.rn.f32 	%f2132, %f2131, %f2127, 0f3D854ED1;
	fma.rn.f32 	%f2133, %f2132, %f2127, 0fBDFFFFFF;
	fma.rn.f32 	%f103, %f2133, %f2126, %f2125;
	mul.f32 	%f2134, %f103, 0f3F22F983;
	cvt.rni.s32.f32 	%r5951, %f2134;
	cvt.rn.f32.s32 	%f2135, %r5951;
	fma.rn.f32 	%f2136, %f2135, 0fBFC90FDA, %f103;
	fma.rn.f32 	%f2137, %f2135, 0fB3A22168, %f2136;
	fma.rn.f32 	%f11706, %f2135, 0fA7C234C5, %f2137;
	abs.f32 	%f2138, %f103;
	setp.ltu.f32 	%p140, %f2138, 0f47CE4780;
	@%p140 bra 	$L__BB1_167;
	abs.f32 	%f2139, %f103;
	setp.neu.f32 	%p141, %f2139, 0f7F800000;
	@%p141 bra 	$L__BB1_162;
	mov.f32 	%f2142, 0f00000000;
	mul.rn.f32 	%f11706, %f103, %f2142;
	mov.b32 	%r5951, 0;
	bra.uni 	$L__BB1_167;
$L__BB1_162:
	mov.b32 	%r195, %f103;
	mov.b64 	%rd2253, 0;
	mov.b32 	%r5948, 0;
$L__BB1_163:
	.pragma "nounroll";
	mul.wide.u32 	%rd517, %r5948, 4;
	mov.u64 	%rd518, __cudart_i2opi_f;
	add.s64 	%rd519, %rd518, %rd517;
	ld.global.nc.u32 	%r2062, [%rd519];
	shl.b32 	%r2063, %r195, 8;
	or.b32  	%r2064, %r2063, -2147483648;
	mad.wide.u32 	%rd520, %r2062, %r2064, %rd2253;
	shr.u64 	%rd2253, %rd520, 32;
	add.s64 	%rd521, %rd12, %rd517;
	st.local.u32 	[%rd521], %rd520;
	add.s32 	%r5948, %r5948, 1;
	setp.ne.s32 	%p142, %r5948, 6;
	@%p142 bra 	$L__BB1_163;
	shr.u32 	%r2065, %r195, 23;
	st.local.u32 	[%rd12+24], %rd2253;
	and.b32  	%r2066, %r2065, 31;
	and.b32  	%r2067, %r2065, 224;
	add.s32 	%r2068, %r2067, -128;
	shr.u32 	%r2069, %r2068, 5;
	mul.wide.u32 	%rd522, %r2069, 4;
	sub.s64 	%rd523, %rd12, %rd522;
	ld.local.u32 	%r5949, [%rd523+24];
	ld.local.u32 	%r5950, [%rd523+20];
	setp.eq.s32 	%p143, %r2066, 0;
	@%p143 bra 	$L__BB1_166;
	shr.u32 	%r2070, %r195, 23;
	and.b32  	%r2071, %r2070, 31;
	shf.l.wrap.b32 	%r5949, %r5950, %r5949, %r2071;
	and.b32  	%r2072, %r2070, 224;
	add.s32 	%r2073, %r2072, -128;
	shr.u32 	%r2074, %r2073, 5;
	mul.wide.u32 	%rd524, %r2074, 4;
	sub.s64 	%rd525, %rd12, %rd524;
	ld.local.u32 	%r2075, [%rd525+16];
	shf.l.wrap.b32 	%r5950, %r2075, %r5950, %r2071;
$L__BB1_166:
	shr.u32 	%r2076, %r5949, 30;
	shf.l.wrap.b32 	%r2077, %r5950, %r5949, 2;
	shl.b32 	%r2078, %r5950, 2;
	shr.u32 	%r2079, %r2077, 31;
	add.s32 	%r2080, %r2079, %r2076;
	neg.s32 	%r2081, %r2080;
	setp.lt.s32 	%p144, %r195, 0;
	selp.b32 	%r5951, %r2081, %r2080, %p144;
	xor.b32  	%r2082, %r2077, %r195;
	shr.s32 	%r2083, %r2077, 31;
	xor.b32  	%r2084, %r2083, %r2077;
	xor.b32  	%r2085, %r2083, %r2078;
	cvt.u64.u32 	%rd526, %r2084;
	shl.b64 	%rd527, %rd526, 32;
	cvt.u64.u32 	%rd528, %r2085;
	or.b64  	%rd529, %rd527, %rd528;
	cvt.rn.f64.s64 	%fd25, %rd529;
	mul.f64 	%fd26, %fd25, 0d3BF921FB54442D19;
	cvt.rn.f32.f64 	%f2140, %fd26;
	neg.f32 	%f2141, %f2140;
	setp.lt.s32 	%p145, %r2082, 0;
	selp.f32 	%f11706, %f2141, %f2140, %p145;
$L__BB1_167:
	abs.f32 	%f2143, %f65;
	setp.gt.f32 	%p146, %f2143, 0f40000000;
	and.b32  	%r2087, %r5951, 3;
	cvt.rn.f32.u32 	%f2144, %r2087;
	fma.rn.f32 	%f2145, %f2144, 0f3FC90FDB, 0fBF490FDB;
	add.f32 	%f2146, %f11706, %f2145;
	mul.f32 	%f2147, %f2146, 0f3F22F983;
	cvt.rni.s32.f32 	%r2088, %f2147;
	cvt.rn.f32.s32 	%f2148, %r2088;
	fma.rn.f32 	%f2149, %f2148, 0fBFC90FDA, %f2146;
	fma.rn.f32 	%f2150, %f2148, 0fB3A22168, %f2149;
	add.s32 	%r2089, %r2088, 1;
	mul.rn.f32 	%f2151, %f2150, %f2150;
	and.b32  	%r2090, %r2088, 1;
	setp.eq.b32 	%p147, %r2090, 1;
	selp.f32 	%f2152, %f2150, 0f3F800000, %p147;
	fma.rn.f32 	%f2153, %f2151, %f2152, 0f00000000;
	fma.rn.f32 	%f2154, %f2151, 0f37CBAC00, 0fBAB607ED;
	selp.f32 	%f2155, 0fB94D4153, %f2154, %p147;
	selp.f32 	%f2156, 0f3C0885E4, 0f3D2AAABB, %p147;
	fma.rn.f32 	%f2157, %f2155, %f2151, %f2156;
	selp.f32 	%f2158, 0fBE2AAAA8, 0fBEFFFFFF, %p147;
	fma.rn.f32 	%f2159, %f2157, %f2151, %f2158;
	fma.rn.f32 	%f2160, %f2159, %f2153, %f2152;
	and.b32  	%r2091, %r2089, 2;
	setp.eq.s32 	%p148, %r2091, 0;
	mov.f32 	%f2161, 0f00000000;
	sub.f32 	%f2162, %f2161, %f2160;
	selp.f32 	%f2163, %f2160, %f2162, %p148;
	rsqrt.approx.f32 	%f2164, %f2143;
	mul.f32 	%f2165, %f2164, 0f3F4C422A;
	mul.f32 	%f2166, %f102, %f2165;
	mul.f32 	%f11713, %f2166, %f2163;
	@%p146 bra 	$L__BB1_168;
	bra.uni 	$L__BB1_194;
$L__BB1_168:
	abs.f32 	%f2278, %f65;
	abs.f32 	%f2279, %f2278;
	setp.eq.f32 	%p160, %f2279, 0f7F800000;
	mov.f32 	%f11710, 0f00000000;
	@%p160 bra 	$L__BB1_180;
	abs.f32 	%f2280, %f65;
	rcp.approx.ftz.f32 	%f2281, %f2280;
	mul.f32 	%f2282, %f2281, %f2281;
	fma.rn.f32 	%f2283, %f2282, 0fC082CB37, 0f3F3FF7E9;
	fma.rn.f32 	%f2284, %f2283, %f2282, 0fBE458BAE;
	fma.rn.f32 	%f2285, %f2284, %f2282, 0f3E3FFF8B;
	fma.rn.f32 	%f112, %f2285, %f2282, 0f3F800000;
	fma.rn.f32 	%f2286, %f2282, 0fBFCA3BA2, 0f3EB914AD;
	fma.rn.f32 	%f2287, %f2286, %f2282, 0fBE27F2EC;
	fma.rn.f32 	%f2288, %f2287, %f2282, 0f3EBFFFFD;
	fma.rn.f32 	%f113, %f2288, %f2281, %f2280;
	mul.f32 	%f2289, %f113, 0f3F22F983;
	cvt.rni.s32.f32 	%r5955, %f2289;
	cvt.rn.f32.s32 	%f2290, %r5955;
	fma.rn.f32 	%f2291, %f2290, 0fBFC90FDA, %f113;
	fma.rn.f32 	%f2292, %f2290, 0fB3A22168, %f2291;
	fma.rn.f32 	%f11708, %f2290, 0fA7C234C5, %f2292;
	abs.f32 	%f2293, %f113;
	setp.ltu.f32 	%p161, %f2293, 0f47CE4780;
	@%p161 bra 	$L__BB1_179;
	abs.f32 	%f2294, %f113;
	setp.neu.f32 	%p162, %f2294, 0f7F800000;
	@%p162 bra 	$L__BB1_174;
	mov.f32 	%f2297, 0f00000000;
	mul.rn.f32 	%f11708, %f113, %f2297;
	mov.b32 	%r5955, 0;
	bra.uni 	$L__BB1_179;
$L__BB1_172:
	setp.leu.f32 	%p138, %f100, 0f40000000;
	add.f32 	%f2085, %f100, 0fC019E8A9;
	add.f32 	%f2086, %f2085, 0fB3E971B3;
	fma.rn.f32 	%f2087, %f2086, 0fA6B3B8E7, 0fA9ACA9B3;
	fma.rn.f32 	%f2088, %f2087, %f2086, 0f2C3F0E18;
	fma.rn.f32 	%f2089, %f2088, %f2086, 0fACD41781;
	fma.rn.f32 	%f2090, %f2089, %f2086, 0fAFE90F38;
	fma.rn.f32 	%f2091, %f2090, %f2086, 0f3020305B;
	fma.rn.f32 	%f2092, %f2091, %f2086, 0f33797143;
	fma.rn.f32 	%f2093, %f2092, %f2086, 0f30F76F85;
	fma.rn.f32 	%f2094, %f2093, %f2086, 0fB6B6DFC6;
	fma.rn.f32 	%f2095, %f2094, %f2086, 0fB6F665C9;
	fma.rn.f32 	%f2096, %f2095, %f2086, 0f399E2DEB;
	fma.rn.f32 	%f2097, %f2096, %f2086, 0f3A4AE334;
	fma.rn.f32 	%f2098, %f2097, %f2086, 0fBBEEAA1B;
	fma.rn.f32 	%f2099, %f2098, %f2086, 0fBCDA7747;
	mul.f32 	%f2100, %f2086, %f2099;
	add.f32 	%f2101, %f100, 0fC0B0A47B;
	add.f32 	%f2102, %f2101, 0f339A7A37;
	mul.f32 	%f2103, %f2102, %f2100;
	add.f32 	%f2104, %f100, 0fC10A75AB;
	add.f32 	%f2105, %f2104, 0fB4CCCDED;
	mul.f32 	%f11713, %f2105, %f2103;
	@%p138 bra 	$L__BB1_194;
	add.f32 	%f2106, %f100, 0fC0753AAC;
	add.f32 	%f2107, %f2106, 0f33A5090F;
	fma.rn.f32 	%f2108, %f2107, 0f29AF3463, 0f2B81BF42;
	fma.rn.f32 	%f2109, %f2108, %f2107, 0fADE21EC1;
	fma.rn.f32 	%f2110, %f2109, %f2107, 0fAF5DDEFF;
	fma.rn.f32 	%f2111, %f2110, %f2107, 0f319B0C9D;
	fma.rn.f32 	%f2112, %f2111, %f2107, 0f32E81173;
	fma.rn.f32 	%f2113, %f2112, %f2107, 0fB50F8DC8;
	fma.rn.f32 	%f2114, %f2113, %f2107, 0fB61E653D;
	fma.rn.f32 	%f2115, %f2114, %f2107, 0f382CD9C5;
	fma.rn.f32 	%f2116, %f2115, %f2107, 0f38F9EB10;
	fma.rn.f32 	%f2117, %f2116, %f2107, 0fBAECEB9C;
	fma.rn.f32 	%f2118, %f2117, %f2107, 0fBB276FFD;
	fma.rn.f32 	%f2119, %f2118, %f2107, 0f3D073993;
	add.f32 	%f2120, %f100, 0fC0E07FB0;
	add.f32 	%f2121, %f2120, 0f3444B8DB;
	mul.f32 	%f2122, %f2121, %f2119;
	mul.f32 	%f2123, %f2107, %f2122;
	mul.f32 	%f11710, %f100, %f2123;
	bra.uni 	$L__BB1_180;
$L__BB1_174:
	mov.b32 	%r207, %f113;
	mov.b64 	%rd2254, 0;
	mov.b32 	%r5952, 0;
$L__BB1_175:
	.pragma "nounroll";
	mul.wide.u32 	%rd531, %r5952, 4;
	mov.u64 	%rd532, __cudart_i2opi_f;
	add.s64 	%rd533, %rd532, %rd531;
	ld.global.nc.u32 	%r2093, [%rd533];
	shl.b32 	%r2094, %r207, 8;
	or.b32  	%r2095, %r2094, -2147483648;
	mad.wide.u32 	%rd534, %r2093, %r2095, %rd2254;
	shr.u64 	%rd2254, %rd534, 32;
	add.s64 	%rd535, %rd11, %rd531;
	st.local.u32 	[%rd535], %rd534;
	add.s32 	%r5952, %r5952, 1;
	setp.ne.s32 	%p163, %r5952, 6;
	@%p163 bra 	$L__BB1_175;
	shr.u32 	%r2096, %r207, 23;
	st.local.u32 	[%rd11+24], %rd2254;
	and.b32  	%r2097, %r2096, 31;
	and.b32  	%r2098, %r2096, 224;
	add.s32 	%r2099, %r2098, -128;
	shr.u32 	%r2100, %r2099, 5;
	mul.wide.u32 	%rd536, %r2100, 4;
	sub.s64 	%rd537, %rd11, %rd536;
	ld.local.u32 	%r5953, [%rd537+24];
	ld.local.u32 	%r5954, [%rd537+20];
	setp.eq.s32 	%p164, %r2097, 0;
	@%p164 bra 	$L__BB1_178;
	shr.u32 	%r2101, %r207, 23;
	and.b32  	%r2102, %r2101, 31;
	shf.l.wrap.b32 	%r5953, %r5954, %r5953, %r2102;
	and.b32  	%r2103, %r2101, 224;
	add.s32 	%r2104, %r2103, -128;
	shr.u32 	%r2105, %r2104, 5;
	mul.wide.u32 	%rd538, %r2105, 4;
	sub.s64 	%rd539, %rd11, %rd538;
	ld.local.u32 	%r2106, [%rd539+16];
	shf.l.wrap.b32 	%r5954, %r2106, %r5954, %r2102;
$L__BB1_178:
	shr.u32 	%r2107, %r5953, 30;
	shf.l.wrap.b32 	%r2108, %r5954, %r5953, 2;
	shl.b32 	%r2109, %r5954, 2;
	shr.u32 	%r2110, %r2108, 31;
	add.s32 	%r2111, %r2110, %r2107;
	neg.s32 	%r2112, %r2111;
	setp.lt.s32 	%p165, %r207, 0;
	selp.b32 	%r5955, %r2112, %r2111, %p165;
	xor.b32  	%r2113, %r2108, %r207;
	shr.s32 	%r2114, %r2108, 31;
	xor.b32  	%r2115, %r2114, %r2108;
	xor.b32  	%r2116, %r2114, %r2109;
	cvt.u64.u32 	%rd540, %r2115;
	shl.b64 	%rd541, %rd540, 32;
	cvt.u64.u32 	%rd542, %r2116;
	or.b64  	%rd543, %rd541, %rd542;
	cvt.rn.f64.s64 	%fd27, %rd543;
	mul.f64 	%fd28, %fd27, 0d3BF921FB54442D19;
	cvt.rn.f32.f64 	%f2295, %fd28;
	neg.f32 	%f2296, %f2295;
	setp.lt.s32 	%p166, %r2113, 0;
	selp.f32 	%f11708, %f2296, %f2295, %p166;
$L__BB1_179:
	and.b32  	%r2118, %r5955, 3;
	cvt.rn.f32.u32 	%f2298, %r2118;
	fma.rn.f32 	%f2299, %f2298, 0f3FC90FDB, 0fC016CBE4;
	add.f32 	%f2300, %f11708, %f2299;
	mul.f32 	%f2301, %f2300, 0f3F22F983;
	cvt.rni.s32.f32 	%r2119, %f2301;
	cvt.rn.f32.s32 	%f2302, %r2119;
	fma.rn.f32 	%f2303, %f2302, 0fBFC90FDA, %f2300;
	fma.rn.f32 	%f2304, %f2302, 0fB3A22168, %f2303;
	add.s32 	%r2120, %r2119, 1;
	mul.rn.f32 	%f2305, %f2304, %f2304;
	and.b32  	%r2121, %r2119, 1;
	setp.eq.b32 	%p167, %r2121, 1;
	selp.f32 	%f2306, %f2304, 0f3F800000, %p167;
	fma.rn.f32 	%f2307, %f2305, %f2306, 0f00000000;
	fma.rn.f32 	%f2308, %f2305, 0f37CBAC00, 0fBAB607ED;
	selp.f32 	%f2309, 0fB94D4153, %f2308, %p167;
	selp.f32 	%f2310, 0f3C0885E4, 0f3D2AAABB, %p167;
	fma.rn.f32 	%f2311, %f2309, %f2305, %f2310;
	selp.f32 	%f2312, 0fBE2AAAA8, 0fBEFFFFFF, %p167;
	fma.rn.f32 	%f2313, %f2311, %f2305, %f2312;
	fma.rn.f32 	%f2314, %f2313, %f2307, %f2306;
	and.b32  	%r2122, %r2120, 2;
	setp.eq.s32 	%p168, %r2122, 0;
	mov.f32 	%f2315, 0f00000000;
	sub.f32 	%f2316, %f2315, %f2314;
	selp.f32 	%f2317, %f2314, %f2316, %p168;
	abs.f32 	%f2318, %f65;
	rsqrt.approx.f32 	%f2319, %f2318;
	mul.f32 	%f2320, %f2319, 0f3F4C422A;
	mul.f32 	%f2321, %f112, %f2320;
	mul.f32 	%f11710, %f2321, %f2317;
$L__BB1_180:
	abs.f32 	%f121, %f65;
	setp.gtu.f32 	%p169, %f121, 0f41000000;
	@%p169 bra 	$L__BB1_182;
	add.f32 	%f2322, %f121, 0fC019E8A9;
	add.f32 	%f2323, %f2322, 0fB3E971B3;
	fma.rn.f32 	%f2324, %f2323, 0fA6B3B8E7, 0fA9ACA9B3;
	fma.rn.f32 	%f2325, %f2324, %f2323, 0f2C3F0E18;
	fma.rn.f32 	%f2326, %f2325, %f2323, 0fACD41781;
	fma.rn.f32 	%f2327, %f2326, %f2323, 0fAFE90F38;
	fma.rn.f32 	%f2328, %f2327, %f2323, 0f3020305B;
	fma.rn.f32 	%f2329, %f2328, %f2323, 0f33797143;
	fma.rn.f32 	%f2330, %f2329, %f2323, 0f30F76F85;
	fma.rn.f32 	%f2331, %f2330, %f2323, 0fB6B6DFC6;
	fma.rn.f32 	%f2332, %f2331, %f2323, 0fB6F665C9;
	fma.rn.f32 	%f2333, %f2332, %f2323, 0f399E2DEB;
	fma.rn.f32 	%f2334, %f2333, %f2323, 0f3A4AE334;
	fma.rn.f32 	%f2335, %f2334, %f2323, 0fBBEEAA1B;
	fma.rn.f32 	%f2336, %f2335, %f2323, 0fBCDA7747;
	mul.f32 	%f2337, %f2323, %f2336;
	add.f32 	%f2338, %f121, 0fC0B0A47B;
	add.f32 	%f2339, %f2338, 0f339A7A37;
	mul.f32 	%f2340, %f2339, %f2337;
	add.f32 	%f2341, %f121, 0fC10A75AB;
	add.f32 	%f2342, %f2341, 0fB4CCCDED;
	mul.f32 	%f11712, %f2342, %f2340;
	bra.uni 	$L__BB1_192;
$L__BB1_182:
	abs.f32 	%f2344, %f121;
	setp.eq.f32 	%p170, %f2344, 0f7F800000;
	mov.f32 	%f11712, 0f00000000;
	@%p170 bra 	$L__BB1_192;
	abs.f32 	%f2345, %f65;
	rcp.approx.ftz.f32 	%f2346, %f2345;
	mul.f32 	%f2347, %f2346, %f2346;
	fma.rn.f32 	%f2348, %f2347, 0f4056FE93, 0fBF03B7C2;
	fma.rn.f32 	%f2349, %f2348, %f2347, 0f3DD3B3F3;
	fma.rn.f32 	%f2350, %f2349, %f2347, 0fBD7FFFB6;
	fma.rn.f32 	%f2351, %f2350, %f2347, 0f3F800000;
	fma.rn.f32 	%f2352, %f2347, 0f3F91E009, 0fBE52412D;
	fma.rn.f32 	%f2353, %f2352, %f2347, 0f3D854ED1;
	fma.rn.f32 	%f2354, %f2353, %f2347, 0fBDFFFFFF;
	fma.rn.f32 	%f123, %f2354, %f2346, %f2345;
	rsqrt.approx.f32 	%f2355, %f2345;
	mul.f32 	%f2356, %f2355, 0f3F4C422A;
	mul.f32 	%f124, %f2351, %f2356;
	mul.f32 	%f2357, %f123, 0f3F22F983;
	cvt.rni.s32.f32 	%r5959, %f2357;
	cvt.rn.f32.s32 	%f2358, %r5959;
	fma.rn.f32 	%f2359, %f2358, 0fBFC90FDA, %f123;
	fma.rn.f32 	%f2360, %f2358, 0fB3A22168, %f2359;
	fma.rn.f32 	%f11711, %f2358, 0fA7C234C5, %f2360;
	abs.f32 	%f2361, %f123;
	setp.ltu.f32 	%p171, %f2361, 0f47CE4780;
	@%p171 bra 	$L__BB1_191;
	abs.f32 	%f2362, %f123;
	setp.neu.f32 	%p172, %f2362, 0f7F800000;
	@%p172 bra 	$L__BB1_186;
	mov.f32 	%f2365, 0f00000000;
	mul.rn.f32 	%f11711, %f123, %f2365;
	mov.b32 	%r5959, 0;
	bra.uni 	$L__BB1_191;
$L__BB1_186:
	mov.b32 	%r219, %f123;
	mov.b32 	%r5956, 0;
	mov.b64 	%rd2255, 0;
$L__BB1_187:
	.pragma "nounroll";
	mul.wide.u32 	%rd545, %r5956, 4;
	mov.u64 	%rd546, __cudart_i2opi_f;
	add.s64 	%rd547, %rd546, %rd545;
	ld.global.nc.u32 	%r2124, [%rd547];
	shl.b32 	%r2125, %r219, 8;
	or.b32  	%r2126, %r2125, -2147483648;
	mad.wide.u32 	%rd548, %r2124, %r2126, %rd2255;
	shr.u64 	%rd2255, %rd548, 32;
	add.s64 	%rd549, %rd11, %rd545;
	st.local.u32 	[%rd549], %rd548;
	add.s32 	%r5956, %r5956, 1;
	setp.ne.s32 	%p173, %r5956, 6;
	@%p173 bra 	$L__BB1_187;
	shr.u32 	%r2127, %r219, 23;
	st.local.u32 	[%rd11+24], %rd2255;
	and.b32  	%r2128, %r2127, 31;
	and.b32  	%r2129, %r2127, 224;
	add.s32 	%r2130, %r2129, -128;
	shr.u32 	%r2131, %r2130, 5;
	mul.wide.u32 	%rd550, %r2131, 4;
	sub.s64 	%rd551, %rd11, %rd550;
	ld.local.u32 	%r5958, [%rd551+24];
	ld.local.u32 	%r5957, [%rd551+20];
	setp.eq.s32 	%p174, %r2128, 0;
	@%p174 bra 	$L__BB1_190;
	shr.u32 	%r2132, %r219, 23;
	and.b32  	%r2133, %r2132, 31;
	shf.l.wrap.b32 	%r5958, %r5957, %r5958, %r2133;
	and.b32  	%r2134, %r2132, 224;
	add.s32 	%r2135, %r2134, -128;
	shr.u32 	%r2136, %r2135, 5;
	mul.wide.u32 	%rd552, %r2136, 4;
	sub.s64 	%rd553, %rd11, %rd552;
	ld.local.u32 	%r2137, [%rd553+16];
	shf.l.wrap.b32 	%r5957, %r2137, %r5957, %r2133;
$L__BB1_190:
	shr.u32 	%r2138, %r5958, 30;
	shf.l.wrap.b32 	%r2139, %r5957, %r5958, 2;
	shl.b32 	%r2140, %r5957, 2;
	shr.u32 	%r2141, %r2139, 31;
	add.s32 	%r2142, %r2141, %r2138;
	neg.s32 	%r2143, %r2142;
	setp.lt.s32 	%p175, %r219, 0;
	selp.b32 	%r5959, %r2143, %r2142, %p175;
	shr.s32 	%r2144, %r2139, 31;
	xor.b32  	%r2145, %r2144, %r2140;
	xor.b32  	%r2146, %r2144, %r2139;
	xor.b32  	%r2147, %r2139, %r219;
	cvt.u64.u32 	%rd554, %r2146;
	shl.b64 	%rd555, %rd554, 32;
	cvt.u64.u32 	%rd556, %r2145;
	or.b64  	%rd557, %rd555, %rd556;
	cvt.rn.f64.s64 	%fd29, %rd557;
	mul.f64 	%fd30, %fd29, 0d3BF921FB54442D19;
	cvt.rn.f32.f64 	%f2363, %fd30;
	neg.f32 	%f2364, %f2363;
	setp.lt.s32 	%p176, %r2147, 0;
	selp.f32 	%f11711, %f2364, %f2363, %p176;
$L__BB1_191:
	and.b32  	%r2149, %r5959, 3;
	cvt.rn.f32.u32 	%f2366, %r2149;
	fma.rn.f32 	%f2367, %f2366, 0f3FC90FDB, 0fBF490FDB;
	add.f32 	%f2368, %f11711, %f2367;
	mul.f32 	%f2369, %f2368, 0f3F22F983;
	cvt.rni.s32.f32 	%r2150, %f2369;
	cvt.rn.f32.s32 	%f2370, %r2150;
	fma.rn.f32 	%f2371, %f2370, 0fBFC90FDA, %f2368;
	fma.rn.f32 	%f2372, %f2370, 0fB3A22168, %f2371;
	add.s32 	%r2151, %r2150, 1;
	mul.rn.f32 	%f2373, %f2372, %f2372;
	and.b32  	%r2152, %r2150, 1;
	setp.eq.b32 	%p177, %r2152, 1;
	selp.f32 	%f2374, %f2372, 0f3F800000, %p177;
	fma.rn.f32 	%f2375, %f2373, %f2374, 0f00000000;
	fma.rn.f32 	%f2376, %f2373, 0f37CBAC00, 0fBAB607ED;
	selp.f32 	%f2377, 0fB94D4153, %f2376, %p177;
	selp.f32 	%f2378, 0f3C0885E4, 0f3D2AAABB, %p177;
	fma.rn.f32 	%f2379, %f2377, %f2373, %f2378;
	selp.f32 	%f2380, 0fBE2AAAA8, 0fBEFFFFFF, %p177;
	fma.rn.f32 	%f2381, %f2379, %f2373, %f2380;
	fma.rn.f32 	%f2382, %f2381, %f2375, %f2374;
	and.b32  	%r2153, %r2151, 2;
	setp.eq.s32 	%p178, %r2153, 0;
	mov.f32 	%f2383, 0f00000000;
	sub.f32 	%f2384, %f2383, %f2382;
	selp.f32 	%f2385, %f2382, %f2384, %p178;
	mul.f32 	%f11712, %f124, %f2385;
$L__BB1_192:
	neg.f32 	%f2386, %f11710;
	setp.lt.f32 	%p179, %f65, 0f00000000;
	selp.f32 	%f2387, %f2386, %f11710, %p179;
	neg.f32 	%f2388, %f11712;
	copysign.f32 	%f2389, %f65, %f2387;
	abs.f32 	%f2390, %f65;
	setp.lt.f32 	%p180, %f2390, 0f0DA24260;
	selp.f32 	%f2391, %f2389, %f2387, %p180;
	mov.f32 	%f2392, 0f40000000;
	div.rn.f32 	%f2393, %f2392, %f65;
	fma.rn.f32 	%f11715, %f2391, %f2393, %f2388;
	bra.uni 	$L__BB1_195;
$L__BB1_193:
	setp.gt.f32 	%p149, %f100, 0f40000000;
	mov.f32 	%f11713, 0f00000000;
	@%p149 bra 	$L__BB1_168;
$L__BB1_194:
	mov.f32 	%f2168, 0f41A00000;
	div.rn.f32 	%f2169, %f2168, %f65;
	abs.f32 	%f2170, %f2169;
	setp.gt.f32 	%p150, %f2170, 0f58635FA9;
	mul.f32 	%f2171, %f2169, 0f26901D7D;
	selp.f32 	%f2172, 0f26901D7D, 0f3F800000, %p150;
	selp.f32 	%f2173, %f2171, %f2169, %p150;
	mov.f32 	%f2174, 0f41900000;
	div.rn.f32 	%f2175, %f2174, %f65;
	mul.f32 	%f2176, %f2173, %f2175;
	sub.f32 	%f2177, %f2176, %f2172;
	abs.f32 	%f2178, %f2177;
	setp.gt.f32 	%p151, %f2178, 0f58635FA9;
	mul.f32 	%f2179, %f2177, 0f26901D7D;
	mul.f32 	%f2180, %f2173, 0f26901D7D;
	selp.f32 	%f2181, %f2180, %f2173, %p151;
	selp.f32 	%f2182, %f2179, %f2177, %p151;
	fma.rn.f32 	%f2183, %f2182, 0f40000000, 0f00000000;
	mov.f32 	%f2184, 0f41800000;
	div.rn.f32 	%f2185, %f2184, %f65;
	mul.f32 	%f2186, %f2182, %f2185;
	sub.f32 	%f2187, %f2186, %f2181;
	abs.f32 	%f2188, %f2187;
	setp.gt.f32 	%p152, %f2188, 0f58635FA9;
	mul.f32 	%f2189, %f2187, 0f26901D7D;
	mul.f32 	%f2190, %f2182, 0f26901D7D;
	mul.f32 	%f2191, %f2183, 0f26901D7D;
	selp.f32 	%f2192, %f2190, %f2182, %p152;
	selp.f32 	%f2193, %f2191, %f2183, %p152;
	selp.f32 	%f2194, %f2189, %f2187, %p152;
	mov.f32 	%f2195, 0f41600000;
	div.rn.f32 	%f2196, %f2195, %f65;
	mul.f32 	%f2197, %f2194, %f2196;
	sub.f32 	%f2198, %f2197, %f2192;
	abs.f32 	%f2199, %f2198;
	setp.gt.f32 	%p153, %f2199, 0f58635FA9;
	mul.f32 	%f2200, %f2198, 0f26901D7D;
	mul.f32 	%f2201, %f2194, 0f26901D7D;
	mul.f32 	%f2202, %f2193, 0f26901D7D;
	selp.f32 	%f2203, %f2201, %f2194, %p153;
	selp.f32 	%f2204, %f2202, %f2193, %p153;
	selp.f32 	%f2205, %f2200, %f2198, %p153;
	fma.rn.f32 	%f2206, %f2205, 0f40000000, %f2204;
	mov.f32 	%f2207, 0f41400000;
	div.rn.f32 	%f2208, %f2207, %f65;
	mul.f32 	%f2209, %f2205, %f2208;
	sub.f32 	%f2210, %f2209, %f2203;
	abs.f32 	%f2211, %f2210;
	setp.gt.f32 	%p154, %f2211, 0f58635FA9;
	mul.f32 	%f2212, %f2210, 0f26901D7D;
	mul.f32 	%f2213, %f2205, 0f26901D7D;
	mul.f32 	%f2214, %f2206, 0f26901D7D;
	selp.f32 	%f2215, %f2213, %f2205, %p154;
	selp.f32 	%f2216, %f2214, %f2206, %p154;
	selp.f32 	%f2217, %f2212, %f2210, %p154;
	mov.f32 	%f2218, 0f41200000;
	div.rn.f32 	%f2219, %f2218, %f65;
	mul.f32 	%f2220, %f2217, %f2219;
	sub.f32 	%f2221, %f2220, %f2215;
	abs.f32 	%f2222, %f2221;
	setp.gt.f32 	%p155, %f2222, 0f58635FA9;
	mul.f32 	%f2223, %f2221, 0f26901D7D;
	mul.f32 	%f2224, %f2217, 0f26901D7D;
	mul.f32 	%f2225, %f2216, 0f26901D7D;
	selp.f32 	%f2226, %f2224, %f2217, %p155;
	selp.f32 	%f2227, %f2225, %f2216, %p155;
	selp.f32 	%f2228, %f2223, %f2221, %p155;
	fma.rn.f32 	%f2229, %f2228, 0f40000000, %f2227;
	mov.f32 	%f2230, 0f41000000;
	div.rn.f32 	%f2231, %f2230, %f65;
	mul.f32 	%f2232, %f2228, %f2231;
	sub.f32 	%f2233, %f2232, %f2226;
	abs.f32 	%f2234, %f2233;
	setp.gt.f32 	%p156, %f2234, 0f58635FA9;
	mul.f32 	%f2235, %f2233, 0f26901D7D;
	mul.f32 	%f2236, %f2228, 0f26901D7D;
	mul.f32 	%f2237, %f2229, 0f26901D7D;
	selp.f32 	%f2238, %f2236, %f2228, %p156;
	selp.f32 	%f2239, %f2237, %f2229, %p156;
	selp.f32 	%f2240, %f2235, %f2233, %p156;
	mov.f32 	%f2241, 0f40C00000;
	div.rn.f32 	%f2242, %f2241, %f65;
	mul.f32 	%f2243, %f2240, %f2242;
	sub.f32 	%f2244, %f2243, %f2238;
	abs.f32 	%f2245, %f2244;
	setp.gt.f32 	%p157, %f2245, 0f58635FA9;
	mul.f32 	%f2246, %f2244, 0f26901D7D;
	mul.f32 	%f2247, %f2240, 0f26901D7D;
	mul.f32 	%f2248, %f2239, 0f26901D7D;
	selp.f32 	%f2249, %f2247, %f2240, %p157;
	selp.f32 	%f2250, %f2248, %f2239, %p157;
	selp.f32 	%f2251, %f2246, %f2244, %p157;
	fma.rn.f32 	%f2252, %f2251, 0f40000000, %f2250;
	mov.f32 	%f2253, 0f40800000;
	div.rn.f32 	%f2254, %f2253, %f65;
	mul.f32 	%f2255, %f2251, %f2254;
	sub.f32 	%f2256, %f2255, %f2249;
	abs.f32 	%f2257, %f2256;
	setp.gt.f32 	%p158, %f2257, 0f58635FA9;
	mul.f32 	%f2258, %f2256, 0f26901D7D;
	mul.f32 	%f2259, %f2251, 0f26901D7D;
	mul.f32 	%f2260, %f2252, 0f26901D7D;
	selp.f32 	%f2261, %f2259, %f2251, %p158;
	selp.f32 	%f2262, %f2260, %f2252, %p158;
	selp.f32 	%f2263, %f2258, %f2256, %p158;
	mov.f32 	%f2264, 0f40000000;
	div.rn.f32 	%f2265, %f2264, %f65;
	mul.f32 	%f2266, %f2263, %f2265;
	sub.f32 	%f2267, %f2266, %f2261;
	abs.f32 	%f2268, %f2267;
	setp.gt.f32 	%p159, %f2268, 0f58635FA9;
	mul.f32 	%f2269, %f2267, 0f26901D7D;
	mul.f32 	%f2270, %f2261, 0f26901D7D;
	mul.f32 	%f2271, %f2262, 0f26901D7D;
	selp.f32 	%f2272, %f2270, %f2261, %p159;
	selp.f32 	%f2273, %f2271, %f2262, %p159;
	selp.f32 	%f2274, %f2269, %f2267, %p159;
	fma.rn.f32 	%f2275, %f2274, 0f40000000, %f2273;
	sub.f32 	%f2276, %f2275, %f2274;
	div.rn.f32 	%f11715, %f2272, %f2276;
$L__BB1_195:
	sub.f32 	%f2394, %f11713, %f11715;
	mul.f32 	%f11720, %f101, %f2394;
	bra.uni 	$L__BB1_221;
$L__BB1_196:
	abs.f32 	%f137, %f65;
	setp.gtu.f32 	%p181, %f137, 0f41000000;
	@%p181 bra 	$L__BB1_198;
	add.f32 	%f2395, %f137, 0fC0753AAC;
	add.f32 	%f2396, %f2395, 0f33A5090F;
	fma.rn.f32 	%f2397, %f2396, 0f29AF3463, 0f2B81BF42;
	fma.rn.f32 	%f2398, %f2397, %f2396, 0fADE21EC1;
	fma.rn.f32 	%f2399, %f2398, %f2396, 0fAF5DDEFF;
	fma.rn.f32 	%f2400, %f2399, %f2396, 0f319B0C9D;
	fma.rn.f32 	%f2401, %f2400, %f2396, 0f32E81173;
	fma.rn.f32 	%f2402, %f2401, %f2396, 0fB50F8DC8;
	fma.rn.f32 	%f2403, %f2402, %f2396, 0fB61E653D;
	fma.rn.f32 	%f2404, %f2403, %f2396, 0f382CD9C5;
	fma.rn.f32 	%f2405, %f2404, %f2396, 0f38F9EB10;
	fma.rn.f32 	%f2406, %f2405, %f2396, 0fBAECEB9C;
	fma.rn.f32 	%f2407, %f2406, %f2396, 0fBB276FFD;
	fma.rn.f32 	%f2408, %f2407, %f2396, 0f3D073993;
	add.f32 	%f2409, %f137, 0fC0E07FB0;
	add.f32 	%f2410, %f2409, 0f3444B8DB;
	mul.f32 	%f2411, %f2410, %f2408;
	mul.f32 	%f2412, %f2396, %f2411;
	mul.f32 	%f11717, %f137, %f2412;
	bra.uni 	$L__BB1_208;
$L__BB1_198:
	abs.f32 	%f2414, %f137;
	setp.eq.f32 	%p182, %f2414, 0f7F800000;
	mov.f32 	%f11717, 0f00000000;
	@%p182 bra 	$L__BB1_208;
	rcp.approx.ftz.f32 	%f2415, %f137;
	mul.f32 	%f2416, %f2415, %f2415;
	fma.rn.f32 	%f2417, %f2416, 0fC082CB37, 0f3F3FF7E9;
	fma.rn.f32 	%f2418, %f2417, %f2416, 0fBE458BAE;
	fma.rn.f32 	%f2419, %f2418, %f2416, 0f3E3FFF8B;
	fma.rn.f32 	%f139, %f2419, %f2416, 0f3F800000;
	fma.rn.f32 	%f2420, %f2416, 0fBFCA3BA2, 0f3EB914AD;
	fma.rn.f32 	%f2421, %f2420, %f2416, 0fBE27F2EC;
	fma.rn.f32 	%f2422, %f2421, %f2416, 0f3EBFFFFD;
	fma.rn.f32 	%f140, %f2422, %f2415, %f137;
	mul.f32 	%f2423, %f140, 0f3F22F983;
	cvt.rni.s32.f32 	%r5963, %f2423;
	cvt.rn.f32.s32 	%f2424, %r5963;
	fma.rn.f32 	%f2425, %f2424, 0fBFC90FDA, %f140;
	fma.rn.f32 	%f2426, %f2424, 0fB3A22168, %f2425;
	fma.rn.f32 	%f11716, %f2424, 0fA7C234C5, %f2426;
	abs.f32 	%f2427, %f140;
	setp.ltu.f32 	%p183, %f2427, 0f47CE4780;
	@%p183 bra 	$L__BB1_207;
	abs.f32 	%f2428, %f140;
	setp.neu.f32 	%p184, %f2428, 0f7F800000;
	@%p184 bra 	$L__BB1_202;
	mov.f32 	%f2431, 0f00000000;
	mul.rn.f32 	%f11716, %f140, %f2431;
	mov.b32 	%r5963, 0;
	bra.uni 	$L__BB1_207;
$L__BB1_202:
	mov.b32 	%r231, %f140;
	mov.b64 	%rd2256, 0;
	mov.b32 	%r5960, 0;
$L__BB1_203:
	.pragma "nounroll";
	mul.wide.u32 	%rd559, %r5960, 4;
	add.s64 	%rd561, %rd560, %rd559;
	ld.global.nc.u32 	%r2155, [%rd561];
	shl.b32 	%r2156, %r231, 8;
	or.b32  	%r2157, %r2156, -2147483648;
	mad.wide.u32 	%rd562, %r2155, %r2157, %rd2256;
	shr.u64 	%rd2256, %rd562, 32;
	add.s64 	%rd563, %rd10, %rd559;
	st.local.u32 	[%rd563], %rd562;
	add.s32 	%r5960, %r5960, 1;
	setp.ne.s32 	%p185, %r5960, 6;
	@%p185 bra 	$L__BB1_203;
	shr.u32 	%r2158, %r231, 23;
	st.local.u32 	[%rd10+24], %rd2256;
	and.b32  	%r2159, %r2158, 31;
	and.b32  	%r2160, %r2158, 224;
	add.s32 	%r2161, %r2160, -128;
	shr.u32 	%r2162, %r2161, 5;
	mul.wide.u32 	%rd564, %r2162, 4;
	sub.s64 	%rd565, %rd10, %rd564;
	ld.local.u32 	%r5961, [%rd565+24];
	ld.local.u32 	%r5962, [%rd565+20];
	setp.eq.s32 	%p186, %r2159, 0;
	@%p186 bra 	$L__BB1_206;
	shr.u32 	%r2163, %r231, 23;
	and.b32  	%r2164, %r2163, 31;
	shf.l.wrap.b32 	%r5961, %r5962, %r5961, %r2164;
	and.b32  	%r2165, %r2163, 224;
	add.s32 	%r2166, %r2165, -128;
	shr.u32 	%r2167, %r2166, 5;
	mul.wide.u32 	%rd566, %r2167, 4;
	sub.s64 	%rd567, %rd10, %rd566;
	ld.local.u32 	%r2168, [%rd567+16];
	shf.l.wrap.b32 	%r5962, %r2168, %r5962, %r2164;
$L__BB1_206:
	shr.u32 	%r2169, %r5961, 30;
	shf.l.wrap.b32 	%r2170, %r5962, %r5961, 2;
	shl.b32 	%r2171, %r5962, 2;
	shr.u32 	%r2172, %r2170, 31;
	add.s32 	%r2173, %r2172, %r2169;
	neg.s32 	%r2174, %r2173;
	setp.lt.s32 	%p187, %r231, 0;
	selp.b32 	%r5963, %r2174, %r2173, %p187;
	xor.b32  	%r2175, %r2170, %r231;
	shr.s32 	%r2176, %r2170, 31;
	xor.b32  	%r2177, %r2176, %r2170;
	xor.b32  	%r2178, %r2176, %r2171;
	cvt.u64.u32 	%rd568, %r2177;
	shl.b64 	%rd569, %rd568, 32;
	cvt.u64.u32 	%rd570, %r2178;
	or.b64  	%rd571, %rd569, %rd570;
	cvt.rn.f64.s64 	%fd31, %rd571;
	mul.f64 	%fd32, %fd31, 0d3BF921FB54442D19;
	cvt.rn.f32.f64 	%f2429, %fd32;
	neg.f32 	%f2430, %f2429;
	setp.lt.s32 	%p188, %r2175, 0;
	selp.f32 	%f11716, %f2430, %f2429, %p188;
$L__BB1_207:
	and.b32  	%r2180, %r5963, 3;
	cvt.rn.f32.u32 	%f2432, %r2180;
	fma.rn.f32 	%f2433, %f2432, 0f3FC90FDB, 0fC016CBE4;
	add.f32 	%f2434, %f11716, %f2433;
	mul.f32 	%f2435, %f2434, 0f3F22F983;
	cvt.rni.s32.f32 	%r2181, %f2435;
	cvt.rn.f32.s32 	%f2436, %r2181;
	fma.rn.f32 	%f2437, %f2436, 0fBFC90FDA, %f2434;
	fma.rn.f32 	%f2438, %f2436, 0fB3A22168, %f2437;
	add.s32 	%r2182, %r2181, 1;
	mul.rn.f32 	%f2439, %f2438, %f2438;
	and.b32  	%r2183, %r2181, 1;
	setp.eq.b32 	%p189, %r2183, 1;
	selp.f32 	%f2440, %f2438, 0f3F800000, %p189;
	fma.rn.f32 	%f2441, %f2439, %f2440, 0f00000000;
	fma.rn.f32 	%f2442, %f2439, 0f37CBAC00, 0fBAB607ED;
	selp.f32 	%f2443, 0fB94D4153, %f2442, %p189;
	selp.f32 	%f2444, 0f3C0885E4, 0f3D2AAABB, %p189;
	fma.rn.f32 	%f2445, %f2443, %f2439, %f2444;
	selp.f32 	%f2446, 0fBE2AAAA8, 0fBEFFFFFF, %p189;
	fma.rn.f32 	%f2447, %f2445, %f2439, %f2446;
	fma.rn.f32 	%f2448, %f2447, %f2441, %f2440;
	and.b32  	%r2184, %r2182, 2;
	setp.eq.s32 	%p190, %r2184, 0;
	mov.f32 	%f2449, 0f00000000;
	sub.f32 	%f2450, %f2449, %f2448;
	selp.f32 	%f2451, %f2448, %f2450, %p190;
	abs.f32 	%f2452, %f65;
	rsqrt.approx.f32 	%f2453, %f2452;
	mul.f32 	%f2454, %f2453, 0f3F4C422A;
	mul.f32 	%f2455, %f139, %f2454;
	mul.f32 	%f11717, %f2455, %f2451;
$L__BB1_208:
	abs.f32 	%f147, %f65;
	setp.gtu.f32 	%p191, %f147, 0f41000000;
	setp.lt.f32 	%p192, %f65, 0f00000000;
	neg.f32 	%f2456, %f11717;
	selp.f32 	%f2457, %f2456, %f11717, %p192;
	setp.lt.f32 	%p193, %f147, 0f0DA24260;
	copysign.f32 	%f2458, %f65, %f2457;
	selp.f32 	%f2459, %f2458, %f2457, %p193;
	add.f32 	%f148, %f2459, %f2459;
	@%p191 bra 	$L__BB1_210;
	add.f32 	%f2460, %f147, 0fC0753AAC;
	add.f32 	%f2461, %f2460, 0f33A5090F;
	fma.rn.f32 	%f2462, %f2461, 0f29AF3463, 0f2B81BF42;
	fma.rn.f32 	%f2463, %f2462, %f2461, 0fADE21EC1;
	fma.rn.f32 	%f2464, %f2463, %f2461, 0fAF5DDEFF;
	fma.rn.f32 	%f2465, %f2464, %f2461, 0f319B0C9D;
	fma.rn.f32 	%f2466, %f2465, %f2461, 0f32E81173;
	fma.rn.f32 	%f2467, %f2466, %f2461, 0fB50F8DC8;
	fma.rn.f32 	%f2468, %f2467, %f2461, 0fB61E653D;
	fma.rn.f32 	%f2469, %f2468, %f2461, 0f382CD9C5;
	fma.rn.f32 	%f2470, %f2469, %f2461, 0f38F9EB10;
	fma.rn.f32 	%f2471, %f2470, %f2461, 0fBAECEB9C;
	fma.rn.f32 	%f2472, %f2471, %f2461, 0fBB276FFD;
	fma.rn.f32 	%f2473, %f2472, %f2461, 0f3D073993;
	add.f32 	%f2474, %f147, 0fC0E07FB0;
	add.f32 	%f2475, %f2474, 0f3444B8DB;
	mul.f32 	%f2476, %f2475, %f2473;
	mul.f32 	%f2477, %f2461, %f2476;
	mul.f32 	%f11719, %f147, %f2477;
	bra.uni 	$L__BB1_220;
$L__BB1_210:
	abs.f32 	%f2479, %f147;
	setp.eq.f32 	%p194, %f2479, 0f7F800000;
	mov.f32 	%f11719, 0f00000000;
	@%p194 bra 	$L__BB1_220;
	abs.f32 	%f2480, %f65;
	rcp.approx.ftz.f32 	%f2481, %f2480;
	mul.f32 	%f2482, %f2481, %f2481;
	fma.rn.f32 	%f2483, %f2482, 0fC082CB37, 0f3F3FF7E9;
	fma.rn.f32 	%f2484, %f2483, %f2482, 0fBE458BAE;
	fma.rn.f32 	%f2485, %f2484, %f2482, 0f3E3FFF8B;
	fma.rn.f32 	%f150, %f2485, %f2482, 0f3F800000;
	fma.rn.f32 	%f2486, %f2482, 0fBFCA3BA2, 0f3EB914AD;
	fma.rn.f32 	%f2487, %f2486, %f2482, 0fBE27F2EC;
	fma.rn.f32 	%f2488, %f2487, %f2482, 0f3EBFFFFD;
	fma.rn.f32 	%f151, %f2488, %f2481, %f2480;
	mul.f32 	%f2489, %f151, 0f3F22F983;
	cvt.rni.s32.f32 	%r5967, %f2489;
	cvt.rn.f32.s32 	%f2490, %r5967;
	fma.rn.f32 	%f2491, %f2490, 0fBFC90FDA, %f151;
	fma.rn.f32 	%f2492, %f2490, 0fB3A22168, %f2491;
	fma.rn.f32 	%f11718, %f2490, 0fA7C234C5, %f2492;
	abs.f32 	%f2493, %f151;
	setp.ltu.f32 	%p195, %f2493, 0f47CE4780;
	@%p195 bra 	$L__BB1_219;
	abs.f32 	%f2494, %f151;
	setp.neu.f32 	%p196, %f2494, 0f7F800000;
	@%p196 bra 	$L__BB1_214;
	mov.f32 	%f2497, 0f00000000;
	mul.rn.f32 	%f11718, %f151, %f2497;
	mov.b32 	%r5967, 0;
	bra.uni 	$L__BB1_219;
$L__BB1_214:
	mov.b32 	%r243, %f151;
	mov.b64 	%rd2257, 0;
	mov.b32 	%r5964, 0;
$L__BB1_215:
	.pragma "nounroll";
	mul.wide.u32 	%rd573, %r5964, 4;
	mov.u64 	%rd574, __cudart_i2opi_f;
	add.s64 	%rd575, %rd574, %rd573;
	ld.global.nc.u32 	%r2186, [%rd575];
	shl.b32 	%r2187, %r243, 8;
	or.b32  	%r2188, %r2187, -2147483648;
	mad.wide.u32 	%rd576, %r2186, %r2188, %rd2257;
	shr.u64 	%rd2257, %rd576, 32;
	add.s64 	%rd577, %rd9, %rd573;
	st.local.u32 	[%rd577], %rd576;
	add.s32 	%r5964, %r5964, 1;
	setp.ne.s32 	%p197, %r5964, 6;
	@%p197 bra 	$L__BB1_215;
	shr.u32 	%r2189, %r243, 23;
	st.local.u32 	[%rd9+24], %rd2257;
	and.b32  	%r2190, %r2189, 31;
	and.b32  	%r2191, %r2189, 224;
	add.s32 	%r2192, %r2191, -128;
	shr.u32 	%r2193, %r2192, 5;
	mul.wide.u32 	%rd578, %r2193, 4;
	sub.s64 	%rd579, %rd9, %rd578;
	ld.local.u32 	%r5965, [%rd579+24];
	ld.local.u32 	%r5966, [%rd579+20];
	setp.eq.s32 	%p198, %r2190, 0;
	@%p198 bra 	$L__BB1_218;
	shr.u32 	%r2194, %r243, 23;
	and.b32  	%r2195, %r2194, 31;
	shf.l.wrap.b32 	%r5965, %r5966, %r5965, %r2195;
	and.b32  	%r2196, %r2194, 224;
	add.s32 	%r2197, %r2196, -128;
	shr.u32 	%r2198, %r2197, 5;
	mul.wide.u32 	%rd580, %r2198, 4;
	sub.s64 	%rd581, %rd9, %rd580;
	ld.local.u32 	%r2199, [%rd581+16];
	shf.l.wrap.b32 	%r5966, %r2199, %r5966, %r2195;
$L__BB1_218:
	shr.u32 	%r2200, %r5965, 30;
	shf.l.wrap.b32 	%r2201, %r5966, %r5965, 2;
	shl.b32 	%r2202, %r5966, 2;
	shr.u32 	%r2203, %r2201, 31;
	add.s32 	%r2204, %r2203, %r2200;
	neg.s32 	%r2205, %r2204;
	setp.lt.s32 	%p199, %r243, 0;
	selp.b32 	%r5967, %r2205, %r2204, %p199;
	xor.b32  	%r2206, %r2201, %r243;
	shr.s32 	%r2207, %r2201, 31;
	xor.b32  	%r2208, %r2207, %r2201;
	xor.b32  	%r2209, %r2207, %r2202;
	cvt.u64.u32 	%rd582, %r2208;
	shl.b64 	%rd583, %rd582, 32;
	cvt.u64.u32 	%rd584, %r2209;
	or.b64  	%rd585, %rd583, %rd584;
	cvt.rn.f64.s64 	%fd33, %rd585;
	mul.f64 	%fd34, %fd33, 0d3BF921FB54442D19;
	cvt.rn.f32.f64 	%f2495, %fd34;
	neg.f32 	%f2496, %f2495;
	setp.lt.s32 	%p200, %r2206, 0;
	selp.f32 	%f11718, %f2496, %f2495, %p200;
$L__BB1_219:
	and.b32  	%r2211, %r5967, 3;
	cvt.rn.f32.u32 	%f2498, %r2211;
	fma.rn.f32 	%f2499, %f2498, 0f3FC90FDB, 0fC016CBE4;
	add.f32 	%f2500, %f11718, %f2499;
	mul.f32 	%f2501, %f2500, 0f3F22F983;
	cvt.rni.s32.f32 	%r2212, %f2501;
	cvt.rn.f32.s32 	%f2502, %r2212;
	fma.rn.f32 	%f2503, %f2502, 0fBFC90FDA, %f2500;
	fma.rn.f32 	%f2504, %f2502, 0fB3A22168, %f2503;
	add.s32 	%r2213, %r2212, 1;
	mul.rn.f32 	%f2505, %f2504, %f2504;
	and.b32  	%r2214, %r2212, 1;
	setp.eq.b32 	%p201, %r2214, 1;
	selp.f32 	%f2506, %f2504, 0f3F800000, %p201;
	fma.rn.f32 	%f2507, %f2505, %f2506, 0f00000000;
	fma.rn.f32 	%f2508, %f2505, 0f37CBAC00, 0fBAB607ED;
	selp.f32 	%f2509, 0fB94D4153, %f2508, %p201;
	selp.f32 	%f2510, 0f3C0885E4, 0f3D2AAABB, %p201;
	fma.rn.f32 	%f2511, %f2509, %f2505, %f2510;
	selp.f32 	%f2512, 0fBE2AAAA8, 0fBEFFFFFF, %p201;
	fma.rn.f32 	%f2513, %f2511, %f2505, %f2512;
	fma.rn.f32 	%f2514, %f2513, %f2507, %f2506;
	and.b32  	%r2215, %r2213, 2;
	setp.eq.s32 	%p202, %r2215, 0;
	mov.f32 	%f2515, 0f00000000;
	sub.f32 	%f2516, %f2515, %f2514;
	selp.f32 	%f2517, %f2514, %f2516, %p202;
	abs.f32 	%f2518, %f65;
	rsqrt.approx.f32 	%f2519, %f2518;
	mul.f32 	%f2520, %f2519, 0f3F4C422A;
	mul.f32 	%f2521, %f150, %f2520;
	mul.f32 	%f11719, %f2521, %f2517;
$L__BB1_220:
	abs.f32 	%f2522, %f65;
	setp.lt.f32 	%p203, %f2522, 0f0DA24260;
	neg.f32 	%f2523, %f11719;
	selp.f32 	%f2524, %f2523, %f11719, %p192;
	copysign.f32 	%f2525, %f65, %f2524;
	selp.f32 	%f2526, %f2525, %f2524, %p203;
	add.f32 	%f2527, %f2526, %f2526;
	div.rn.f32 	%f2528, %f2527, %f65;
	div.rn.f32 	%f2529, %f148, %f65;
	mul.f32 	%f11720, %f2529, %f2528;
$L__BB1_221:
	mul.f32 	%f2531, %f30, %f54;
	fma.rn.f32 	%f2532, %f22, %f53, %f2531;
	fma.rn.f32 	%f160, %f31, %f55, %f2532;
	setp.le.f32 	%p205, %f160, 0f00000000;
	mov.f32 	%f11744, 0f00000000;
	@%p205 bra 	$L__BB1_337;
	setp.geu.f32 	%p206, %f160, 0f3F7D70A4;
	@%p206 bra 	$L__BB1_224;
	abs.f32 	%f2566, %f160;
	fma.rn.f32 	%f2567, %f2566, 0fBF000000, 0f3F000000;
	rsqrt.approx.ftz.f32 	%f2568, %f2567;
	mul.f32 	%f2569, %f2567, %f2568;
	mul.f32 	%f2570, %f2568, 0fBF000000;
	fma.rn.f32 	%f2571, %f2569, %f2570, 0f3F000000;
	fma.rn.f32 	%f2572, %f2569, %f2571, %f2569;
	setp.eq.f32 	%p210, %f2566, 0f3F800000;
	selp.f32 	%f2573, 0f00000000, %f2572, %p210;
	setp.gt.f32 	%p211, %f2566, 0f3F0F5C29;
	selp.f32 	%f2574, %f2573, %f2566, %p211;
	abs.f32 	%f2575, %f2574;
	mul.f32 	%f2576, %f2574, %f2574;
	fma.rn.f32 	%f2577, %f2576, 0f3D10ECEF, 0f3C8B1ABB;
	fma.rn.f32 	%f2578, %f2577, %f2576, 0f3CFC028C;
	fma.rn.f32 	%f2579, %f2578, %f2576, 0f3D372139;
	fma.rn.f32 	%f2580, %f2579, %f2576, 0f3D9993DB;
	fma.rn.f32 	%f2581, %f2580, %f2576, 0f3E2AAAC6;
	mul.f32 	%f2582, %f2576, %f2581;
	fma.rn.f32 	%f2583, %f2582, %f2575, %f2575;
	neg.f32 	%f2584, %f2583;
	selp.f32 	%f2585, %f2583, %f2584, %p211;
	fma.rn.f32 	%f2586, 0f3F6EE581, 0f3FD774EB, %f2585;
	setp.gt.f32 	%p212, %f160, 0f3F0F5C29;
	selp.f32 	%f2587, %f2583, %f2586, %p212;
	add.f32 	%f2588, %f2587, %f2587;
	selp.f32 	%f11721, %f2588, %f2587, %p211;
	bra.uni 	$L__BB1_225;
$L__BB1_224:
	mul.f32 	%f2533, %f30, %f55;
	mul.f32 	%f2534, %f31, %f54;
	sub.f32 	%f2535, %f2533, %f2534;
	mul.f32 	%f2536, %f31, %f53;
	mul.f32 	%f2537, %f22, %f55;
	sub.f32 	%f2538, %f2536, %f2537;
	mul.f32 	%f2539, %f22, %f54;
	mul.f32 	%f2540, %f30, %f53;
	sub.f32 	%f2541, %f2539, %f2540;
	mul.f32 	%f2542, %f2538, %f2538;
	fma.rn.f32 	%f2543, %f2535, %f2535, %f2542;
	fma.rn.f32 	%f2544, %f2541, %f2541, %f2543;
	sqrt.rn.f32 	%f2545, %f2544;
	abs.f32 	%f2546, %f2545;
	fma.rn.f32 	%f2547, %f2546, 0fBF000000, 0f3F000000;
	rsqrt.approx.ftz.f32 	%f2548, %f2547;
	mul.f32 	%f2549, %f2548, %f2547;
	mul.f32 	%f2550, %f2548, 0fBF000000;
	fma.rn.f32 	%f2551, %f2549, %f2550, 0f3F000000;
	fma.rn.f32 	%f2552, %f2549, %f2551, %f2549;
	setp.eq.f32 	%p207, %f2546, 0f3F800000;
	selp.f32 	%f2553, 0f00000000, %f2552, %p207;
	setp.gt.f32 	%p208, %f2546, 0f3F0F5C29;
	selp.f32 	%f2554, %f2553, %f2546, %p208;
	mul.f32 	%f2555, %f2554, %f2554;
	fma.rn.f32 	%f2556, %f2555, 0f3D4DD2F7, 0f3C99CA97;
	fma.rn.f32 	%f2557, %f2556, %f2555, 0f3D3F90E8;
	fma.rn.f32 	%f2558, %f2557, %f2555, 0f3D993CCF;
	fma.rn.f32 	%f2559, %f2558, %f2555, 0f3E2AAC04;
	mul.f32 	%f2560, %f2555, %f2559;
	fma.rn.f32 	%f2561, %f2560, %f2554, %f2554;
	mul.f32 	%f2562, %f2561, 0fC0000000;
	fma.rn.f32 	%f2563, 0f3F6EE581, 0f3FD774EB, %f2562;
	selp.f32 	%f2564, %f2563, %f2561, %p208;
	setp.num.f32 	%p209, %f2564, %f2564;
	copysign.f32 	%f2565, %f2545, %f2564;
	selp.f32 	%f11721, %f2565, %f2564, %p209;
$L__BB1_225:
	mul.f32 	%f2589, %f11721, 0f3F22F983;
	cvt.rni.s32.f32 	%r5971, %f2589;
	cvt.rn.f32.s32 	%f2590, %r5971;
	fma.rn.f32 	%f2591, %f2590, 0fBFC90FDA, %f11721;
	fma.rn.f32 	%f2592, %f2590, 0fB3A22168, %f2591;
	fma.rn.f32 	%f11722, %f2590, 0fA7C234C5, %f2592;
	abs.f32 	%f165, %f11721;
	setp.ltu.f32 	%p213, %f165, 0f47CE4780;
	@%p213 bra 	$L__BB1_233;
	setp.neu.f32 	%p214, %f165, 0f7F800000;
	@%p214 bra 	$L__BB1_228;
	mov.f32 	%f2595, 0f00000000;
	mul.rn.f32 	%f11722, %f11721, %f2595;
	mov.b32 	%r5971, 0;
	bra.uni 	$L__BB1_233;
$L__BB1_228:
	mov.b32 	%r255, %f11721;
	mov.b64 	%rd2258, 0;
	mov.b32 	%r5968, 0;
$L__BB1_229:
	.pragma "nounroll";
	mul.wide.u32 	%rd587, %r5968, 4;
	mov.u64 	%rd588, __cudart_i2opi_f;
	add.s64 	%rd589, %rd588, %rd587;
	ld.global.nc.u32 	%r2217, [%rd589];
	shl.b32 	%r2218, %r255, 8;
	or.b32  	%r2219, %r2218, -2147483648;
	mad.wide.u32 	%rd590, %r2217, %r2219, %rd2258;
	shr.u64 	%rd2258, %rd590, 32;
	add.s64 	%rd591, %rd8, %rd587;
	st.local.u32 	[%rd591], %rd590;
	add.s32 	%r5968, %r5968, 1;
	setp.ne.s32 	%p215, %r5968, 6;
	@%p215 bra 	$L__BB1_229;
	shr.u32 	%r2220, %r255, 23;
	st.local.u32 	[%rd8+24], %rd2258;
	and.b32  	%r258, %r2220, 31;
	and.b32  	%r2221, %r2220, 224;
	add.s32 	%r2222, %r2221, -128;
	shr.u32 	%r2223, %r2222, 5;
	mul.wide.u32 	%rd592, %r2223, 4;
	sub.s64 	%rd71, %rd8, %rd592;
	ld.local.u32 	%r5969, [%rd71+24];
	ld.local.u32 	%r5970, [%rd71+20];
	setp.eq.s32 	%p216, %r258, 0;
	@%p216 bra 	$L__BB1_232;
	shf.l.wrap.b32 	%r5969, %r5970, %r5969, %r258;
	ld.local.u32 	%r2224, [%rd71+16];
	shf.l.wrap.b32 	%r5970, %r2224, %r5970, %r258;
$L__BB1_232:
	shr.u32 	%r2225, %r5969, 30;
	shf.l.wrap.b32 	%r2226, %r5970, %r5969, 2;
	shl.b32 	%r2227, %r5970, 2;
	shr.u32 	%r2228, %r2226, 31;
	add.s32 	%r2229, %r2228, %r2225;
	neg.s32 	%r2230, %r2229;
	setp.lt.s32 	%p217, %r255, 0;
	selp.b32 	%r5971, %r2230, %r2229, %p217;
	xor.b32  	%r2231, %r2226, %r255;
	shr.s32 	%r2232, %r2226, 31;
	xor.b32  	%r2233, %r2232, %r2226;
	xor.b32  	%r2234, %r2232, %r2227;
	cvt.u64.u32 	%rd593, %r2233;
	shl.b64 	%rd594, %rd593, 32;
	cvt.u64.u32 	%rd595, %r2234;
	or.b64  	%rd596, %rd594, %rd595;
	cvt.rn.f64.s64 	%fd35, %rd596;
	mul.f64 	%fd36, %fd35, 0d3BF921FB54442D19;
	cvt.rn.f32.f64 	%f2593, %fd36;
	neg.f32 	%f2594, %f2593;
	setp.lt.s32 	%p218, %r2231, 0;
	selp.f32 	%f11722, %f2594, %f2593, %p218;
$L__BB1_233:
	mul.rn.f32 	%f2596, %f11722, %f11722;
	and.b32  	%r2236, %r5971, 1;
	setp.eq.b32 	%p219, %r2236, 1;
	selp.f32 	%f2597, 0f3F800000, %f11722, %p219;
	fma.rn.f32 	%f2598, %f2596, %f2597, 0f00000000;
	fma.rn.f32 	%f2599, %f2596, 0f37CBAC00, 0fBAB607ED;
	selp.f32 	%f2600, %f2599, 0fB94D4153, %p219;
	selp.f32 	%f2601, 0f3D2AAABB, 0f3C0885E4, %p219;
	fma.rn.f32 	%f2602, %f2600, %f2596, %f2601;
	selp.f32 	%f2603, 0fBEFFFFFF, 0fBE2AAAA8, %p219;
	fma.rn.f32 	%f2604, %f2602, %f2596, %f2603;
	fma.rn.f32 	%f2605, %f2604, %f2598, %f2597;
	and.b32  	%r2237, %r5971, 2;
	setp.eq.s32 	%p220, %r2237, 0;
	mov.f32 	%f2606, 0f00000000;
	sub.f32 	%f2607, %f2606, %f2605;
	selp.f32 	%f2608, %f2605, %f2607, %p220;
	mul.f32 	%f2609, %f1506, 0f40490FDB;
	mul.f32 	%f2610, %f2609, %f2608;
	div.rn.f32 	%f169, %f2610, %f50;
	abs.f32 	%f2611, %f169;
	setp.gtu.f32 	%p221, %f2611, 0f322BCC77;
	@%p221 bra 	$L__BB1_312;
	abs.f32 	%f170, %f169;
	setp.gtu.f32 	%p222, %f170, 0f41000000;
	@%p222 bra 	$L__BB1_236;
	add.f32 	%f2612, %f170, 0fC019E8A9;
	add.f32 	%f2613, %f2612, 0fB3E971B3;
	fma.rn.f32 	%f2614, %f2613, 0fA6B3B8E7, 0fA9ACA9B3;
	fma.rn.f32 	%f2615, %f2614, %f2613, 0f2C3F0E18;
	fma.rn.f32 	%f2616, %f2615, %f2613, 0fACD41781;
	fma.rn.f32 	%f2617, %f2616, %f2613, 0fAFE90F38;
	fma.rn.f32 	%f2618, %f2617, %f2613, 0f3020305B;
	fma.rn.f32 	%f2619, %f2618, %f2613, 0f33797143;
	fma.rn.f32 	%f2620, %f2619, %f2613, 0f30F76F85;
	fma.rn.f32 	%f2621, %f2620, %f2613, 0fB6B6DFC6;
	fma.rn.f32 	%f2622, %f2621, %f2613, 0fB6F665C9;
	fma.rn.f32 	%f2623, %f2622, %f2613, 0f399E2DEB;
	fma.rn.f32 	%f2624, %f2623, %f2613, 0f3A4AE334;
	fma.rn.f32 	%f2625, %f2624, %f2613, 0fBBEEAA1B;
	fma.rn.f32 	%f2626, %f2625, %f2613, 0fBCDA7747;
	mul.f32 	%f2627, %f2613, %f2626;
	add.f32 	%f2628, %f170, 0fC0B0A47B;
	add.f32 	%f2629, %f2628, 0f339A7A37;
	mul.f32 	%f2630, %f2629, %f2627;
	add.f32 	%f2631, %f170, 0fC10A75AB;
	add.f32 	%f2632, %f2631, 0fB4CCCDED;
	mul.f32 	%f11724, %f2632, %f2630;
	bra.uni 	$L__BB1_246;
$L__BB1_236:
	abs.f32 	%f2634, %f170;
	setp.eq.f32 	%p223, %f2634, 0f7F800000;
	mov.f32 	%f11724, 0f00000000;
	@%p223 bra 	$L__BB1_246;
	rcp.approx.ftz.f32 	%f2635, %f170;
	mul.f32 	%f2636, %f2635, %f2635;
	fma.rn.f32 	%f2637, %f2636, 0f4056FE93, 0fBF03B7C2;
	fma.rn.f32 	%f2638, %f2637, %f2636, 0f3DD3B3F3;
	fma.rn.f32 	%f2639, %f2638, %f2636, 0fBD7FFFB6;
	fma.rn.f32 	%f172, %f2639, %f2636, 0f3F800000;
	fma.rn.f32 	%f2640, %f2636, 0f3F91E009, 0fBE52412D;
	fma.rn.f32 	%f2641, %f2640, %f2636, 0f3D854ED1;
	fma.rn.f32 	%f2642, %f2641, %f2636, 0fBDFFFFFF;
	fma.rn.f32 	%f173, %f2642, %f2635, %f170;
	mul.f32 	%f2643, %f173, 0f3F22F983;
	cvt.rni.s32.f32 	%r5975, %f2643;
	cvt.rn.f32.s32 	%f2644, %r5975;
	fma.rn.f32 	%f2645, %f2644, 0fBFC90FDA, %f173;
	fma.rn.f32 	%f2646, %f2644, 0fB3A22168, %f2645;
	fma.rn.f32 	%f11723, %f2644, 0fA7C234C5, %f2646;
	abs.f32 	%f175, %f173;
	setp.ltu.f32 	%p224, %f175, 0f47CE4780;
	@%p224 bra 	$L__BB1_245;
	setp.neu.f32 	%p225, %f175, 0f7F800000;
	@%p225 bra 	$L__BB1_240;
	mov.f32 	%f2649, 0f00000000;
	mul.rn.f32 	%f11723, %f173, %f2649;
	mov.b32 	%r5975, 0;
	bra.uni 	$L__BB1_245;
$L__BB1_240:
	mov.b32 	%r268, %f173;
	mov.b64 	%rd2259, 0;
	mov.b32 	%r5972, 0;
$L__BB1_241:
	.pragma "nounroll";
	mul.wide.u32 	%rd598, %r5972, 4;
	mov.u64 	%rd599, __cudart_i2opi_f;
	add.s64 	%rd600, %rd599, %rd598;
	ld.global.nc.u32 	%r2239, [%rd600];
	shl.b32 	%r2240, %r268, 8;
	or.b32  	%r2241, %r2240, -2147483648;
	mad.wide.u32 	%rd601, %r2239, %r2241, %rd2259;
	shr.u64 	%rd2259, %rd601, 32;
	add.s64 	%rd602, %rd7, %rd598;
	st.local.u32 	[%rd602], %rd601;
	add.s32 	%r5972, %r5972, 1;
	setp.ne.s32 	%p226, %r5972, 6;
	@%p226 bra 	$L__BB1_241;
	shr.u32 	%r2242, %r268, 23;
	st.local.u32 	[%rd7+24], %rd2259;
	and.b32  	%r2243, %r2242, 31;
	and.b32  	%r2244, %r2242, 224;
	add.s32 	%r2245, %r2244, -128;
	shr.u32 	%r2246, %r2245, 5;
	mul.wide.u32 	%rd603, %r2246, 4;
	sub.s64 	%rd604, %rd7, %rd603;
	ld.local.u32 	%r5973, [%rd604+24];
	ld.local.u32 	%r5974, [%rd604+20];
	setp.eq.s32 	%p227, %r2243, 0;
	@%p227 bra 	$L__BB1_244;
	shr.u32 	%r2247, %r268, 23;
	and.b32  	%r2248, %r2247, 31;
	shf.l.wrap.b32 	%r5973, %r5974, %r5973, %r2248;
	and.b32  	%r2249, %r2247, 224;
	add.s32 	%r2250, %r2249, -128;
	shr.u32 	%r2251, %r2250, 5;
	mul.wide.u32 	%rd605, %r2251, 4;
	sub.s64 	%rd606, %rd7, %rd605;
	ld.local.u32 	%r2252, [%rd606+16];
	shf.l.wrap.b32 	%r5974, %r2252, %r5974, %r2248;
$L__BB1_244:
	shr.u32 	%r2253, %r5973, 30;
	shf.l.wrap.b32 	%r2254, %r5974, %r5973, 2;
	shl.b32 	%r2255, %r5974, 2;
	shr.u32 	%r2256, %r2254, 31;
	add.s32 	%r2257, %r2256, %r2253;
	neg.s32 	%r2258, %r2257;
	setp.lt.s32 	%p228, %r268, 0;
	selp.b32 	%r5975, %r2258, %r2257, %p228;
	xor.b32  	%r2259, %r2254, %r268;
	shr.s32 	%r2260, %r2254, 31;
	xor.b32  	%r2261, %r2260, %r2254;
	xor.b32  	%r2262, %r2260, %r2255;
	cvt.u64.u32 	%rd607, %r2261;
	shl.b64 	%rd608, %rd607, 32;
	cvt.u64.u32 	%rd609, %r2262;
	or.b64  	%rd610, %rd608, %rd609;
	cvt.rn.f64.s64 	%fd37, %rd610;
	mul.f64 	%fd38, %fd37, 0d3BF921FB54442D19;
	cvt.rn.f32.f64 	%f2647, %fd38;
	neg.f32 	%f2648, %f2647;
	setp.lt.s32 	%p229, %r2259, 0;
	selp.f32 	%f11723, %f2648, %f2647, %p229;
$L__BB1_245:
	and.b32  	%r2264, %r5975, 3;
	cvt.rn.f32.u32 	%f2650, %r2264;
	fma.rn.f32 	%f2651, %f2650, 0f3FC90FDB, 0fBF490FDB;
	add.f32 	%f2652, %f11723, %f2651;
	mul.f32 	%f2653, %f2652, 0f3F22F983;
	cvt.rni.s32.f32 	%r2265, %f2653;
	cvt.rn.f32.s32 	%f2654, %r2265;
	fma.rn.f32 	%f2655, %f2654, 0fBFC90FDA, %f2652;
	fma.rn.f32 	%f2656, %f2654, 0fB3A22168, %f2655;
	add.s32 	%r2266, %r2265, 1;
	mul.rn.f32 	%f2657, %f2656, %f2656;
	and.b32  	%r2267, %r2265, 1;
	setp.eq.b32 	%p230, %r2267, 1;
	selp.f32 	%f2658, %f2656, 0f3F800000, %p230;
	fma.rn.f32 	%f2659, %f2657, %f2658, 0f00000000;
	fma.rn.f32 	%f2660, %f2657, 0f37CBAC00, 0fBAB607ED;
	selp.f32 	%f2661, 0fB94D4153, %f2660, %p230;
	selp.f32 	%f2662, 0f3C0885E4, 0f3D2AAABB, %p230;
	fma.rn.f32 	%f2663, %f2661, %f2657, %f2662;
	selp.f32 	%f2664, 0fBE2AAAA8, 0fBEFFFFFF, %p230;
	fma.rn.f32 	%f2665, %f2663, %f2657, %f2664;
	fma.rn.f32 	%f2666, %f2665, %f2659, %f2658;
	and.b32  	%r2268, %r2266, 2;
	setp.eq.s32 	%p231, %r2268, 0;
	mov.f32 	%f2667, 0f00000000;
	sub.f32 	%f2668, %f2667, %f2666;
	selp.f32 	%f2669, %f2666, %f2668, %p231;
	rsqrt.approx.f32 	%f2670, %f170;
	mul.f32 	%f2671, %f2670, 0f3F4C422A;
	mul.f32 	%f2672, %f172, %f2671;
	mul.f32 	%f11724, %f2672, %f2669;
$L__BB1_246:
	setp.leu.f32 	%p232, %f170, 0f40000000;
	@%p232 bra 	$L__BB1_272;
	@%p222 bra 	$L__BB1_249;
	add.f32 	%f2782, %f170, 0fC0753AAC;
	add.f32 	%f2783, %f2782, 0f33A5090F;
	fma.rn.f32 	%f2784, %f2783, 0f29AF3463, 0f2B81BF42;
	fma.rn.f32 	%f2785, %f2784, %f2783, 0fADE21EC1;
	fma.rn.f32 	%f2786, %f2785, %f2783, 0fAF5DDEFF;
	fma.rn.f32 	%f2787, %f2786, %f2783, 0f319B0C9D;
	fma.rn.f32 	%f2788, %f2787, %f2783, 0f32E81173;
	fma.rn.f32 	%f2789, %f2788, %f2783, 0fB50F8DC8;
	fma.rn.f32 	%f2790, %f2789, %f2783, 0fB61E653D;
	fma.rn.f32 	%f2791, %f2790, %f2783, 0f382CD9C5;
	fma.rn.f32 	%f2792, %f2791, %f2783, 0f38F9EB10;
	fma.rn.f32 	%f2793, %f2792, %f2783, 0fBAECEB9C;
	fma.rn.f32 	%f2794, %f2793, %f2783, 0fBB276FFD;
	fma.rn.f32 	%f2795, %f2794, %f2783, 0f3D073993;
	add.f32 	%f2796, %f170, 0fC0E07FB0;
	add.f32 	%f2797, %f2796, 0f3444B8DB;
	mul.f32 	%f2798, %f2797, %f2795;
	mul.f32 	%f2799, %f2783, %f2798;
	mul.f32 	%f11726, %f170, %f2799;
	bra.uni 	$L__BB1_259;
$L__BB1_249:
	abs.f32 	%f2801, %f170;
	setp.eq.f32 	%p244, %f2801, 0f7F800000;
	mov.f32 	%f11726, 0f00000000;
	@%p244 bra 	$L__BB1_259;
	rcp.approx.ftz.f32 	%f2802, %f170;
	mul.f32 	%f2803, %f2802, %f2802;
	fma.rn.f32 	%f2804, %f2803, 0fC082CB37, 0f3F3FF7E9;
	fma.rn.f32 	%f2805, %f2804, %f2803, 0fBE458BAE;
	fma.rn.f32 	%f2806, %f2805, %f2803, 0f3E3FFF8B;
	fma.rn.f32 	%f182, %f2806, %f2803, 0f3F800000;
	fma.rn.f32 	%f2807, %f2803, 0fBFCA3BA2, 0f3EB914AD;
	fma.rn.f32 	%f2808, %f2807, %f2803, 0fBE27F2EC;
	fma.rn.f32 	%f2809, %f2808, %f2803, 0f3EBFFFFD;
	fma.rn.f32 	%f183, %f2809, %f2802, %f170;
	mul.f32 	%f2810, %f183, 0f3F22F983;
	cvt.rni.s32.f32 	%r5979, %f2810;
	cvt.rn.f32.s32 	%f2811, %r5979;
	fma.rn.f32 	%f2812, %f2811, 0fBFC90FDA, %f183;
	fma.rn.f32 	%f2813, %f2811, 0fB3A22168, %f2812;
	fma.rn.f32 	%f11725, %f2811, 0fA7C234C5, %f2813;
	abs.f32 	%f185, %f183;
	setp.ltu.f32 	%p245, %f185, 0f47CE4780;
	@%p245 bra 	$L__BB1_258;
	setp.neu.f32 	%p246, %f185, 0f7F800000;
	@%p246 bra 	$L__BB1_253;
	mov.f32 	%f2816, 0f00000000;
	mul.rn.f32 	%f11725, %f183, %f2816;
	mov.b32 	%r5979, 0;
	bra.uni 	$L__BB1_258;
$L__BB1_253:
	mov.b32 	%r280, %f183;
	mov.b64 	%rd2260, 0;
	mov.b32 	%r5976, 0;
$L__BB1_254:
	.pragma "nounroll";
	mul.wide.u32 	%rd612, %r5976, 4;
	mov.u64 	%rd613, __cudart_i2opi_f;
	add.s64 	%rd614, %rd613, %rd612;
	ld.global.nc.u32 	%r2270, [%rd614];
	shl.b32 	%r2271, %r280, 8;
	or.b32  	%r2272, %r2271, -2147483648;
	mad.wide.u32 	%rd615, %r2270, %r2272, %rd2260;
	shr.u64 	%rd2260, %rd615, 32;
	add.s64 	%rd616, %rd6, %rd612;
	st.local.u32 	[%rd616], %rd615;
	add.s32 	%r5976, %r5976, 1;
	setp.ne.s32 	%p247, %r5976, 6;
	@%p247 bra 	$L__BB1_254;
	shr.u32 	%r2273, %r280, 23;
	st.local.u32 	[%rd6+24], %rd2260;
	and.b32  	%r2274, %r2273, 31;
	and.b32  	%r2275, %r2273, 224;
	add.s32 	%r2276, %r2275, -128;
	shr.u32 	%r2277, %r2276, 5;
	mul.wide.u32 	%rd617, %r2277, 4;
	sub.s64 	%rd618, %rd6, %rd617;
	ld.local.u32 	%r5977, [%rd618+24];
	ld.local.u32 	%r5978, [%rd618+20];
	setp.eq.s32 	%p248, %r2274, 0;
	@%p248 bra 	$L__BB1_257;
	shr.u32 	%r2278, %r280, 23;
	and.b32  	%r2279, %r2278, 31;
	shf.l.wrap.b32 	%r5977, %r5978, %r5977, %r2279;
	and.b32  	%r2280, %r2278, 224;
	add.s32 	%r2281, %r2280, -128;
	shr.u32 	%r2282, %r2281, 5;
	mul.wide.u32 	%rd619, %r2282, 4;
	sub.s64 	%rd620, %rd6, %rd619;
	ld.local.u32 	%r2283, [%rd620+16];
	shf.l.wrap.b32 	%r5978, %r2283, %r5978, %r2279;
$L__BB1_257:
	shr.u32 	%r2284, %r5977, 30;
	shf.l.wrap.b32 	%r2285, %r5978, %r5977, 2;
	shl.b32 	%r2286, %r5978, 2;
	shr.u32 	%r2287, %r2285, 31;
	add.s32 	%r2288, %r2287, %r2284;
	neg.s32 	%r2289, %r2288;
	setp.lt.s32 	%p249, %r280, 0;
	selp.b32 	%r5979, %r2289, %r2288, %p249;
	xor.b32  	%r2290, %r2285, %r280;
	shr.s32 	%r2291, %r2285, 31;
	xor.b32  	%r2292, %r2291, %r2285;
	xor.b32  	%r2293, %r2291, %r2286;
	cvt.u64.u32 	%rd621, %r2292;
	shl.b64 	%rd622, %rd621, 32;
	cvt.u64.u32 	%rd623, %r2293;
	or.b64  	%rd624, %rd622, %rd623;
	cvt.rn.f64.s64 	%fd39, %rd624;
	mul.f64 	%fd40, %fd39, 0d3BF921FB54442D19;
	cvt.rn.f32.f64 	%f2814, %fd40;
	neg.f32 	%f2815, %f2814;
	setp.lt.s32 	%p250, %r2290, 0;
	selp.f32 	%f11725, %f2815, %f2814, %p250;
$L__BB1_258:
	and.b32  	%r2295, %r5979, 3;
	cvt.rn.f32.u32 	%f2817, %r2295;
	fma.rn.f32 	%f2818, %f2817, 0f3FC90FDB, 0fC016CBE4;
	add.f32 	%f2819, %f11725, %f2818;
	mul.f32 	%f2820, %f2819, 0f3F22F983;
	cvt.rni.s32.f32 	%r2296, %f2820;
	cvt.rn.f32.s32 	%f2821, %r2296;
	fma.rn.f32 	%f2822, %f2821, 0fBFC90FDA, %f2819;
	fma.rn.f32 	%f2823, %f2821, 0fB3A22168, %f2822;
	add.s32 	%r2297, %r2296, 1;
	mul.rn.f32 	%f2824, %f2823, %f2823;
	and.b32  	%r2298, %r2296, 1;
	setp.eq.b32 	%p251, %r2298, 1;
	selp.f32 	%f2825, %f2823, 0f3F800000, %p251;
	fma.rn.f32 	%f2826, %f2824, %f2825, 0f00000000;
	fma.rn.f32 	%f2827, %f2824, 0f37CBAC00, 0fBAB607ED;
	selp.f32 	%f2828, 0fB94D4153, %f2827, %p251;
	selp.f32 	%f2829, 0f3C0885E4, 0f3D2AAABB, %p251;
	fma.rn.f32 	%f2830, %f2828, %f2824, %f2829;
	selp.f32 	%f2831, 0fBE2AAAA8, 0fBEFFFFFF, %p251;
	fma.rn.f32 	%f2832, %f2830, %f2824, %f2831;
	fma.rn.f32 	%f2833, %f2832, %f2826, %f2825;
	and.b32  	%r2299, %r2297, 2;
	setp.eq.s32 	%p252, %r2299, 0;
	mov.f32 	%f2834, 0f00000000;
	sub.f32 	%f2835, %f2834, %f2833;
	selp.f32 	%f2836, %f2833, %f2835, %p252;
	rsqrt.approx.f32 	%f2837, %f170;
	mul.f32 	%f2838, %f2837, 0f3F4C422A;
	mul.f32 	%f2839, %f182, %f2838;
	mul.f32 	%f11726, %f2839, %f2836;
$L__BB1_259:
	setp.lt.f32 	%p254, %f169, 0f00000000;
	neg.f32 	%f2840, %f11726;
	selp.f32 	%f191, %f2840, %f11726, %p254;
	@%p222 bra 	$L__BB1_261;
	add.f32 	%f2841, %f170, 0fC019E8A9;
	add.f32 	%f2842, %f2841, 0fB3E971B3;
	fma.rn.f32 	%f2843, %f2842, 0fA6B3B8E7, 0fA9ACA9B3;
	fma.rn.f32 	%f2844, %f2843, %f2842, 0f2C3F0E18;
	fma.rn.f32 	%f2845, %f2844, %f2842, 0fACD41781;
	fma.rn.f32 	%f2846, %f2845, %f2842, 0fAFE90F38;
	fma.rn.f32 	%f2847, %f2846, %f2842, 0f3020305B;
	fma.rn.f32 	%f2848, %f2847, %f2842, 0f33797143;
	fma.rn.f32 	%f2849, %f2848, %f2842, 0f30F76F85;
	fma.rn.f32 	%f2850, %f2849, %f2842, 0fB6B6DFC6;
	fma.rn.f32 	%f2851, %f2850, %f2842, 0fB6F665C9;
	fma.rn.f32 	%f2852, %f2851, %f2842, 0f399E2DEB;
	fma.rn.f32 	%f2853, %f2852, %f2842, 0f3A4AE334;
	fma.rn.f32 	%f2854, %f2853, %f2842, 0fBBEEAA1B;
	fma.rn.f32 	%f2855, %f2854, %f2842, 0fBCDA7747;
	mul.f32 	%f2856, %f2842, %f2855;
	add.f32 	%f2857, %f170, 0fC0B0A47B;
	add.f32 	%f2858, %f2857, 0f339A7A37;
	mul.f32 	%f2859, %f2858, %f2856;
	add.f32 	%f2860, %f170, 0fC10A75AB;
	add.f32 	%f2861, %f2860, 0fB4CCCDED;
	mul.f32 	%f11728, %f2861, %f2859;
	bra.uni 	$L__BB1_271;
$L__BB1_261:
	abs.f32 	%f2863, %f170;
	setp.eq.f32 	%p255, %f2863, 0f7F800000;
	mov.f32 	%f11728, 0f00000000;
	@%p255 bra 	$L__BB1_271;
	rcp.approx.ftz.f32 	%f2864, %f170;
	mul.f32 	%f2865, %f2864, %f2864;
	fma.rn.f32 	%f2866, %f2865, 0f4056FE93, 0fBF03B7C2;
	fma.rn.f32 	%f2867, %f2866, %f2865, 0f3DD3B3F3;
	fma.rn.f32 	%f2868, %f2867, %f2865, 0fBD7FFFB6;
	fma.rn.f32 	%f193, %f2868, %f2865, 0f3F800000;
	fma.rn.f32 	%f2869, %f2865, 0f3F91E009, 0fBE52412D;
	fma.rn.f32 	%f2870, %f2869, %f2865, 0f3D854ED1;
	fma.rn.f32 	%f2871, %f2870, %f2865, 0fBDFFFFFF;
	fma.rn.f32 	%f194, %f2871, %f2864, %f170;
	mul.f32 	%f2872, %f194, 0f3F22F983;
	cvt.rni.s32.f32 	%r5983, %f2872;
	cvt.rn.f32.s32 	%f2873, %r5983;
	fma.rn.f32 	%f2874, %f2873, 0fBFC90FDA, %f194;
	fma.rn.f32 	%f2875, %f2873, 0fB3A22168, %f2874;
	fma.rn.f32 	%f11727, %f2873, 0fA7C234C5, %f2875;
	abs.f32 	%f2876, %f194;
	setp.ltu.f32 	%p256, %f2876, 0f47CE4780;
	@%p256 bra 	$L__BB1_270;
	abs.f32 	%f2877, %f194;
	setp.neu.f32 	%p257, %f2877, 0f7F800000;
	@%p257 bra 	$L__BB1_265;
	mov.f32 	%f2880, 0f00000000;
	mul.rn.f32 	%f11727, %f194, %f2880;
	mov.b32 	%r5983, 0;
	bra.uni 	$L__BB1_270;
$L__BB1_265:
	mov.b32 	%r292, %f194;
	mov.b32 	%r5980, 0;
	mov.b64 	%rd2261, 0;
$L__BB1_266:
	.pragma "nounroll";
	mul.wide.u32 	%rd626, %r5980, 4;
	mov.u64 	%rd627, __cudart_i2opi_f;
	add.s64 	%rd628, %rd627, %rd626;
	ld.global.nc.u32 	%r2301, [%rd628];
	shl.b32 	%r2302, %r292, 8;
	or.b32  	%r2303, %r2302, -2147483648;
	mad.wide.u32 	%rd629, %r2301, %r2303, %rd2261;
	shr.u64 	%rd2261, %rd629, 32;
	add.s64 	%rd630, %rd6, %rd626;
	st.local.u32 	[%rd630], %rd629;
	add.s32 	%r5980, %r5980, 1;
	setp.ne.s32 	%p258, %r5980, 6;
	@%p258 bra 	$L__BB1_266;
	shr.u32 	%r2304, %r292, 23;
	st.local.u32 	[%rd6+24], %rd2261;
	and.b32  	%r2305, %r2304, 31;
	and.b32  	%r2306, %r2304, 224;
	add.s32 	%r2307, %r2306, -128;
	shr.u32 	%r2308, %r2307, 5;
	mul.wide.u32 	%rd631, %r2308, 4;
	sub.s64 	%rd632, %rd6, %rd631;
	ld.local.u32 	%r5982, [%rd632+24];
	ld.local.u32 	%r5981, [%rd632+20];
	setp.eq.s32 	%p259, %r2305, 0;
	@%p259 bra 	$L__BB1_269;
	shr.u32 	%r2309, %r292, 23;
	and.b32  	%r2310, %r2309, 31;
	shf.l.wrap.b32 	%r5982, %r5981, %r5982, %r2310;
	and.b32  	%r2311, %r2309, 224;
	add.s32 	%r2312, %r2311, -128;
	shr.u32 	%r2313, %r2312, 5;
	mul.wide.u32 	%rd633, %r2313, 4;
	sub.s64 	%rd634, %rd6, %rd633;
	ld.local.u32 	%r2314, [%rd634+16];
	shf.l.wrap.b32 	%r5981, %r2314, %r5981, %r2310;
$L__BB1_269:
	shr.u32 	%r2315, %r5982, 30;
	shf.l.wrap.b32 	%r2316, %r5981, %r5982, 2;
	shl.b32 	%r2317, %r5981, 2;
	shr.u32 	%r2318, %r2316, 31;
	add.s32 	%r2319, %r2318, %r2315;
	neg.s32 	%r2320, %r2319;
	setp.lt.s32 	%p260, %r292, 0;
	selp.b32 	%r5983, %r2320, %r2319, %p260;
	shr.s32 	%r2321, %r2316, 31;
	xor.b32  	%r2322, %r2321, %r2317;
	xor.b32  	%r2323, %r2321, %r2316;
	xor.b32  	%r2324, %r2316, %r292;
	cvt.u64.u32 	%rd635, %r2323;
	shl.b64 	%rd636, %rd635, 32;
	cvt.u64.u32 	%rd637, %r2322;
	or.b64  	%rd638, %rd636, %rd637;
	cvt.rn.f64.s64 	%fd41, %rd638;
	mul.f64 	%fd42, %fd41, 0d3BF921FB54442D19;
	cvt.rn.f32.f64 	%f2878, %fd42;
	neg.f32 	%f2879, %f2878;
	setp.lt.s32 	%p261, %r2324, 0;
	selp.f32 	%f11727, %f2879, %f2878, %p261;
$L__BB1_270:
	and.b32  	%r2326, %r5983, 3;
	cvt.rn.f32.u32 	%f2881, %r2326;
	fma.rn.f32 	%f2882, %f2881, 0f3FC90FDB, 0fBF490FDB;
	add.f32 	%f2883, %f11727, %f2882;
	mul.f32 	%f2884, %f2883, 0f3F22F983;
	cvt.rni.s32.f32 	%r2327, %f2884;
	cvt.rn.f32.s32 	%f2885, %r2327;
	fma.rn.f32 	%f2886, %f2885, 0fBFC90FDA, %f2883;
	fma.rn.f32 	%f2887, %f2885, 0fB3A22168, %f2886;
	add.s32 	%r2328, %r2327, 1;
	mul.rn.f32 	%f2888, %f2887, %f2887;
	and.b32  	%r2329, %r2327, 1;
	setp.eq.b32 	%p262, %r2329, 1;
	selp.f32 	%f2889, %f2887, 0f3F800000, %p262;
	fma.rn.f32 	%f2890, %f2888, %f2889, 0f00000000;
	fma.rn.f32 	%f2891, %f2888, 0f37CBAC00, 0fBAB607ED;
	selp.f32 	%f2892, 0fB94D4153, %f2891, %p262;
	selp.f32 	%f2893, 0f3C0885E4, 0f3D2AAABB, %p262;
	fma.rn.f32 	%f2894, %f2892, %f2888, %f2893;
	selp.f32 	%f2895, 0fBE2AAAA8, 0fBEFFFFFF, %p262;
	fma.rn.f32 	%f2896, %f2894, %f2888, %f2895;
	fma.rn.f32 	%f2897, %f2896, %f2890, %f2889;
	and.b32  	%r2330, %r2328, 2;
	setp.eq.s32 	%p263, %r2330, 0;
	mov.f32 	%f2898, 0f00000000;
	sub.f32 	%f2899, %f2898, %f2897;
	selp.f32 	%f2900, %f2897, %f2899, %p263;
	rsqrt.approx.f32 	%f2901, %f170;
	mul.f32 	%f2902, %f2901, 0f3F4C422A;
	mul.f32 	%f2903, %f193, %f2902;
	mul.f32 	%f11728, %f2903, %f2900;
$L__BB1_271:
	neg.f32 	%f2904, %f11728;
	mov.f32 	%f2905, 0f40000000;
	div.rn.f32 	%f2906, %f2905, %f169;
	copysign.f32 	%f2907, %f169, %f191;
	setp.lt.f32 	%p264, %f170, 0f0DA24260;
	selp.f32 	%f2908, %f2907, %f191, %p264;
	fma.rn.f32 	%f11729, %f2908, %f2906, %f2904;
	bra.uni 	$L__BB1_273;
$L__BB1_272:
	mov.f32 	%f2673, 0f41A00000;
	div.rn.f32 	%f2674, %f2673, %f169;
	abs.f32 	%f2675, %f2674;
	setp.gt.f32 	%p233, %f2675, 0f58635FA9;
	mul.f32 	%f2676, %f2674, 0f26901D7D;
	selp.f32 	%f2677, 0f26901D7D, 0f3F800000, %p233;
	selp.f32 	%f2678, %f2676, %f2674, %p233;
	mov.f32 	%f2679, 0f41900000;
	div.rn.f32 	%f2680, %f2679, %f169;
	mul.f32 	%f2681, %f2678, %f2680;
	sub.f32 	%f2682, %f2681, %f2677;
	abs.f32 	%f2683, %f2682;
	setp.gt.f32 	%p234, %f2683, 0f58635FA9;
	mul.f32 	%f2684, %f2682, 0f26901D7D;
	mul.f32 	%f2685, %f2678, 0f26901D7D;
	selp.f32 	%f2686, %f2685, %f2678, %p234;
	selp.f32 	%f2687, %f2684, %f2682, %p234;
	fma.rn.f32 	%f2688, %f2687, 0f40000000, 0f00000000;
	mov.f32 	%f2689, 0f41800000;
	div.rn.f32 	%f2690, %f2689, %f169;
	mul.f32 	%f2691, %f2687, %f2690;
	sub.f32 	%f2692, %f2691, %f2686;
	abs.f32 	%f2693, %f2692;
	setp.gt.f32 	%p235, %f2693, 0f58635FA9;
	mul.f32 	%f2694, %f2692, 0f26901D7D;
	mul.f32 	%f2695, %f2687, 0f26901D7D;
	mul.f32 	%f2696, %f2688, 0f26901D7D;
	selp.f32 	%f2697, %f2695, %f2687, %p235;
	selp.f32 	%f2698, %f2696, %f2688, %p235;
	selp.f32 	%f2699, %f2694, %f2692, %p235;
	mov.f32 	%f2700, 0f41600000;
	div.rn.f32 	%f2701, %f2700, %f169;
	mul.f32 	%f2702, %f2699, %f2701;
	sub.f32 	%f2703, %f2702, %f2697;
	abs.f32 	%f2704, %f2703;
	setp.gt.f32 	%p236, %f2704, 0f58635FA9;
	mul.f32 	%f2705, %f2703, 0f26901D7D;
	mul.f32 	%f2706, %f2699, 0f26901D7D;
	mul.f32 	%f2707, %f2698, 0f26901D7D;
	selp.f32 	%f2708, %f2706, %f2699, %p236;
	selp.f32 	%f2709, %f2707, %f2698, %p236;
	selp.f32 	%f2710, %f2705, %f2703, %p236;
	fma.rn.f32 	%f2711, %f2710, 0f40000000, %f2709;
	mov.f32 	%f2712, 0f41400000;
	div.rn.f32 	%f2713, %f2712, %f169;
	mul.f32 	%f2714, %f2710, %f2713;
	sub.f32 	%f2715, %f2714, %f2708;
	abs.f32 	%f2716, %f2715;
	setp.gt.f32 	%p237, %f2716, 0f58635FA9;
	mul.f32 	%f2717, %f2715, 0f26901D7D;
	mul.f32 	%f2718, %f2710, 0f26901D7D;
	mul.f32 	%f2719, %f2711, 0f26901D7D;
	selp.f32 	%f2720, %f2718, %f2710, %p237;
	selp.f32 	%f2721, %f2719, %f2711, %p237;
	selp.f32 	%f2722, %f2717, %f2715, %p237;
	mov.f32 	%f2723, 0f41200000;
	div.rn.f32 	%f2724, %f2723, %f169;
	mul.f32 	%f2725, %f2722, %f2724;
	sub.f32 	%f2726, %f2725, %f2720;
	abs.f32 	%f2727, %f2726;
	setp.gt.f32 	%p238, %f2727, 0f58635FA9;
	mul.f32 	%f2728, %f2726, 0f26901D7D;
	mul.f32 	%f2729, %f2722, 0f26901D7D;
	mul.f32 	%f2730, %f2721, 0f26901D7D;
	selp.f32 	%f2731, %f2729, %f2722, %p238;
	selp.f32 	%f2732, %f2730, %f2721, %p238;
	selp.f32 	%f2733, %f2728, %f2726, %p238;
	fma.rn.f32 	%f2734, %f2733, 0f40000000, %f2732;
	mov.f32 	%f2735, 0f41000000;
	div.rn.f32 	%f2736, %f2735, %f169;
	mul.f32 	%f2737, %f2733, %f2736;
	sub.f32 	%f2738, %f2737, %f2731;
	abs.f32 	%f2739, %f2738;
	setp.gt.f32 	%p239, %f2739, 0f58635FA9;
	mul.f32 	%f2740, %f2738, 0f26901D7D;
	mul.f32 	%f2741, %f2733, 0f26901D7D;
	mul.f32 	%f2742, %f2734, 0f26901D7D;
	selp.f32 	%f2743, %f2741, %f2733, %p239;
	selp.f32 	%f2744, %f2742, %f2734, %p239;
	selp.f32 	%f2745, %f2740, %f2738, %p239;
	mov.f32 	%f2746, 0f40C00000;
	div.rn.f32 	%f2747, %f2746, %f169;
	mul.f32 	%f2748, %f2745, %f2747;
	sub.f32 	%f2749, %f2748, %f2743;
	abs.f32 	%f2750, %f2749;
	setp.gt.f32 	%p240, %f2750, 0f58635FA9;
	mul.f32 	%f2751, %f2749, 0f26901D7D;
	mul.f32 	%f2752, %f2745, 0f26901D7D;
	mul.f32 	%f2753, %f2744, 0f26901D7D;
	selp.f32 	%f2754, %f2752, %f2745, %p240;
	selp.f32 	%f2755, %f2753, %f2744, %p240;
	selp.f32 	%f2756, %f2751, %f2749, %p240;
	fma.rn.f32 	%f2757, %f2756, 0f40000000, %f2755;
	mov.f32 	%f2758, 0f40800000;
	div.rn.f32 	%f2759, %f2758, %f169;
	mul.f32 	%f2760, %f2756, %f2759;
	sub.f32 	%f2761, %f2760, %f2754;
	abs.f32 	%f2762, %f2761;
	setp.gt.f32 	%p241, %f2762, 0f58635FA9;
	mul.f32 	%f2763, %f2761, 0f26901D7D;
	mul.f32 	%f2764, %f2756, 0f26901D7D;
	mul.f32 	%f2765, %f2757, 0f26901D7D;
	selp.f32 	%f2766, %f2764, %f2756, %p241;
	selp.f32 	%f2767, %f2765, %f2757, %p241;
	selp.f32 	%f2768, %f2763, %f2761, %p241;
	mov.f32 	%f2769, 0f40000000;
	div.rn.f32 	%f2770, %f2769, %f169;
	mul.f32 	%f2771, %f2768, %f2770;
	sub.f32 	%f2772, %f2771, %f2766;
	abs.f32 	%f2773, %f2772;
	setp.gt.f32 	%p242, %f2773, 0f58635FA9;
	mul.f32 	%f2774, %f2772, 0f26901D7D;
	mul.f32 	%f2775, %f2766, 0f26901D7D;
	mul.f32 	%f2776, %f2767, 0f26901D7D;
	selp.f32 	%f2777, %f2775, %f2766, %p242;
	selp.f32 	%f2778, %f2776, %f2767, %p242;
	selp.f32 	%f2779, %f2774, %f2772, %p242;
	fma.rn.f32 	%f2780, %f2779, 0f40000000, %f2778;
	sub.f32 	%f2781, %f2780, %f2779;
	div.rn.f32 	%f11729, %f2777, %f2781;
$L__BB1_273:
	setp.le.f32 	%p265, %f170, 0f41000000;
	sub.f32 	%f204, %f11724, %f11729;
	@%p265 bra 	$L__BB1_288;
	abs.f32 	%f2948, %f170;
	setp.eq.f32 	%p267, %f2948, 0f7F800000;
	@%p267 bra 	$L__BB1_309;
	rcp.approx.ftz.f32 	%f2949, %f170;
	mul.f32 	%f2950, %f2949, %f2949;
	fma.rn.f32 	%f2951, %f2950, 0f4056FE93, 0fBF03B7C2;
	fma.rn.f32 	%f2952, %f2951, %f2950, 0f3DD3B3F3;
	fma.rn.f32 	%f2953, %f2952, %f2950, 0fBD7FFFB6;
	fma.rn.f32 	%f205, %f2953, %f2950, 0f3F800000;
	fma.rn.f32 	%f2954, %f2950, 0f3F91E009, 0fBE52412D;
	fma.rn.f32 	%f2955, %f2954, %f2950, 0f3D854ED1;
	fma.rn.f32 	%f2956, %f2955, %f2950, 0fBDFFFFFF;
	fma.rn.f32 	%f206, %f2956, %f2949, %f170;
	mul.f32 	%f2957, %f206, 0f3F22F983;
	cvt.rni.s32.f32 	%r5987, %f2957;
	cvt.rn.f32.s32 	%f2958, %r5987;
	fma.rn.f32 	%f2959, %f2958, 0fBFC90FDA, %f206;
	fma.rn.f32 	%f2960, %f2958, 0fB3A22168, %f2959;
	fma.rn.f32 	%f11730, %f2958, 0fA7C234C5, %f2960;
	abs.f32 	%f208, %f206;
	setp.ltu.f32 	%p268, %f208, 0f47CE4780;
	@%p268 bra 	$L__BB1_283;
	setp.neu.f32 	%p269, %f208, 0f7F800000;
	@%p269 bra 	$L__BB1_278;
	mov.f32 	%f2963, 0f00000000;
	mul.rn.f32 	%f11730, %f206, %f2963;
	mov.b32 	%r5987, 0;
	bra.uni 	$L__BB1_283;
$L__BB1_278:
	mov.b32 	%r304, %f206;
	mov.b64 	%rd2262, 0;
	mov.b32 	%r5984, 0;
$L__BB1_279:
	.pragma "nounroll";
	mul.wide.u32 	%rd640, %r5984, 4;
	mov.u64 	%rd641, __cudart_i2opi_f;
	add.s64 	%rd642, %rd641, %rd640;
	ld.global.nc.u32 	%r2332, [%rd642];
	shl.b32 	%r2333, %r304, 8;
	or.b32  	%r2334, %r2333, -2147483648;
	mad.wide.u32 	%rd643, %r2332, %r2334, %rd2262;
	shr.u64 	%rd2262, %rd643, 32;
	add.s64 	%rd644, %rd5, %rd640;
	st.local.u32 	[%rd644], %rd643;
	add.s32 	%r5984, %r5984, 1;
	setp.ne.s32 	%p270, %r5984, 6;
	@%p270 bra 	$L__BB1_279;
	shr.u32 	%r2335, %r304, 23;
	st.local.u32 	[%rd5+24], %rd2262;
	and.b32  	%r2336, %r2335, 31;
	and.b32  	%r2337, %r2335, 224;
	add.s32 	%r2338, %r2337, -128;
	shr.u32 	%r2339, %r2338, 5;
	mul.wide.u32 	%rd645, %r2339, 4;
	sub.s64 	%rd646, %rd5, %rd645;
	ld.local.u32 	%r5985, [%rd646+24];
	ld.local.u32 	%r5986, [%rd646+20];
	setp.eq.s32 	%p271, %r2336, 0;
	@%p271 bra 	$L__BB1_282;
	shr.u32 	%r2340, %r304, 23;
	and.b32  	%r2341, %r2340, 31;
	shf.l.wrap.b32 	%r5985, %r5986, %r5985, %r2341;
	and.b32  	%r2342, %r2340, 224;
	add.s32 	%r2343, %r2342, -128;
	shr.u32 	%r2344, %r2343, 5;
	mul.wide.u32 	%rd647, %r2344, 4;
	sub.s64 	%rd648, %rd5, %rd647;
	ld.local.u32 	%r2345, [%rd648+16];
	shf.l.wrap.b32 	%r5986, %r2345, %r5986, %r2341;
$L__BB1_282:
	shr.u32 	%r2346, %r5985, 30;
	shf.l.wrap.b32 	%r2347, %r5986, %r5985, 2;
	shl.b32 	%r2348, %r5986, 2;
	shr.u32 	%r2349, %r2347, 31;
	add.s32 	%r2350, %r2349, %r2346;
	neg.s32 	%r2351, %r2350;
	setp.lt.s32 	%p272, %r304, 0;
	selp.b32 	%r5987, %r2351, %r2350, %p272;
	xor.b32  	%r2352, %r2347, %r304;
	shr.s32 	%r2353, %r2347, 31;
	xor.b32  	%r2354, %r2353, %r2347;
	xor.b32  	%r2355, %r2353, %r2348;
	cvt.u64.u32 	%rd649, %r2354;
	shl.b64 	%rd650, %rd649, 32;
	cvt.u64.u32 	%rd651, %r2355;
	or.b64  	%rd652, %rd650, %rd651;
	cvt.rn.f64.s64 	%fd43, %rd652;
	mul.f64 	%fd44, %fd43, 0d3BF921FB54442D19;
	cvt.rn.f32.f64 	%f2961, %fd44;
	neg.f32 	%f2962, %f2961;
	setp.lt.s32 	%p273, %r2352, 0;
	selp.f32 	%f11730, %f2962, %f2961, %p273;
$L__BB1_283:
	setp.gt.f32 	%p274, %f170, 0f40000000;
	and.b32  	%r2357, %r5987, 3;
	cvt.rn.f32.u32 	%f2964, %r2357;
	fma.rn.f32 	%f2965, %f2964, 0f3FC90FDB, 0fBF490FDB;
	add.f32 	%f2966, %f11730, %f2965;
	mul.f32 	%f2967, %f2966, 0f3F22F983;
	cvt.rni.s32.f32 	%r2358, %f2967;
	cvt.rn.f32.s32 	%f2968, %r2358;
	fma.rn.f32 	%f2969, %f2968, 0fBFC90FDA, %f2966;
	fma.rn.f32 	%f2970, %f2968, 0fB3A22168, %f2969;
	add.s32 	%r2359, %r2358, 1;
	mul.rn.f32 	%f2971, %f2970, %f2970;
	and.b32  	%r2360, %r2358, 1;
	setp.eq.b32 	%p275, %r2360, 1;
	selp.f32 	%f2972, %f2970, 0f3F800000, %p275;
	fma.rn.f32 	%f2973, %f2971, %f2972, 0f00000000;
	fma.rn.f32 	%f2974, %f2971, 0f37CBAC00, 0fBAB607ED;
	selp.f32 	%f2975, 0fB94D4153, %f2974, %p275;
	selp.f32 	%f2976, 0f3C0885E4, 0f3D2AAABB, %p275;
	fma.rn.f32 	%f2977, %f2975, %f2971, %f2976;
	selp.f32 	%f2978, 0fBE2AAAA8, 0fBEFFFFFF, %p275;
	fma.rn.f32 	%f2979, %f2977, %f2971, %f2978;
	fma.rn.f32 	%f2980, %f2979, %f2973, %f2972;
	and.b32  	%r2361, %r2359, 2;
	setp.eq.s32 	%p276, %r2361, 0;
	mov.f32 	%f2981, 0f00000000;
	sub.f32 	%f2982, %f2981, %f2980;
	selp.f32 	%f2983, %f2980, %f2982, %p276;
	rsqrt.approx.f32 	%f2984, %f170;
	mul.f32 	%f2985, %f2984, 0f3F4C422A;
	mul.f32 	%f2986, %f205, %f2985;
	mul.f32 	%f11737, %f2986, %f2983;
	@%p274 bra 	$L__BB1_284;
	bra.uni 	$L__BB1_310;
$L__BB1_284:
	abs.f32 	%f3098, %f170;
	setp.eq.f32 	%p288, %f3098, 0f7F800000;
	mov.f32 	%f11734, 0f00000000;
	@%p288 bra 	$L__BB1_296;
	rcp.approx.ftz.f32 	%f3099, %f170;
	mul.f32 	%f3100, %f3099, %f3099;
	fma.rn.f32 	%f3101, %f3100, 0fC082CB37, 0f3F3FF7E9;
	fma.rn.f32 	%f3102, %f3101, %f3100, 0fBE458BAE;
	fma.rn.f32 	%f3103, %f3102, %f3100, 0f3E3FFF8B;
	fma.rn.f32 	%f216, %f3103, %f3100, 0f3F800000;
	fma.rn.f32 	%f3104, %f3100, 0fBFCA3BA2, 0f3EB914AD;
	fma.rn.f32 	%f3105, %f3104, %f3100, 0fBE27F2EC;
	fma.rn.f32 	%f3106, %f3105, %f3100, 0f3EBFFFFD;
	fma.rn.f32 	%f217, %f3106, %f3099, %f170;
	mul.f32 	%f3107, %f217, 0f3F22F983;
	cvt.rni.s32.f32 	%r5991, %f3107;
	cvt.rn.f32.s32 	%f3108, %r5991;
	fma.rn.f32 	%f3109, %f3108, 0fBFC90FDA, %f217;
	fma.rn.f32 	%f3110, %f3108, 0fB3A22168, %f3109;
	fma.rn.f32 	%f11732, %f3108, 0fA7C234C5, %f3110;
	abs.f32 	%f3111, %f217;
	setp.ltu.f32 	%p289, %f3111, 0f47CE4780;
	@%p289 bra 	$L__BB1_295;
	abs.f32 	%f3112, %f217;
	setp.neu.f32 	%p290, %f3112, 0f7F800000;
	@%p290 bra 	$L__BB1_290;
	mov.f32 	%f3115, 0f00000000;
	mul.rn.f32 	%f11732, %f217, %f3115;
	mov.b32 	%r5991, 0;
	bra.uni 	$L__BB1_295;
$L__BB1_288:
	add.f32 	%f2909, %f170, 0fC019E8A9;
	add.f32 	%f2910, %f2909, 0fB3E971B3;
	fma.rn.f32 	%f2911, %f2910, 0fA6B3B8E7, 0fA9ACA9B3;
	fma.rn.f32 	%f2912, %f2911, %f2910, 0f2C3F0E18;
	fma.rn.f32 	%f2913, %f2912, %f2910, 0fACD41781;
	fma.rn.f32 	%f2914, %f2913, %f2910, 0fAFE90F38;
	fma.rn.f32 	%f2915, %f2914, %f2910, 0f3020305B;
	fma.rn.f32 	%f2916, %f2915, %f2910, 0f33797143;
	fma.rn.f32 	%f2917, %f2916, %f2910, 0f30F76F85;
	fma.rn.f32 	%f2918, %f2917, %f2910, 0fB6B6DFC6;
	fma.rn.f32 	%f2919, %f2918, %f2910, 0fB6F665C9;
	fma.rn.f32 	%f2920, %f2919, %f2910, 0f399E2DEB;
	fma.rn.f32 	%f2921, %f2920, %f2910, 0f3A4AE334;
	fma.rn.f32 	%f2922, %f2921, %f2910, 0fBBEEAA1B;
	fma.rn.f32 	%f2923, %f2922, %f2910, 0fBCDA7747;
	mul.f32 	%f2924, %f2910, %f2923;
	add.f32 	%f2925, %f170, 0fC0B0A47B;
	add.f32 	%f2926, %f2925, 0f339A7A37;
	mul.f32 	%f2927, %f2926, %f2924;
	add.f32 	%f2928, %f170, 0fC10A75AB;
	add.f32 	%f2929, %f2928, 0fB4CCCDED;
	mul.f32 	%f11737, %f2929, %f2927;
	@%p232 bra 	$L__BB1_310;
	add.f32 	%f2930, %f170, 0fC0753AAC;
	add.f32 	%f2931, %f2930, 0f33A5090F;
	fma.rn.f32 	%f2932, %f2931, 0f29AF3463, 0f2B81BF42;
	fma.rn.f32 	%f2933, %f2932, %f2931, 0fADE21EC1;
	fma.rn.f32 	%f2934, %f2933, %f2931, 0fAF5DDEFF;
	fma.rn.f32 	%f2935, %f2934, %f2931, 0f319B0C9D;
	fma.rn.f32 	%f2936, %f2935, %f2931, 0f32E81173;
	fma.rn.f32 	%f2937, %f2936, %f2931, 0fB50F8DC8;
	fma.rn.f32 	%f2938, %f2937, %f2931, 0fB61E653D;
	fma.rn.f32 	%f2939, %f2938, %f2931, 0f382CD9C5;
	fma.rn.f32 	%f2940, %f2939, %f2931, 0f38F9EB10;
	fma.rn.f32 	%f2941, %f2940, %f2931, 0fBAECEB9C;
	fma.rn.f32 	%f2942, %f2941, %f2931, 0fBB276FFD;
	fma.rn.f32 	%f2943, %f2942, %f2931, 0f3D073993;
	add.f32 	%f2944, %f170, 0fC0E07FB0;
	add.f32 	%f2945, %f2944, 0f3444B8DB;
	mul.f32 	%f2946, %f2945, %f2943;
	mul.f32 	%f2947, %f2931, %f2946;
	mul.f32 	%f11734, %f170, %f2947;
	bra.uni 	$L__BB1_296;
$L__BB1_290:
	mov.b32 	%r316, %f217;
	mov.b64 	%rd2263, 0;
	mov.b32 	%r5988, 0;
$L__BB1_291:
	.pragma "nounroll";
	mul.wide.u32 	%rd654, %r5988, 4;
	mov.u64 	%rd655, __cudart_i2opi_f;
	add.s64 	%rd656, %rd655, %rd654;
	ld.global.nc.u32 	%r2363, [%rd656];
	shl.b32 	%r2364, %r316, 8;
	or.b32  	%r2365, %r2364, -2147483648;
	mad.wide.u32 	%rd657, %r2363, %r2365, %rd2263;
	shr.u64 	%rd2263, %rd657, 32;
	add.s64 	%rd658, %rd4, %rd654;
	st.local.u32 	[%rd658], %rd657;
	add.s32 	%r5988, %r5988, 1;
	setp.ne.s32 	%p291, %r5988, 6;
	@%p291 bra 	$L__BB1_291;
	shr.u32 	%r2366, %r316, 23;
	st.local.u32 	[%rd4+24], %rd2263;
	and.b32  	%r2367, %r2366, 31;
	and.b32  	%r2368, %r2366, 224;
	add.s32 	%r2369, %r2368, -128;
	shr.u32 	%r2370, %r2369, 5;
	mul.wide.u32 	%rd659, %r2370, 4;
	sub.s64 	%rd660, %rd4, %rd659;
	ld.local.u32 	%r5989, [%rd660+24];
	ld.local.u32 	%r5990, [%rd660+20];
	setp.eq.s32 	%p292, %r2367, 0;
	@%p292 bra 	$L__BB1_294;
	shr.u32 	%r2371, %r316, 23;
	and.b32  	%r2372, %r2371, 31;
	shf.l.wrap.b32 	%r5989, %r5990, %r5989, %r2372;
	and.b32  	%r2373, %r2371, 224;
	add.s32 	%r2374, %r2373, -128;
	shr.u32 	%r2375, %r2374, 5;
	mul.wide.u32 	%rd661, %r2375, 4;
	sub.s64 	%rd662, %rd4, %rd661;
	ld.local.u32 	%r2376, [%rd662+16];
	shf.l.wrap.b32 	%r5990, %r2376, %r5990, %r2372;
$L__BB1_294:
	shr.u32 	%r2377, %r5989, 30;
	shf.l.wrap.b32 	%r2378, %r5990, %r5989, 2;
	shl.b32 	%r2379, %r5990, 2;
	shr.u32 	%r2380, %r2378, 31;
	add.s32 	%r2381, %r2380, %r2377;
	neg.s32 	%r2382, %r2381;
	setp.lt.s32 	%p293, %r316, 0;
	selp.b32 	%r5991, %r2382, %r2381, %p293;
	xor.b32  	%r2383, %r2378, %r316;
	shr.s32 	%r2384, %r2378, 31;
	xor.b32  	%r2385, %r2384, %r2378;
	xor.b32  	%r2386, %r2384, %r2379;
	cvt.u64.u32 	%rd663, %r2385;
	shl.b64 	%rd664, %rd663, 32;
	cvt.u64.u32 	%rd665, %r2386;
	or.b64  	%rd666, %rd664, %rd665;
	cvt.rn.f64.s64 	%fd45, %rd666;
	mul.f64 	%fd46, %fd45, 0d3BF921FB54442D19;
	cvt.rn.f32.f64 	%f3113, %fd46;
	neg.f32 	%f3114, %f3113;
	setp.lt.s32 	%p294, %r2383, 0;
	selp.f32 	%f11732, %f3114, %f3113, %p294;
$L__BB1_295:
	and.b32  	%r2388, %r5991, 3;
	cvt.rn.f32.u32 	%f3116, %r2388;
	fma.rn.f32 	%f3117, %f3116, 0f3FC90FDB, 0fC016CBE4;
	add.f32 	%f3118, %f11732, %f3117;
	mul.f32 	%f3119, %f3118, 0f3F22F983;
	cvt.rni.s32.f32 	%r2389, %f3119;
	cvt.rn.f32.s32 	%f3120, %r2389;
	fma.rn.f32 	%f3121, %f3120, 0fBFC90FDA, %f3118;
	fma.rn.f32 	%f3122, %f3120, 0fB3A22168, %f3121;
	add.s32 	%r2390, %r2389, 1;
	mul.rn.f32 	%f3123, %f3122, %f3122;
	and.b32  	%r2391, %r2389, 1;
	setp.eq.b32 	%p295, %r2391, 1;
	selp.f32 	%f3124, %f3122, 0f3F800000, %p295;
	fma.rn.f32 	%f3125, %f3123, %f3124, 0f00000000;
	fma.rn.f32 	%f3126, %f3123, 0f37CBAC00, 0fBAB607ED;
	selp.f32 	%f3127, 0fB94D4153, %f3126, %p295;
	selp.f32 	%f3128, 0f3C0885E4, 0f3D2AAABB, %p295;
	fma.rn.f32 	%f3129, %f3127, %f3123, %f3128;
	selp.f32 	%f3130, 0fBE2AAAA8, 0fBEFFFFFF, %p295;
	fma.rn.f32 	%f3131, %f3129, %f3123, %f3130;
	fma.rn.f32 	%f3132, %f3131, %f3125, %f3124;
	and.b32  	%r2392, %r2390, 2;
	setp.eq.s32 	%p296, %r2392, 0;
	mov.f32 	%f3133, 0f00000000;
	sub.f32 	%f3134, %f3133, %f3132;
	selp.f32 	%f3135, %f3132, %f3134, %p296;
	rsqrt.approx.f32 	%f3136, %f170;
	mul.f32 	%f3137, %f3136, 0f3F4C422A;
	mul.f32 	%f3138, %f216, %f3137;
	mul.f32 	%f11734, %f3138, %f3135;
$L__BB1_296:
	@%p222 bra 	$L__BB1_298;
	add.f32 	%f3139, %f170, 0fC019E8A9;
	add.f32 	%f3140, %f3139, 0fB3E971B3;
	fma.rn.f32 	%f3141, %f3140, 0fA6B3B8E7, 0fA9ACA9B3;
	fma.rn.f32 	%f3142, %f3141, %f3140, 0f2C3F0E18;
	fma.rn.f32 	%f3143, %f3142, %f3140, 0fACD41781;
	fma.rn.f32 	%f3144, %f3143, %f3140, 0fAFE90F38;
	fma.rn.f32 	%f3145, %f3144, %f3140, 0f3020305B;
	fma.rn.f32 	%f3146, %f3145, %f3140, 0f33797143;
	fma.rn.f32 	%f3147, %f3146, %f3140, 0f30F76F85;
	fma.rn.f32 	%f3148, %f3147, %f3140, 0fB6B6DFC6;
	fma.rn.f32 	%f3149, %f3148, %f3140, 0fB6F665C9;
	fma.rn.f32 	%f3150, %f3149, %f3140, 0f399E2DEB;
	fma.rn.f32 	%f3151, %f3150, %f3140, 0f3A4AE334;
	fma.rn.f32 	%f3152, %f3151, %f3140, 0fBBEEAA1B;
	fma.rn.f32 	%f3153, %f3152, %f3140, 0fBCDA7747;
	mul.f32 	%f3154, %f3140, %f3153;
	add.f32 	%f3155, %f170, 0fC0B0A47B;
	add.f32 	%f3156, %f3155, 0f339A7A37;
	mul.f32 	%f3157, %f3156, %f3154;
	add.f32 	%f3158, %f170, 0fC10A75AB;
	add.f32 	%f3159, %f3158, 0fB4CCCDED;
	mul.f32 	%f11736, %f3159, %f3157;
	bra.uni 	$L__BB1_308;
$L__BB1_298:
	abs.f32 	%f3161, %f170;
	setp.eq.f32 	%p298, %f3161, 0f7F800000;
	mov.f32 	%f11736, 0f00000000;
	@%p298 bra 	$L__BB1_308;
	rcp.approx.ftz.f32 	%f3162, %f170;
	mul.f32 	%f3163, %f3162, %f3162;
	fma.rn.f32 	%f3164, %f3163, 0f4056FE93, 0fBF03B7C2;
	fma.rn.f32 	%f3165, %f3164, %f3163, 0f3DD3B3F3;
	fma.rn.f32 	%f3166, %f3165, %f3163, 0fBD7FFFB6;
	fma.rn.f32 	%f3167, %f3166, %f3163, 0f3F800000;
	fma.rn.f32 	%f3168, %f3163, 0f3F91E009, 0fBE52412D;
	fma.rn.f32 	%f3169, %f3168, %f3163, 0f3D854ED1;
	fma.rn.f32 	%f3170, %f3169, %f3163, 0fBDFFFFFF;
	fma.rn.f32 	%f226, %f3170, %f3162, %f170;
	rsqrt.approx.f32 	%f3171, %f170;
	mul.f32 	%f3172, %f3171, 0f3F4C422A;
	mul.f32 	%f227, %f3167, %f3172;
	mul.f32 	%f3173, %f226, 0f3F22F983;
	cvt.rni.s32.f32 	%r5995, %f3173;
	cvt.rn.f32.s32 	%f3174, %r5995;
	fma.rn.f32 	%f3175, %f3174, 0fBFC90FDA, %f226;
	fma.rn.f32 	%f3176, %f3174, 0fB3A22168, %f3175;
	fma.rn.f32 	%f11735, %f3174, 0fA7C234C5, %f3176;
	abs.f32 	%f3177, %f226;
	setp.ltu.f32 	%p299, %f3177, 0f47CE4780;
	@%p299 bra 	$L__BB1_307;
	abs.f32 	%f3178, %f226;
	setp.neu.f32 	%p300, %f3178, 0f7F800000;
	@%p300 bra 	$L__BB1_302;
	mov.f32 	%f3181, 0f00000000;
	mul.rn.f32 	%f11735, %f226, %f3181;
	mov.b32 	%r5995, 0;
	bra.uni 	$L__BB1_307;
$L__BB1_302:
	mov.b32 	%r328, %f226;
	mov.b32 	%r5992, 0;
	mov.b64 	%rd2264, 0;
$L__BB1_303:
	.pragma "nounroll";
	mul.wide.u32 	%rd668, %r5992, 4;
	mov.u64 	%rd669, __cudart_i2opi_f;
	add.s64 	%rd670, %rd669, %rd668;
	ld.global.nc.u32 	%r2394, [%rd670];
	shl.b32 	%r2395, %r328, 8;
	or.b32  	%r2396, %r2395, -2147483648;
	mad.wide.u32 	%rd671, %r2394, %r2396, %rd2264;
	shr.u64 	%rd2264, %rd671, 32;
	add.s64 	%rd672, %rd4, %rd668;
	st.local.u32 	[%rd672], %rd671;
	add.s32 	%r5992, %r5992, 1;
	setp.ne.s32 	%p301, %r5992, 6;
	@%p301 bra 	$L__BB1_303;
	shr.u32 	%r2397, %r328, 23;
	st.local.u32 	[%rd4+24], %rd2264;
	and.b32  	%r2398, %r2397, 31;
	and.b32  	%r2399, %r2397, 224;
	add.s32 	%r2400, %r2399, -128;
	shr.u32 	%r2401, %r2400, 5;
	mul.wide.u32 	%rd673, %r2401, 4;
	sub.s64 	%rd674, %rd4, %rd673;
	ld.local.u32 	%r5994, [%rd674+24];
	ld.local.u32 	%r5993, [%rd674+20];
	setp.eq.s32 	%p302, %r2398, 0;
	@%p302 bra 	$L__BB1_306;
	shr.u32 	%r2402, %r328, 23;
	and.b32  	%r2403, %r2402, 31;
	shf.l.wrap.b32 	%r5994, %r5993, %r5994, %r2403;
	and.b32  	%r2404, %r2402, 224;
	add.s32 	%r2405, %r2404, -128;
	shr.u32 	%r2406, %r2405, 5;
	mul.wide.u32 	%rd675, %r2406, 4;
	sub.s64 	%rd676, %rd4, %rd675;
	ld.local.u32 	%r2407, [%rd676+16];
	shf.l.wrap.b32 	%r5993, %r2407, %r5993, %r2403;
$L__BB1_306:
	shr.u32 	%r2408, %r5994, 30;
	shf.l.wrap.b32 	%r2409, %r5993, %r5994, 2;
	shl.b32 	%r2410, %r5993, 2;
	shr.u32 	%r2411, %r2409, 31;
	add.s32 	%r2412, %r2411, %r2408;
	neg.s32 	%r2413, %r2412;
	setp.lt.s32 	%p303, %r328, 0;
	selp.b32 	%r5995, %r2413, %r2412, %p303;
	shr.s32 	%r2414, %r2409, 31;
	xor.b32  	%r2415, %r2414, %r2410;
	xor.b32  	%r2416, %r2414, %r2409;
	xor.b32  	%r2417, %r2409, %r328;
	cvt.u64.u32 	%rd677, %r2416;
	shl.b64 	%rd678, %rd677, 32;
	cvt.u64.u32 	%rd679, %r2415;
	or.b64  	%rd680, %rd678, %rd679;
	cvt.rn.f64.s64 	%fd47, %rd680;
	mul.f64 	%fd48, %fd47, 0d3BF921FB54442D19;
	cvt.rn.f32.f64 	%f3179, %fd48;
	neg.f32 	%f3180, %f3179;
	setp.lt.s32 	%p304, %r2417, 0;
	selp.f32 	%f11735, %f3180, %f3179, %p304;
$L__BB1_307:
	and.b32  	%r2419, %r5995, 3;
	cvt.rn.f32.u32 	%f3182, %r2419;
	fma.rn.f32 	%f3183, %f3182, 0f3FC90FDB, 0fBF490FDB;
	add.f32 	%f3184, %f11735, %f3183;
	mul.f32 	%f3185, %f3184, 0f3F22F983;
	cvt.rni.s32.f32 	%r2420, %f3185;
	cvt.rn.f32.s32 	%f3186, %r2420;
	fma.rn.f32 	%f3187, %f3186, 0fBFC90FDA, %f3184;
	fma.rn.f32 	%f3188, %f3186, 0fB3A22168, %f3187;
	add.s32 	%r2421, %r2420, 1;
	mul.rn.f32 	%f3189, %f3188, %f3188;
	and.b32  	%r2422, %r2420, 1;
	setp.eq.b32 	%p305, %r2422, 1;
	selp.f32 	%f3190, %f3188, 0f3F800000, %p305;
	fma.rn.f32 	%f3191, %f3189, %f3190, 0f00000000;
	fma.rn.f32 	%f3192, %f3189, 0f37CBAC00, 0fBAB607ED;
	selp.f32 	%f3193, 0fB94D4153, %f3192, %p305;
	selp.f32 	%f3194, 0f3C0885E4, 0f3D2AAABB, %p305;
	fma.rn.f32 	%f3195, %f3193, %f3189, %f3194;
	selp.f32 	%f3196, 0fBE2AAAA8, 0fBEFFFFFF, %p305;
	fma.rn.f32 	%f3197, %f3195, %f3189, %f3196;
	fma.rn.f32 	%f3198, %f3197, %f3191, %f3190;
	and.b32  	%r2423, %r2421, 2;
	setp.eq.s32 	%p306, %r2423, 0;
	mov.f32 	%f3199, 0f00000000;
	sub.f32 	%f3200, %f3199, %f3198;
	selp.f32 	%f3201, %f3198, %f3200, %p306;
	mul.f32 	%f11736, %f227, %f3201;
$L__BB1_308:
	neg.f32 	%f3202, %f11734;
	setp.lt.f32 	%p307, %f169, 0f00000000;
	selp.f32 	%f3203, %f3202, %f11734, %p307;
	neg.f32 	%f3204, %f11736;
	copysign.f32 	%f3205, %f169, %f3203;
	abs.f32 	%f3206, %f169;
	setp.lt.f32 	%p308, %f3206, 0f0DA24260;
	selp.f32 	%f3207, %f3205, %f3203, %p308;
	mov.f32 	%f3208, 0f40000000;
	div.rn.f32 	%f3209, %f3208, %f169;
	fma.rn.f32 	%f11739, %f3207, %f3209, %f3204;
	bra.uni 	$L__BB1_311;
$L__BB1_309:
	setp.gt.f32 	%p277, %f170, 0f40000000;
	mov.f32 	%f11737, 0f00000000;
	@%p277 bra 	$L__BB1_284;
$L__BB1_310:
	mov.f32 	%f2988, 0f41A00000;
	div.rn.f32 	%f2989, %f2988, %f169;
	abs.f32 	%f2990, %f2989;
	setp.gt.f32 	%p278, %f2990, 0f58635FA9;
	mul.f32 	%f2991, %f2989, 0f26901D7D;
	selp.f32 	%f2992, 0f26901D7D, 0f3F800000, %p278;
	selp.f32 	%f2993, %f2991, %f2989, %p278;
	mov.f32 	%f2994, 0f41900000;
	div.rn.f32 	%f2995, %f2994, %f169;
	mul.f32 	%f2996, %f2993, %f2995;
	sub.f32 	%f2997, %f2996, %f2992;
	abs.f32 	%f2998, %f2997;
	setp.gt.f32 	%p279, %f2998, 0f58635FA9;
	mul.f32 	%f2999, %f2997, 0f26901D7D;
	mul.f32 	%f3000, %f2993, 0f26901D7D;
	selp.f32 	%f3001, %f3000, %f2993, %p279;
	selp.f32 	%f3002, %f2999, %f2997, %p279;
	fma.rn.f32 	%f3003, %f3002, 0f40000000, 0f00000000;
	mov.f32 	%f3004, 0f41800000;
	div.rn.f32 	%f3005, %f3004, %f169;
	mul.f32 	%f3006, %f3002, %f3005;
	sub.f32 	%f3007, %f3006, %f3001;
	abs.f32 	%f3008, %f3007;
	setp.gt.f32 	%p280, %f3008, 0f58635FA9;
	mul.f32 	%f3009, %f3007, 0f26901D7D;
	mul.f32 	%f3010, %f3002, 0f26901D7D;
	mul.f32 	%f3011, %f3003, 0f26901D7D;
	selp.f32 	%f3012, %f3010, %f3002, %p280;
	selp.f32 	%f3013, %f3011, %f3003, %p280;
	selp.f32 	%f3014, %f3009, %f3007, %p280;
	mov.f32 	%f3015, 0f41600000;
	div.rn.f32 	%f3016, %f3015, %f169;
	mul.f32 	%f3017, %f3014, %f3016;
	sub.f32 	%f3018, %f3017, %f3012;
	abs.f32 	%f3019, %f3018;
	setp.gt.f32 	%p281, %f3019, 0f58635FA9;
	mul.f32 	%f3020, %f3018, 0f26901D7D;
	mul.f32 	%f3021, %f3014, 0f26901D7D;
	mul.f32 	%f3022, %f3013, 0f26901D7D;
	selp.f32 	%f3023, %f3021, %f3014, %p281;
	selp.f32 	%f3024, %f3022, %f3013, %p281;
	selp.f32 	%f3025, %f3020, %f3018, %p281;
	fma.rn.f32 	%f3026, %f3025, 0f40000000, %f3024;
	mov.f32 	%f3027, 0f41400000;
	div.rn.f32 	%f3028, %f3027, %f169;
	mul.f32 	%f3029, %f3025, %f3028;
	sub.f32 	%f3030, %f3029, %f3023;
	abs.f32 	%f3031, %f3030;
	setp.gt.f32 	%p282, %f3031, 0f58635FA9;
	mul.f32 	%f3032, %f3030, 0f26901D7D;
	mul.f32 	%f3033, %f3025, 0f26901D7D;
	mul.f32 	%f3034, %f3026, 0f26901D7D;
	selp.f32 	%f3035, %f3033, %f3025, %p282;
	selp.f32 	%f3036, %f3034, %f3026, %p282;
	selp.f32 	%f3037, %f3032, %f3030, %p282;
	mov.f32 	%f3038, 0f41200000;
	div.rn.f32 	%f3039, %f3038, %f169;
	mul.f32 	%f3040, %f3037, %f3039;
	sub.f32 	%f3041, %f3040, %f3035;
	abs.f32 	%f3042, %f3041;
	setp.gt.f32 	%p283, %f3042, 0f58635FA9;
	mul.f32 	%f3043, %f3041, 0f26901D7D;
	mul.f32 	%f3044, %f3037, 0f26901D7D;
	mul.f32 	%f3045, %f3036, 0f26901D7D;
	selp.f32 	%f3046, %f3044, %f3037, %p283;
	selp.f32 	%f3047, %f3045, %f3036, %p283;
	selp.f32 	%f3048, %f3043, %f3041, %p283;
	fma.rn.f32 	%f3049, %f3048, 0f40000000, %f3047;
	mov.f32 	%f3050, 0f41000000;
	div.rn.f32 	%f3051, %f3050, %f169;
	mul.f32 	%f3052, %f3048, %f3051;
	sub.f32 	%f3053, %f3052, %f3046;
	abs.f32 	%f3054, %f3053;
	setp.gt.f32 	%p284, %f3054, 0f58635FA9;
	mul.f32 	%f3055, %f3053, 0f26901D7D;
	mul.f32 	%f3056, %f3048, 0f26901D7D;
	mul.f32 	%f3057, %f3049, 0f26901D7D;
	selp.f32 	%f3058, %f3056, %f3048, %p284;
	selp.f32 	%f3059, %f3057, %f3049, %p284;
	selp.f32 	%f3060, %f3055, %f3053, %p284;
	mov.f32 	%f3061, 0f40C00000;
	div.rn.f32 	%f3062, %f3061, %f169;
	mul.f32 	%f3063, %f3060, %f3062;
	sub.f32 	%f3064, %f3063, %f3058;
	abs.f32 	%f3065, %f3064;
	setp.gt.f32 	%p285, %f3065, 0f58635FA9;
	mul.f32 	%f3066, %f3064, 0f26901D7D;
	mul.f32 	%f3067, %f3060, 0f26901D7D;
	mul.f32 	%f3068, %f3059, 0f26901D7D;
	selp.f32 	%f3069, %f3067, %f3060, %p285;
	selp.f32 	%f3070, %f3068, %f3059, %p285;
	selp.f32 	%f3071, %f3066, %f3064, %p285;
	fma.rn.f32 	%f3072, %f3071, 0f40000000, %f3070;
	mov.f32 	%f3073, 0f40800000;
	div.rn.f32 	%f3074, %f3073, %f169;
	mul.f32 	%f3075, %f3071, %f3074;
	sub.f32 	%f3076, %f3075, %f3069;
	abs.f32 	%f3077, %f3076;
	setp.gt.f32 	%p286, %f3077, 0f58635FA9;
	mul.f32 	%f3078, %f3076, 0f26901D7D;
	mul.f32 	%f3079, %f3071, 0f26901D7D;
	mul.f32 	%f3080, %f3072, 0f26901D7D;
	selp.f32 	%f3081, %f3079, %f3071, %p286;
	selp.f32 	%f3082, %f3080, %f3072, %p286;
	selp.f32 	%f3083, %f3078, %f3076, %p286;
	mov.f32 	%f3084, 0f40000000;
	div.rn.f32 	%f3085, %f3084, %f169;
	mul.f32 	%f3086, %f3083, %f3085;
	sub.f32 	%f3087, %f3086, %f3081;
	abs.f32 	%f3088, %f3087;
	setp.gt.f32 	%p287, %f3088, 0f58635FA9;
	mul.f32 	%f3089, %f3087, 0f26901D7D;
	mul.f32 	%f3090, %f3081, 0f26901D7D;
	mul.f32 	%f3091, %f3082, 0f26901D7D;
	selp.f32 	%f3092, %f3090, %f3081, %p287;
	selp.f32 	%f3093, %f3091, %f3082, %p287;
	selp.f32 	%f3094, %f3089, %f3087, %p287;
	fma.rn.f32 	%f3095, %f3094, 0f40000000, %f3093;
	sub.f32 	%f3096, %f3095, %f3094;
	div.rn.f32 	%f11739, %f3092, %f3096;
$L__BB1_311:
	sub.f32 	%f3210, %f11737, %f11739;
	mul.f32 	%f11744, %f204, %f3210;
	bra.uni 	$L__BB1_337;
$L__BB1_312:
	abs.f32 	%f240, %f169;
	setp.gtu.f32 	%p309, %f240, 0f41000000;
	@%p309 bra 	$L__BB1_314;
	add.f32 	%f3211, %f240, 0fC0753AAC;
	add.f32 	%f3212, %f3211, 0f33A5090F;
	fma.rn.f32 	%f3213, %f3212, 0f29AF3463, 0f2B81BF42;
	fma.rn.f32 	%f3214, %f3213, %f3212, 0fADE21EC1;
	fma.rn.f32 	%f3215, %f3214, %f3212, 0fAF5DDEFF;
	fma.rn.f32 	%f3216, %f3215, %f3212, 0f319B0C9D;
	fma.rn.f32 	%f3217, %f3216, %f3212, 0f32E81173;
	fma.rn.f32 	%f3218, %f3217, %f3212, 0fB50F8DC8;
	fma.rn.f32 	%f3219, %f3218, %f3212, 0fB61E653D;
	fma.rn.f32 	%f3220, %f3219, %f3212, 0f382CD9C5;
	fma.rn.f32 	%f3221, %f3220, %f3212, 0f38F9EB10;
	fma.rn.f32 	%f3222, %f3221, %f3212, 0fBAECEB9C;
	fma.rn.f32 	%f3223, %f3222, %f3212, 0fBB276FFD;
	fma.rn.f32 	%f3224, %f3223, %f3212, 0f3D073993;
	add.f32 	%f3225, %f240, 0fC0E07FB0;
	add.f32 	%f3226, %f3225, 0f3444B8DB;
	mul.f32 	%f3227, %f3226, %f3224;
	mul.f32 	%f3228, %f3212, %f3227;
	mul.f32 	%f11741, %f240, %f3228;
	bra.uni 	$L__BB1_324;
$L__BB1_314:
	abs.f32 	%f3230, %f240;
	setp.eq.f32 	%p310, %f3230, 0f7F800000;
	mov.f32 	%f11741, 0f00000000;
	@%p310 bra 	$L__BB1_324;
	rcp.approx.ftz.f32 	%f3231, %f240;
	mul.f32 	%f3232, %f3231, %f3231;
	fma.rn.f32 	%f3233, %f3232, 0fC082CB37, 0f3F3FF7E9;
	fma.rn.f32 	%f3234, %f3233, %f3232, 0fBE458BAE;
	fma.rn.f32 	%f3235, %f3234, %f3232, 0f3E3FFF8B;
	fma.rn.f32 	%f242, %f3235, %f3232, 0f3F800000;
	fma.rn.f32 	%f3236, %f3232, 0fBFCA3BA2, 0f3EB914AD;
	fma.rn.f32 	%f3237, %f3236, %f3232, 0fBE27F2EC;
	fma.rn.f32 	%f3238, %f3237, %f3232, 0f3EBFFFFD;
	fma.rn.f32 	%f243, %f3238, %f3231, %f240;
	mul.f32 	%f3239, %f243, 0f3F22F983;
	cvt.rni.s32.f32 	%r5999, %f3239;
	cvt.rn.f32.s32 	%f3240, %r5999;
	fma.rn.f32 	%f3241, %f3240, 0fBFC90FDA, %f243;
	fma.rn.f32 	%f3242, %f3240, 0fB3A22168, %f3241;
	fma.rn.f32 	%f11740, %f3240, 0fA7C234C5, %f3242;
	abs.f32 	%f245, %f243;
	setp.ltu.f32 	%p311, %f245, 0f47CE4780;
	@%p311 bra 	$L__BB1_323;
	setp.neu.f32 	%p312, %f245, 0f7F800000;
	@%p312 bra 	$L__BB1_318;
	mov.f32 	%f3245, 0f00000000;
	mul.rn.f32 	%f11740, %f243, %f3245;
	mov.b32 	%r5999, 0;
	bra.uni 	$L__BB1_323;
$L__BB1_318:
	mov.b32 	%r340, %f243;
	mov.b64 	%rd2265, 0;
	mov.b32 	%r5996, 0;
$L__BB1_319:
	.pragma "nounroll";
	mul.wide.u32 	%rd682, %r5996, 4;
	mov.u64 	%rd683, __cudart_i2opi_f;
	add.s64 	%rd684, %rd683, %rd682;
	ld.global.nc.u32 	%r2425, [%rd684];
	shl.b32 	%r2426, %r340, 8;
	or.b32  	%r2427, %r2426, -2147483648;
	mad.wide.u32 	%rd685, %r2425, %r2427, %rd2265;
	shr.u64 	%rd2265, %rd685, 32;
	add.s64 	%rd686, %rd3, %rd682;
	st.local.u32 	[%rd686], %rd685;
	add.s32 	%r5996, %r5996, 1;
	setp.ne.s32 	%p313, %r5996, 6;
	@%p313 bra 	$L__BB1_319;
	shr.u32 	%r2428, %r340, 23;
	st.local.u32 	[%rd3+24], %rd2265;
	and.b32  	%r2429, %r2428, 31;
	and.b32  	%r2430, %r2428, 224;
	add.s32 	%r2431, %r2430, -128;
	shr.u32 	%r2432, %r2431, 5;
	mul.wide.u32 	%rd687, %r2432, 4;
	sub.s64 	%rd688, %rd3, %rd687;
	ld.local.u32 	%r5997, [%rd688+24];
	ld.local.u32 	%r5998, [%rd688+20];
	setp.eq.s32 	%p314, %r2429, 0;
	@%p314 bra 	$L__BB1_322;
	shr.u32 	%r2433, %r340, 23;
	and.b32  	%r2434, %r2433, 31;
	shf.l.wrap.b32 	%r5997, %r5998, %r5997, %r2434;
	and.b32  	%r2435, %r2433, 224;
	add.s32 	%r2436, %r2435, -128;
	shr.u32 	%r2437, %r2436, 5;
	mul.wide.u32 	%rd689, %r2437, 4;
	sub.s64 	%rd690, %rd3, %rd689;
	ld.local.u32 	%r2438, [%rd690+16];
	shf.l.wrap.b32 	%r5998, %r2438, %r5998, %r2434;
$L__BB1_322:
	shr.u32 	%r2439, %r5997, 30;
	shf.l.wrap.b32 	%r2440, %r5998, %r5997, 2;
	shl.b32 	%r2441, %r5998, 2;
	shr.u32 	%r2442, %r2440, 31;
	add.s32 	%r2443, %r2442, %r2439;
	neg.s32 	%r2444, %r2443;
	setp.lt.s32 	%p315, %r340, 0;
	selp.b32 	%r5999, %r2444, %r2443, %p315;
	xor.b32  	%r2445, %r2440, %r340;
	shr.s32 	%r2446, %r2440, 31;
	xor.b32  	%r2447, %r2446, %r2440;
	xor.b32  	%r2448, %r2446, %r2441;
	cvt.u64.u32 	%rd691, %r2447;
	shl.b64 	%rd692, %rd691, 32;
	cvt.u64.u32 	%rd693, %r2448;
	or.b64  	%rd694, %rd692, %rd693;
	cvt.rn.f64.s64 	%fd49, %rd694;
	mul.f64 	%fd50, %fd49, 0d3BF921FB54442D19;
	cvt.rn.f32.f64 	%f3243, %fd50;
	neg.f32 	%f3244, %f3243;
	setp.lt.s32 	%p316, %r2445, 0;
	selp.f32 	%f11740, %f3244, %f3243, %p316;
$L__BB1_323:
	and.b32  	%r2450, %r5999, 3;
	cvt.rn.f32.u32 	%f3246, %r2450;
	fma.rn.f32 	%f3247, %f3246, 0f3FC90FDB, 0fC016CBE4;
	add.f32 	%f3248, %f11740, %f3247;
	mul.f32 	%f3249, %f3248, 0f3F22F983;
	cvt.rni.s32.f32 	%r2451, %f3249;
	cvt.rn.f32.s32 	%f3250, %r2451;
	fma.rn.f32 	%f3251, %f3250, 0fBFC90FDA, %f3248;
	fma.rn.f32 	%f3252, %f3250, 0fB3A22168, %f3251;
	add.s32 	%r2452, %r2451, 1;
	mul.rn.f32 	%f3253, %f3252, %f3252;
	and.b32  	%r2453, %r2451, 1;
	setp.eq.b32 	%p317, %r2453, 1;
	selp.f32 	%f3254, %f3252, 0f3F800000, %p317;
	fma.rn.f32 	%f3255, %f3253, %f3254, 0f00000000;
	fma.rn.f32 	%f3256, %f3253, 0f37CBAC00, 0fBAB607ED;
	selp.f32 	%f3257, 0fB94D4153, %f3256, %p317;
	selp.f32 	%f3258, 0f3C0885E4, 0f3D2AAABB, %p317;
	fma.rn.f32 	%f3259, %f3257, %f3253, %f3258;
	selp.f32 	%f3260, 0fBE2AAAA8, 0fBEFFFFFF, %p317;
	fma.rn.f32 	%f3261, %f3259, %f3253, %f3260;
	fma.rn.f32 	%f3262, %f3261, %f3255, %f3254;
	and.b32  	%r2454, %r2452, 2;
	setp.eq.s32 	%p318, %r2454, 0;
	mov.f32 	%f3263, 0f00000000;
	sub.f32 	%f3264, %f3263, %f3262;
	selp.f32 	%f3265, %f3262, %f3264, %p318;
	rsqrt.approx.f32 	%f3266, %f240;
	mul.f32 	%f3267, %f3266, 0f3F4C422A;
	mul.f32 	%f3268, %f242, %f3267;
	mul.f32 	%f11741, %f3268, %f3265;
$L__BB1_324:
	setp.lt.f32 	%p320, %f169, 0f00000000;
	neg.f32 	%f3269, %f11741;
	selp.f32 	%f3270, %f3269, %f11741, %p320;
	setp.lt.f32 	%p321, %f240, 0f0DA24260;
	copysign.f32 	%f3271, %f169, %f3270;
	selp.f32 	%f3272, %f3271, %f3270, %p321;
	add.f32 	%f251, %f3272, %f3272;
	@%p309 bra 	$L__BB1_326;
	add.f32 	%f3273, %f240, 0fC0753AAC;
	add.f32 	%f3274, %f3273, 0f33A5090F;
	fma.rn.f32 	%f3275, %f3274, 0f29AF3463, 0f2B81BF42;
	fma.rn.f32 	%f3276, %f3275, %f3274, 0fADE21EC1;
	fma.rn.f32 	%f3277, %f3276, %f3274, 0fAF5DDEFF;
	fma.rn.f32 	%f3278, %f3277, %f3274, 0f319B0C9D;
	fma.rn.f32 	%f3279, %f3278, %f3274, 0f32E81173;
	fma.rn.f32 	%f3280, %f3279, %f3274, 0fB50F8DC8;
	fma.rn.f32 	%f3281, %f3280, %f3274, 0fB61E653D;
	fma.rn.f32 	%f3282, %f3281, %f3274, 0f382CD9C5;
	fma.rn.f32 	%f3283, %f3282, %f3274, 0f38F9EB10;
	fma.rn.f32 	%f3284, %f3283, %f3274, 0fBAECEB9C;
	fma.rn.f32 	%f3285, %f3284, %f3274, 0fBB276FFD;
	fma.rn.f32 	%f3286, %f3285, %f3274, 0f3D073993;
	add.f32 	%f3287, %f240, 0fC0E07FB0;
	add.f32 	%f3288, %f3287, 0f3444B8DB;
	mul.f32 	%f3289, %f3288, %f3286;
	mul.f32 	%f3290, %f3274, %f3289;
	mul.f32 	%f11743, %f240, %f3290;
	bra.uni 	$L__BB1_336;
$L__BB1_326:
	abs.f32 	%f3292, %f240;
	setp.eq.f32 	%p322, %f3292, 0f7F800000;
	mov.f32 	%f11743, 0f00000000;
	@%p322 bra 	$L__BB1_336;
	rcp.approx.ftz.f32 	%f3293, %f240;
	mul.f32 	%f3294, %f3293, %f3293;
	fma.rn.f32 	%f3295, %f3294, 0fC082CB37, 0f3F3FF7E9;
	fma.rn.f32 	%f3296, %f3295, %f3294, 0fBE458BAE;
	fma.rn.f32 	%f3297, %f3296, %f3294, 0f3E3FFF8B;
	fma.rn.f32 	%f253, %f3297, %f3294, 0f3F800000;
	fma.rn.f32 	%f3298, %f3294, 0fBFCA3BA2, 0f3EB914AD;
	fma.rn.f32 	%f3299, %f3298, %f3294, 0fBE27F2EC;
	fma.rn.f32 	%f3300, %f3299, %f3294, 0f3EBFFFFD;
	fma.rn.f32 	%f254, %f3300, %f3293, %f240;
	mul.f32 	%f3301, %f254, 0f3F22F983;
	cvt.rni.s32.f32 	%r6003, %f3301;
	cvt.rn.f32.s32 	%f3302, %r6003;
	fma.rn.f32 	%f3303, %f3302, 0fBFC90FDA, %f254;
	fma.rn.f32 	%f3304, %f3302, 0fB3A22168, %f3303;
	fma.rn.f32 	%f11742, %f3302, 0fA7C234C5, %f3304;
	abs.f32 	%f256, %f254;
	setp.ltu.f32 	%p323, %f256, 0f47CE4780;
	@%p323 bra 	$L__BB1_335;
	setp.neu.f32 	%p324, %f256, 0f7F800000;
	@%p324 bra 	$L__BB1_330;
	mov.f32 	%f3307, 0f00000000;
	mul.rn.f32 	%f11742, %f254, %f3307;
	mov.b32 	%r6003, 0;
	bra.uni 	$L__BB1_335;
$L__BB1_330:
	mov.b32 	%r352, %f254;
	mov.b64 	%rd2266, 0;
	mov.b32 	%r6000, 0;
$L__BB1_331:
	.pragma "nounroll";
	mul.wide.u32 	%rd696, %r6000, 4;
	mov.u64 	%rd697, __cudart_i2opi_f;
	add.s64 	%rd698, %rd697, %rd696;
	ld.global.nc.u32 	%r2456, [%rd698];
	shl.b32 	%r2457, %r352, 8;
	or.b32  	%r2458, %r2457, -2147483648;
	mad.wide.u32 	%rd699, %r2456, %r2458, %rd2266;
	shr.u64 	%rd2266, %rd699, 32;
	add.s64 	%rd700, %rd2, %rd696;
	st.local.u32 	[%rd700], %rd699;
	add.s32 	%r6000, %r6000, 1;
	setp.ne.s32 	%p325, %r6000, 6;
	@%p325 bra 	$L__BB1_331;
	shr.u32 	%r2459, %r352, 23;
	st.local.u32 	[%rd2+24], %rd2266;
	and.b32  	%r2460, %r2459, 31;
	and.b32  	%r2461, %r2459, 224;
	add.s32 	%r2462, %r2461, -128;
	shr.u32 	%r2463, %r2462, 5;
	mul.wide.u32 	%rd701, %r2463, 4;
	sub.s64 	%rd702, %rd2, %rd701;
	ld.local.u32 	%r6001, [%rd702+24];
	ld.local.u32 	%r6002, [%rd702+20];
	setp.eq.s32 	%p326, %r2460, 0;
	@%p326 bra 	$L__BB1_334;
	shr.u32 	%r2464, %r352, 23;
	and.b32  	%r2465, %r2464, 31;
	shf.l.wrap.b32 	%r6001, %r6002, %r6001, %r2465;
	and.b32  	%r2466, %r2464, 224;
	add.s32 	%r2467, %r2466, -128;
	shr.u32 	%r2468, %r2467, 5;
	mul.wide.u32 	%rd703, %r2468, 4;
	sub.s64 	%rd704, %rd2, %rd703;
	ld.local.u32 	%r2469, [%rd704+16];
	shf.l.wrap.b32 	%r6002, %r2469, %r6002, %r2465;
$L__BB1_334:
	shr.u32 	%r2470, %r6001, 30;
	shf.l.wrap.b32 	%r2471, %r6002, %r6001, 2;
	shl.b32 	%r2472, %r6002, 2;
	shr.u32 	%r2473, %r2471, 31;
	add.s32 	%r2474, %r2473, %r2470;
	neg.s32 	%r2475, %r2474;
	setp.lt.s32 	%p327, %r352, 0;
	selp.b32 	%r6003, %r2475, %r2474, %p327;
	xor.b32  	%r2476, %r2471, %r352;
	shr.s32 	%r2477, %r2471, 31;
	xor.b32  	%r2478, %r2477, %r2471;
	xor.b32  	%r2479, %r2477, %r2472;
	cvt.u64.u32 	%rd705, %r2478;
	shl.b64 	%rd706, %rd705, 32;
	cvt.u64.u32 	%rd707, %r2479;
	or.b64  	%rd708, %rd706, %rd707;
	cvt.rn.f64.s64 	%fd51, %rd708;
	mul.f64 	%fd52, %fd51, 0d3BF921FB54442D19;
	cvt.rn.f32.f64 	%f3305, %fd52;
	neg.f32 	%f3306, %f3305;
	setp.lt.s32 	%p328, %r2476, 0;
	selp.f32 	%f11742, %f3306, %f3305, %p328;
$L__BB1_335:
	and.b32  	%r2481, %r6003, 3;
	cvt.rn.f32.u32 	%f3308, %r2481;
	fma.rn.f32 	%f3309, %f3308, 0f3FC90FDB, 0fC016CBE4;
	add.f32 	%f3310, %f11742, %f3309;
	mul.f32 	%f3311, %f3310, 0f3F22F983;
	cvt.rni.s32.f32 	%r2482, %f3311;
	cvt.rn.f32.s32 	%f3312, %r2482;
	fma.rn.f32 	%f3313, %f3312, 0fBFC90FDA, %f3310;
	fma.rn.f32 	%f3314, %f3312, 0fB3A22168, %f3313;
	add.s32 	%r2483, %r2482, 1;
	mul.rn.f32 	%f3315, %f3314, %f3314;
	and.b32  	%r2484, %r2482, 1;
	setp.eq.b32 	%p329, %r2484, 1;
	selp.f32 	%f3316, %f3314, 0f3F800000, %p329;
	fma.rn.f32 	%f3317, %f3315, %f3316, 0f00000000;
	fma.rn.f32 	%f3318, %f3315, 0f37CBAC00, 0fBAB607ED;
	selp.f32 	%f3319, 0fB94D4153, %f3318, %p329;
	selp.f32 	%f3320, 0f3C0885E4, 0f3D2AAABB, %p329;
	fma.rn.f32 	%f3321, %f3319, %f3315, %f3320;
	selp.f32 	%f3322, 0fBE2AAAA8, 0fBEFFFFFF, %p329;
	fma.rn.f32 	%f3323, %f3321, %f3315, %f3322;
	fma.rn.f32 	%f3324, %f3323, %f3317, %f3316;
	and.b32  	%r2485, %r2483, 2;
	setp.eq.s32 	%p330, %r2485, 0;
	mov.f32 	%f3325, 0f00000000;
	sub.f32 	%f3326, %f3325, %f3324;
	selp.f32 	%f3327, %f3324, %f3326, %p330;
	rsqrt.approx.f32 	%f3328, %f240;
	mul.f32 	%f3329, %f3328, 0f3F4C422A;
	mul.f32 	%f3330, %f253, %f3329;
	mul.f32 	%f11743, %f3330, %f3327;
$L__BB1_336:
	neg.f32 	%f3331, %f11743;
	selp.f32 	%f3332, %f3331, %f11743, %p320;
	copysign.f32 	%f3333, %f169, %f3332;
	selp.f32 	%f3334, %f3333, %f3332, %p321;
	add.f32 	%f3335, %f3334, %f3334;
	div.rn.f32 	%f3336, %f3335, %f169;
	div.rn.f32 	%f3337, %f251, %f169;
	mul.f32 	%f11744, %f3337, %f3336;
$L__BB1_337:
	mul.f32 	%f264, %f11720, %f11744;
	abs.f32 	%f11747, %f51;
	setp.lt.f32 	%p333, %f11747, 0f3F800000;
	@%p333 bra 	$L__BB1_348;
	setp.gtu.f32 	%p334, %f11747, 0f4B000000;
	@%p334 bra 	$L__BB1_345;
	mov.f32 	%f3338, 0f3F800000;
	div.approx.f32 	%f3339, %f11747, %f3338;
	cvt.rzi.f32.f32 	%f11745, %f3339;
	sub.f32 	%f267, %f11747, %f11745;
	mov.b32 	%r363, %f267;
	setp.lt.u32 	%p335, %r363, 1065353216;
	@%p335 bra 	$L__BB1_344;
	setp.lt.u32 	%p336, %r363, -2147483647;
	@%p336 bra 	$L__BB1_342;
	add.f32 	%f3343, %f11745, 0fBF800000;
	setp.lt.f32 	%p339, %f267, 0fBF800000;
	add.f32 	%f3344, %f3343, 0fBF800000;
	selp.f32 	%f11745, %f3344, %f3343, %p339;
	bra.uni 	$L__BB1_344;
$L__BB1_342:
	add.f32 	%f11745, %f11745, 0f3F800000;
	setp.ltu.f32 	%p337, %f267, 0f40000000;
	@%p337 bra 	$L__BB1_344;
	add.f32 	%f3340, %f11745, 0f3F800000;
	add.f32 	%f3341, %f267, 0fC0400000;
	setp.ge.f32 	%p338, %f3341, 0f00000000;
	add.f32 	%f3342, %f3340, 0f3F800000;
	selp.f32 	%f11745, %f3342, %f3340, %p338;
$L__BB1_344:
	sub.f32 	%f11747, %f11747, %f11745;
	bra.uni 	$L__BB1_348;
$L__BB1_345:
	mov.b32 	%r364, %f11747;
	and.b32  	%r2486, %r364, 8388607;
	or.b32  	%r6004, %r2486, 1065353216;
	mov.b32 	%f11746, %r6004;
	and.b32  	%r2487, %r364, -8388608;
	add.s32 	%r6005, %r2487, -1065353216;
	setp.eq.s32 	%p340, %r6005, 0;
	@%p340 bra 	$L__BB1_347;
$L__BB1_346:
	min.u32 	%r2488, %r6005, 192937984;
	add.s32 	%r2489, %r6004, %r2488;
	mov.b32 	%f3345, %r2489;
	sub.f32 	%f3346, %f3345, %f3345;
	add.f32 	%f3347, %f3346, %f3345;
	sub.f32 	%f3348, %f3345, %f3347;
	mov.f32 	%f3349, 0f3F800000;
	fma.rz.f32 	%f3350, %f3348, %f3349, %f3347;
	cvt.rzi.f32.f32 	%f3351, %f3350;
	sub.f32 	%f11746, %f3345, %f3351;
	sub.s32 	%r6005, %r6005, %r2488;
	mov.b32 	%r6004, %f11746;
	setp.ne.s32 	%p341, %r6005, 0;
	setp.ne.s32 	%p342, %r6004, 0;
	and.pred  	%p343, %p341, %p342;
	@%p343 bra 	$L__BB1_346;
$L__BB1_347:
	setp.gt.u32 	%p344, %r364, 2139095039;
	selp.f32 	%f3353, 0f7FFFFFFF, 0f4B000000, %p344;
	mul.f32 	%f3354, %f11746, 0f34000000;
	mul.f32 	%f11747, %f3353, %f3354;
$L__BB1_348:
	abs.f32 	%f3355, %f11747;
	setp.nan.f32 	%p345, %f3355, %f3355;
	copysign.f32 	%f3356, %f51, %f11747;
	selp.f32 	%f3357, %f11747, %f3356, %p345;
	abs.f32 	%f3358, %f3357;
	setp.gt.f32 	%p346, %f3358, 0f3F000000;
	mov.f32 	%f3359, 0f3F800000;
	sub.f32 	%f3360, %f3359, %f3358;
	selp.f32 	%f278, %f3360, %f3358, %p346;
	abs.f32 	%f279, %f278;
	setp.geu.f32 	%p347, %f279, 0f3089705F;
	@%p347 bra 	$L__BB1_350;
	cvt.rn.f32.u32 	%f3404, %r1677;
	mul.f32 	%f3405, %f278, %f3404;
	abs.f32 	%f3406, %f3405;
	setp.gt.f32 	%p354, %f3406, 0f4B800000;
	mov.f32 	%f3407, 0f00000000;
	mul.rn.f32 	%f3408, %f3405, %f3407;
	selp.f32 	%f3409, %f3408, %f3405, %p354;
	add.f32 	%f3410, %f3409, %f3409;
	cvt.rni.f32.f32 	%f3411, %f3410;
	cvt.rzi.s32.f32 	%r2496, %f3411;
	fma.rn.f32 	%f3412, %f3411, 0fBF000000, %f3409;
	add.s32 	%r2497, %r2496, 1;
	mul.rn.f32 	%f3413, %f3412, %f3412;
	fma.rn.f32 	%f3414, %f3413, 0fBF17ACC9, 0f40233590;
	fma.rn.f32 	%f3415, %f3413, 0f3E684E12, 0fBFAAD2E0;
	fma.rn.f32 	%f3416, %f3414, %f3413, 0fC0A55DF6;
	fma.rn.f32 	%f3417, %f3415, %f3413, 0f4081E0CF;
	fma.rn.f32 	%f3418, %f3413, %f3412, 0f00000000;
	fma.rn.f32 	%f3419, %f3417, %f3413, 0fC09DE9E6;
	fma.rn.f32 	%f3420, %f3416, %f3418, 0f00000000;
	fma.rn.f32 	%f3421, %f3419, %f3413, 0f3F800000;
	fma.rn.f32 	%f3422, %f3412, 0f40490FDB, %f3420;
	and.b32  	%r2498, %r2496, 1;
	setp.eq.b32 	%p355, %r2498, 1;
	selp.f32 	%f3423, %f3422, %f3421, %p355;
	and.b32  	%r2499, %r2497, 2;
	setp.eq.s32 	%p356, %r2499, 0;
	sub.f32 	%f3424, %f3407, %f3423;
	selp.f32 	%f3425, %f3423, %f3424, %p356;
	mul.lo.s32 	%r2500, %r1677, %r1677;
	cvt.rn.f32.u32 	%f3426, %r2500;
	mul.f32 	%f3427, %f3425, %f3426;
	setp.gt.f32 	%p357, %f279, 0f4B800000;
	mul.rn.f32 	%f3428, %f278, %f3407;
	selp.f32 	%f3429, %f3428, %f278, %p357;
	add.f32 	%f3430, %f3429, %f3429;
	cvt.rni.f32.f32 	%f3431, %f3430;
	cvt.rzi.s32.f32 	%r2501, %f3431;
	fma.rn.f32 	%f3432, %f3431, 0fBF000000, %f3429;
	add.s32 	%r2502, %r2501, 1;
	mul.rn.f32 	%f3433, %f3432, %f3432;
	fma.rn.f32 	%f3434, %f3433, 0fBF17ACC9, 0f40233590;
	fma.rn.f32 	%f3435, %f3433, 0f3E684E12, 0fBFAAD2E0;
	fma.rn.f32 	%f3436, %f3434, %f3433, 0fC0A55DF6;
	fma.rn.f32 	%f3437, %f3435, %f3433, 0f4081E0CF;
	fma.rn.f32 	%f3438, %f3433, %f3432, 0f00000000;
	fma.rn.f32 	%f3439, %f3437, %f3433, 0fC09DE9E6;
	fma.rn.f32 	%f3440, %f3436, %f3438, 0f00000000;
	fma.rn.f32 	%f3441, %f3439, %f3433, 0f3F800000;
	fma.rn.f32 	%f3442, %f3432, 0f40490FDB, %f3440;
	and.b32  	%r2503, %r2501, 1;
	setp.eq.b32 	%p358, %r2503, 1;
	selp.f32 	%f3443, %f3442, %f3441, %p358;
	and.b32  	%r2504, %r2502, 2;
	setp.eq.s32 	%p359, %r2504, 0;
	sub.f32 	%f3444, %f3407, %f3443;
	mul.f32 	%f3445, %f3425, %f3427;
	selp.f32 	%f3446, %f3443, %f3444, %p359;
	mul.f32 	%f3447, %f3446, %f3446;
	div.rn.f32 	%f11748, %f3445, %f3447;
	bra.uni 	$L__BB1_351;
$L__BB1_350:
	cvt.rn.f32.u32 	%f3361, %r1677;
	mul.f32 	%f3362, %f278, %f3361;
	add.f32 	%f3363, %f3362, %f3362;
	cvt.rni.f32.f32 	%f3364, %f3363;
	cvt.rzi.s32.f32 	%r2490, %f3364;
	fma.rn.f32 	%f3365, %f3364, 0fBF000000, %f3362;
	mul.rn.f32 	%f3366, %f3365, %f3365;
	fma.rn.f32 	%f3367, %f3366, 0fBF17ACC9, 0f40233590;
	fma.rn.f32 	%f3368, %f3366, 0f3E684E12, 0fBFAAD2E0;
	fma.rn.f32 	%f3369, %f3367, %f3366, 0fC0A55DF6;
	fma.rn.f32 	%f3370, %f3368, %f3366, 0f4081E0CF;
	fma.rn.f32 	%f3371, %f3366, %f3365, 0f00000000;
	fma.rn.f32 	%f3372, %f3370, %f3366, 0fC09DE9E6;
	fma.rn.f32 	%f3373, %f3369, %f3371, 0f00000000;
	fma.rn.f32 	%f3374, %f3372, %f3366, 0f3F800000;
	fma.rn.f32 	%f3375, %f3365, 0f40490FDB, %f3373;
	and.b32  	%r2491, %r2490, 1;
	setp.eq.b32 	%p348, %r2491, 1;
	selp.f32 	%f3376, %f3374, %f3375, %p348;
	and.b32  	%r2492, %r2490, 2;
	setp.eq.s32 	%p349, %r2492, 0;
	mov.f32 	%f3377, 0f00000000;
	sub.f32 	%f3378, %f3377, %f3376;
	selp.f32 	%f3379, %f3376, %f3378, %p349;
	cvt.rzi.f32.f32 	%f3380, %f3362;
	setp.eq.f32 	%p350, %f3362, %f3380;
	mul.rn.f32 	%f3381, %f3362, %f3377;
	selp.f32 	%f3382, %f3381, %f3379, %p350;
	add.f32 	%f3383, %f278, %f278;
	cvt.rni.f32.f32 	%f3384, %f3383;
	cvt.rzi.s32.f32 	%r2493, %f3384;
	fma.rn.f32 	%f3385, %f3384, 0fBF000000, %f278;
	mul.rn.f32 	%f3386, %f3385, %f3385;
	fma.rn.f32 	%f3387, %f3386, 0fBF17ACC9, 0f40233590;
	fma.rn.f32 	%f3388, %f3386, 0f3E684E12, 0fBFAAD2E0;
	fma.rn.f32 	%f3389, %f3387, %f3386, 0fC0A55DF6;
	fma.rn.f32 	%f3390, %f3388, %f3386, 0f4081E0CF;
	fma.rn.f32 	%f3391, %f3386, %f3385, 0f00000000;
	fma.rn.f32 	%f3392, %f3390, %f3386, 0fC09DE9E6;
	fma.rn.f32 	%f3393, %f3389, %f3391, 0f00000000;
	fma.rn.f32 	%f3394, %f3392, %f3386, 0f3F800000;
	fma.rn.f32 	%f3395, %f3385, 0f40490FDB, %f3393;
	and.b32  	%r2494, %r2493, 1;
	setp.eq.b32 	%p351, %r2494, 1;
	selp.f32 	%f3396, %f3394, %f3395, %p351;
	and.b32  	%r2495, %r2493, 2;
	setp.eq.s32 	%p352, %r2495, 0;
	sub.f32 	%f3397, %f3377, %f3396;
	selp.f32 	%f3398, %f3396, %f3397, %p352;
	cvt.rzi.f32.f32 	%f3399, %f278;
	setp.eq.f32 	%p353, %f278, %f3399;
	mul.rn.f32 	%f3400, %f278, %f3377;
	mul.f32 	%f3401, %f3382, %f3382;
	selp.f32 	%f3402, %f3400, %f3398, %p353;
	mul.f32 	%f3403, %f3402, %f3402;
	div.rn.f32 	%f11748, %f3401, %f3403;
$L__BB1_351:
	mul.f32 	%f283, %f264, %f11748;
	abs.f32 	%f11751, %f52;
	setp.lt.f32 	%p360, %f11751, 0f3F800000;
	@%p360 bra 	$L__BB1_362;
	setp.gtu.f32 	%p361, %f11751, 0f4B000000;
	@%p361 bra 	$L__BB1_359;
	mov.f32 	%f3448, 0f3F800000;
	div.approx.f32 	%f3449, %f11751, %f3448;
	cvt.rzi.f32.f32 	%f11749, %f3449;
	sub.f32 	%f286, %f11751, %f11749;
	mov.b32 	%r371, %f286;
	setp.lt.u32 	%p362, %r371, 1065353216;
	@%p362 bra 	$L__BB1_358;
	setp.lt.u32 	%p363, %r371, -2147483647;
	@%p363 bra 	$L__BB1_356;
	add.f32 	%f3453, %f11749, 0fBF800000;
	setp.lt.f32 	%p366, %f286, 0fBF800000;
	add.f32 	%f3454, %f3453, 0fBF800000;
	selp.f32 	%f11749, %f3454, %f3453, %p366;
	bra.uni 	$L__BB1_358;
$L__BB1_356:
	add.f32 	%f11749, %f11749, 0f3F800000;
	setp.ltu.f32 	%p364, %f286, 0f40000000;
	@%p364 bra 	$L__BB1_358;
	add.f32 	%f3450, %f11749, 0f3F800000;
	add.f32 	%f3451, %f286, 0fC0400000;
	setp.ge.f32 	%p365, %f3451, 0f00000000;
	add.f32 	%f3452, %f3450, 0f3F800000;
	selp.f32 	%f11749, %f3452, %f3450, %p365;
$L__BB1_358:
	sub.f32 	%f11751, %f11751, %f11749;
	bra.uni 	$L__BB1_362;
$L__BB1_359:
	mov.b32 	%r372, %f11751;
	and.b32  	%r2505, %r372, 8388607;
	or.b32  	%r6006, %r2505, 1065353216;
	mov.b32 	%f11750, %r6006;
	and.b32  	%r2506, %r372, -8388608;
	add.s32 	%r6007, %r2506, -1065353216;
	setp.eq.s32 	%p367, %r6007, 0;
	@%p367 bra 	$L__BB1_361;
$L__BB1_360:
	min.u32 	%r2507, %r6007, 192937984;
	add.s32 	%r2508, %r6006, %r2507;
	mov.b32 	%f3455, %r2508;
	sub.f32 	%f3456, %f3455, %f3455;
	add.f32 	%f3457, %f3456, %f3455;
	sub.f32 	%f3458, %f3455, %f3457;
	mov.f32 	%f3459, 0f3F800000;
	fma.rz.f32 	%f3460, %f3458, %f3459, %f3457;
	cvt.rzi.f32.f32 	%f3461, %f3460;
	sub.f32 	%f11750, %f3455, %f3461;
	sub.s32 	%r6007, %r6007, %r2507;
	mov.b32 	%r6006, %f11750;
	setp.ne.s32 	%p368, %r6007, 0;
	setp.ne.s32 	%p369, %r6006, 0;
	and.pred  	%p370, %p368, %p369;
	@%p370 bra 	$L__BB1_360;
$L__BB1_361:
	setp.gt.u32 	%p371, %r372, 2139095039;
	selp.f32 	%f3463, 0f7FFFFFFF, 0f4B000000, %p371;
	mul.f32 	%f3464, %f11750, 0f34000000;
	mul.f32 	%f11751, %f3463, %f3464;
$L__BB1_362:
	abs.f32 	%f3465, %f11751;
	setp.nan.f32 	%p372, %f3465, %f3465;
	copysign.f32 	%f3466, %f52, %f11751;
	selp.f32 	%f3467, %f11751, %f3466, %p372;
	abs.f32 	%f3468, %f3467;
	setp.gt.f32 	%p373, %f3468, 0f3F000000;
	mov.f32 	%f3469, 0f3F800000;
	sub.f32 	%f3470, %f3469, %f3468;
	selp.f32 	%f297, %f3470, %f3468, %p373;
	abs.f32 	%f298, %f297;
	setp.geu.f32 	%p374, %f298, 0f3089705F;
	@%p374 bra 	$L__BB1_364;
	cvt.rn.f32.u32 	%f3514, %r1678;
	mul.f32 	%f3515, %f297, %f3514;
	abs.f32 	%f3516, %f3515;
	setp.gt.f32 	%p381, %f3516, 0f4B800000;
	mov.f32 	%f3517, 0f00000000;
	mul.rn.f32 	%f3518, %f3515, %f3517;
	selp.f32 	%f3519, %f3518, %f3515, %p381;
	add.f32 	%f3520, %f3519, %f3519;
	cvt.rni.f32.f32 	%f3521, %f3520;
	cvt.rzi.s32.f32 	%r2515, %f3521;
	fma.rn.f32 	%f3522, %f3521, 0fBF000000, %f3519;
	add.s32 	%r2516, %r2515, 1;
	mul.rn.f32 	%f3523, %f3522, %f3522;
	fma.rn.f32 	%f3524, %f3523, 0fBF17ACC9, 0f40233590;
	fma.rn.f32 	%f3525, %f3523, 0f3E684E12, 0fBFAAD2E0;
	fma.rn.f32 	%f3526, %f3524, %f3523, 0fC0A55DF6;
	fma.rn.f32 	%f3527, %f3525, %f3523, 0f4081E0CF;
	fma.rn.f32 	%f3528, %f3523, %f3522, 0f00000000;
	fma.rn.f32 	%f3529, %f3527, %f3523, 0fC09DE9E6;
	fma.rn.f32 	%f3530, %f3526, %f3528, 0f00000000;
	fma.rn.f32 	%f3531, %f3529, %f3523, 0f3F800000;
	fma.rn.f32 	%f3532, %f3522, 0f40490FDB, %f3530;
	and.b32  	%r2517, %r2515, 1;
	setp.eq.b32 	%p382, %r2517, 1;
	selp.f32 	%f3533, %f3532, %f3531, %p382;
	and.b32  	%r2518, %r2516, 2;
	setp.eq.s32 	%p383, %r2518, 0;
	sub.f32 	%f3534, %f3517, %f3533;
	selp.f32 	%f3535, %f3533, %f3534, %p383;
	mul.lo.s32 	%r2519, %r1678, %r1678;
	cvt.rn.f32.u32 	%f3536, %r2519;
	mul.f32 	%f3537, %f3535, %f3536;
	setp.gt.f32 	%p384, %f298, 0f4B800000;
	mul.rn.f32 	%f3538, %f297, %f3517;
	selp.f32 	%f3539, %f3538, %f297, %p384;
	add.f32 	%f3540, %f3539, %f3539;
	cvt.rni.f32.f32 	%f3541, %f3540;
	cvt.rzi.s32.f32 	%r2520, %f3541;
	fma.rn.f32 	%f3542, %f3541, 0fBF000000, %f3539;
	add.s32 	%r2521, %r2520, 1;
	mul.rn.f32 	%f3543, %f3542, %f3542;
	fma.rn.f32 	%f3544, %f3543, 0fBF17ACC9, 0f40233590;
	fma.rn.f32 	%f3545, %f3543, 0f3E684E12, 0fBFAAD2E0;
	fma.rn.f32 	%f3546, %f3544, %f3543, 0fC0A55DF6;
	fma.rn.f32 	%f3547, %f3545, %f3543, 0f4081E0CF;
	fma.rn.f32 	%f3548, %f3543, %f3542, 0f00000000;
	fma.rn.f32 	%f3549, %f3547, %f3543, 0fC09DE9E6;
	fma.rn.f32 	%f3550, %f3546, %f3548, 0f00000000;
	fma.rn.f32 	%f3551, %f3549, %f3543, 0f3F800000;
	fma.rn.f32 	%f3552, %f3542, 0f40490FDB, %f3550;
	and.b32  	%r2522, %r2520, 1;
	setp.eq.b32 	%p385, %r2522, 1;
	selp.f32 	%f3553, %f3552, %f3551, %p385;
	and.b32  	%r2523, %r2521, 2;
	setp.eq.s32 	%p386, %r2523, 0;
	sub.f32 	%f3554, %f3517, %f3553;
	mul.f32 	%f3555, %f3535, %f3537;
	selp.f32 	%f3556, %f3553, %f3554, %p386;
	mul.f32 	%f3557, %f3556, %f3556;
	div.rn.f32 	%f11752, %f3555, %f3557;
	bra.uni 	$L__BB1_365;
$L__BB1_364:
	cvt.rn.f32.u32 	%f3471, %r1678;
	mul.f32 	%f3472, %f297, %f3471;
	add.f32 	%f3473, %f3472, %f3472;
	cvt.rni.f32.f32 	%f3474, %f3473;
	cvt.rzi.s32.f32 	%r2509, %f3474;
	fma.rn.f32 	%f3475, %f3474, 0fBF000000, %f3472;
	mul.rn.f32 	%f3476, %f3475, %f3475;
	fma.rn.f32 	%f3477, %f3476, 0fBF17ACC9, 0f40233590;
	fma.rn.f32 	%f3478, %f3476, 0f3E684E12, 0fBFAAD2E0;
	fma.rn.f32 	%f3479, %f3477, %f3476, 0fC0A55DF6;
	fma.rn.f32 	%f3480, %f3478, %f3476, 0f4081E0CF;
	fma.rn.f32 	%f3481, %f3476, %f3475, 0f00000000;
	fma.rn.f32 	%f3482, %f3480, %f3476, 0fC09DE9E6;
	fma.rn.f32 	%f3483, %f3479, %f3481, 0f00000000;
	fma.rn.f32 	%f3484, %f3482, %f3476, 0f3F800000;
	fma.rn.f32 	%f3485, %f3475, 0f40490FDB, %f3483;
	and.b32  	%r2510, %r2509, 1;
	setp.eq.b32 	%p375, %r2510, 1;
	selp.f32 	%f3486, %f3484, %f3485, %p375;
	and.b32  	%r2511, %r2509, 2;
	setp.eq.s32 	%p376, %r2511, 0;
	mov.f32 	%f3487, 0f00000000;
	sub.f32 	%f3488, %f3487, %f3486;
	selp.f32 	%f3489, %f3486, %f3488, %p376;
	cvt.rzi.f32.f32 	%f3490, %f3472;
	setp.eq.f32 	%p377, %f3472, %f3490;
	mul.rn.f32 	%f3491, %f3472, %f3487;
	selp.f32 	%f3492, %f3491, %f3489, %p377;
	add.f32 	%f3493, %f297, %f297;
	cvt.rni.f32.f32 	%f3494, %f3493;
	cvt.rzi.s32.f32 	%r2512, %f3494;
	fma.rn.f32 	%f3495, %f3494, 0fBF000000, %f297;
	mul.rn.f32 	%f3496, %f3495, %f3495;
	fma.rn.f32 	%f3497, %f3496, 0fBF17ACC9, 0f40233590;
	fma.rn.f32 	%f3498, %f3496, 0f3E684E12, 0fBFAAD2E0;
	fma.rn.f32 	%f3499, %f3497, %f3496, 0fC0A55DF6;
	fma.rn.f32 	%f3500, %f3498, %f3496, 0f4081E0CF;
	fma.rn.f32 	%f3501, %f3496, %f3495, 0f00000000;
	fma.rn.f32 	%f3502, %f3500, %f3496, 0fC09DE9E6;
	fma.rn.f32 	%f3503, %f3499, %f3501, 0f00000000;
	fma.rn.f32 	%f3504, %f3502, %f3496, 0f3F800000;
	fma.rn.f32 	%f3505, %f3495, 0f40490FDB, %f3503;
	and.b32  	%r2513, %r2512, 1;
	setp.eq.b32 	%p378, %r2513, 1;
	selp.f32 	%f3506, %f3504, %f3505, %p378;
	and.b32  	%r2514, %r2512, 2;
	setp.eq.s32 	%p379, %r2514, 0;
	sub.f32 	%f3507, %f3487, %f3506;
	selp.f32 	%f3508, %f3506, %f3507, %p379;
	cvt.rzi.f32.f32 	%f3509, %f297;
	setp.eq.f32 	%p380, %f297, %f3509;
	mul.rn.f32 	%f3510, %f297, %f3487;
	mul.f32 	%f3511, %f3492, %f3492;
	selp.f32 	%f3512, %f3510, %f3508, %p380;
	mul.f32 	%f3513, %f3512, %f3512;
	div.rn.f32 	%f11752, %f3511, %f3513;
$L__BB1_365:
	fma.rn.f32 	%f12013, %f283, %f11752, %f12013;
	add.s32 	%r5899, %r5899, 1;
	setp.ne.s32 	%p387, %r5899, %r1679;
	@%p387 bra 	$L__BB1_41;
	setp.eq.s32 	%p388, %r1676, 1;
	@%p388 bra 	$L__BB1_1674;
	ld.param.u64 	%rd2233, [_Z15dirtymap_kernel10floatArrayS_S_S_f11chordParamsPfjPKf_param_8];
	cvta.to.global.u64 	%rd709, %rd2233;
	ld.global.f32 	%f303, [%rd709+76];
	mov.b32 	%r6008, 0;
$L__BB1_368:
	cvt.rn.f32.u32 	%f3558, %r6008;
	mul.f32 	%f3559, %f1507, %f3558;
	fma.rn.f32 	%f305, %f3559, 0f3898825B, %f7;
	mul.f32 	%f3560, %f305, 0f3F22F983;
	cvt.rni.s32.f32 	%r6040, %f3560;
	cvt.rn.f32.s32 	%f3561, %r6040;
	fma.rn.f32 	%f3562, %f3561, 0fBFC90FDA, %f305;
	fma.rn.f32 	%f3563, %f3561, 0fB3A22168, %f3562;
	fma.rn.f32 	%f11761, %f3561, 0fA7C234C5, %f3563;
	abs.f32 	%f307, %f305;
	setp.ltu.f32 	%p389, %f307, 0f47CE4780;
	mov.u32 	%r6012, %r6040;
	mov.f32 	%f11754, %f11761;
	@%p389 bra 	$L__BB1_376;
	setp.eq.f32 	%p390, %f307, 0f7F800000;
	@%p390 bra 	$L__BB1_375;
	mov.b32 	%r2526, %f305;
	shl.b32 	%r2527, %r2526, 8;
	or.b32  	%r382, %r2527, -2147483648;
	mov.b64 	%rd2267, 0;
	mov.b32 	%r6009, 0;
$L__BB1_371:
	.pragma "nounroll";
	mul.wide.u32 	%rd711, %r6009, 4;
	mov.u64 	%rd712, __cudart_i2opi_f;
	add.s64 	%rd713, %rd712, %rd711;
	ld.global.nc.u32 	%r2528, [%rd713];
	mad.wide.u32 	%rd714, %r2528, %r382, %rd2267;
	shr.u64 	%rd2267, %rd714, 32;
	add.s64 	%rd715, %rd23, %rd711;
	st.local.u32 	[%rd715], %rd714;
	add.s32 	%r6009, %r6009, 1;
	setp.ne.s32 	%p391, %r6009, 6;
	@%p391 bra 	$L__BB1_371;
	mov.b32 	%r2529, %f305;
	shr.u32 	%r2530, %r2529, 23;
	st.local.u32 	[%rd23+24], %rd2267;
	and.b32  	%r385, %r2530, 31;
	and.b32  	%r2531, %r2530, 224;
	add.s32 	%r2532, %r2531, -128;
	shr.u32 	%r2533, %r2532, 5;
	mul.wide.u32 	%rd716, %r2533, 4;
	sub.s64 	%rd90, %rd23, %rd716;
	ld.local.u32 	%r6010, [%rd90+24];
	ld.local.u32 	%r6011, [%rd90+20];
	setp.eq.s32 	%p392, %r385, 0;
	@%p392 bra 	$L__BB1_374;
	shf.l.wrap.b32 	%r6010, %r6011, %r6010, %r385;
	ld.local.u32 	%r2534, [%rd90+16];
	shf.l.wrap.b32 	%r6011, %r2534, %r6011, %r385;
$L__BB1_374:
	shr.u32 	%r2535, %r6010, 30;
	shf.l.wrap.b32 	%r2536, %r6011, %r6010, 2;
	shl.b32 	%r2537, %r6011, 2;
	shr.u32 	%r2538, %r2536, 31;
	add.s32 	%r2539, %r2538, %r2535;
	neg.s32 	%r2540, %r2539;
	mov.b32 	%r2541, %f305;
	setp.lt.s32 	%p393, %r2541, 0;
	selp.b32 	%r6012, %r2540, %r2539, %p393;
	xor.b32  	%r2542, %r2536, %r2541;
	shr.s32 	%r2543, %r2536, 31;
	xor.b32  	%r2544, %r2543, %r2536;
	xor.b32  	%r2545, %r2543, %r2537;
	cvt.u64.u32 	%rd717, %r2544;
	shl.b64 	%rd718, %rd717, 32;
	cvt.u64.u32 	%rd719, %r2545;
	or.b64  	%rd720, %rd718, %rd719;
	cvt.rn.f64.s64 	%fd53, %rd720;
	mul.f64 	%fd54, %fd53, 0d3BF921FB54442D19;
	cvt.rn.f32.f64 	%f3564, %fd54;
	neg.f32 	%f3565, %f3564;
	setp.lt.s32 	%p394, %r2542, 0;
	selp.f32 	%f11754, %f3565, %f3564, %p394;
	bra.uni 	$L__BB1_376;
$L__BB1_375:
	mov.f32 	%f3566, 0f00000000;
	mul.rn.f32 	%f11754, %f305, %f3566;
	mov.b32 	%r6012, 0;
$L__BB1_376:
	ld.param.u32 	%r5872, [_Z15dirtymap_kernel10floatArrayS_S_S_f11chordParamsPfjPKf_param_7];
	add.s32 	%r2547, %r6012, 1;
	mul.rn.f32 	%f3567, %f11754, %f11754;
	and.b32  	%r2548, %r6012, 1;
	setp.eq.b32 	%p396, %r2548, 1;
	selp.f32 	%f3568, %f11754, 0f3F800000, %p396;
	fma.rn.f32 	%f3569, %f3567, %f3568, 0f00000000;
	fma.rn.f32 	%f3570, %f3567, 0f37CBAC00, 0fBAB607ED;
	selp.f32 	%f3571, 0fB94D4153, %f3570, %p396;
	selp.f32 	%f3572, 0f3C0885E4, 0f3D2AAABB, %p396;
	fma.rn.f32 	%f3573, %f3571, %f3567, %f3572;
	selp.f32 	%f3574, 0fBE2AAAA8, 0fBEFFFFFF, %p396;
	fma.rn.f32 	%f3575, %f3573, %f3567, %f3574;
	fma.rn.f32 	%f3576, %f3575, %f3569, %f3568;
	and.b32  	%r2549, %r2547, 2;
	setp.eq.s32 	%p397, %r2549, 0;
	mov.f32 	%f3577, 0f00000000;
	sub.f32 	%f3578, %f3577, %f3576;
	selp.f32 	%f311, %f3576, %f3578, %p397;
	cvta.to.global.u64 	%rd721, %rd325;
	mov.u32 	%r2550, %ctaid.x;
	mul.lo.s32 	%r2551, %r2550, %r5872;
	shl.b32 	%r2552, %r2551, 5;
	mov.u32 	%r2553, %tid.x;
	add.s32 	%r2554, %r2552, %r2553;
	shl.b32 	%r2555, %r5895, 5;
	add.s32 	%r2556, %r2554, %r2555;
	mul.lo.s32 	%r2557, %r2556, 3;
	mul.wide.u32 	%rd722, %r2557, 4;
	add.s64 	%rd91, %rd721, %rd722;
	ld.global.f32 	%f312, [%rd91];
	mov.u32 	%r6016, %r6040;
	mov.f32 	%f11755, %f11761;
	@%p389 bra 	$L__BB1_384;
	setp.eq.f32 	%p398, %f307, 0f7F800000;
	@%p398 bra 	$L__BB1_383;
	mov.b64 	%rd2268, 0;
	mov.b32 	%r6013, 0;
$L__BB1_379:
	.pragma "nounroll";
	mul.wide.u32 	%rd724, %r6013, 4;
	mov.u64 	%rd725, __cudart_i2opi_f;
	add.s64 	%rd726, %rd725, %rd724;
	ld.global.nc.u32 	%r2559, [%rd726];
	mov.b32 	%r2560, %f305;
	shl.b32 	%r2561, %r2560, 8;
	or.b32  	%r2562, %r2561, -2147483648;
	mad.wide.u32 	%rd727, %r2559, %r2562, %rd2268;
	shr.u64 	%rd2268, %rd727, 32;
	add.s64 	%rd728, %rd22, %rd724;
	st.local.u32 	[%rd728], %rd727;
	add.s32 	%r6013, %r6013, 1;
	setp.ne.s32 	%p399, %r6013, 6;
	@%p399 bra 	$L__BB1_379;
	mov.b32 	%r2563, %f305;
	shr.u32 	%r2564, %r2563, 23;
	st.local.u32 	[%rd22+24], %rd2268;
	and.b32  	%r396, %r2564, 31;
	and.b32  	%r2565, %r2564, 224;
	add.s32 	%r2566, %r2565, -128;
	shr.u32 	%r2567, %r2566, 5;
	mul.wide.u32 	%rd729, %r2567, 4;
	sub.s64 	%rd94, %rd22, %rd729;
	ld.local.u32 	%r6014, [%rd94+24];
	ld.local.u32 	%r6015, [%rd94+20];
	setp.eq.s32 	%p400, %r396, 0;
	@%p400 bra 	$L__BB1_382;
	shf.l.wrap.b32 	%r6014, %r6015, %r6014, %r396;
	ld.local.u32 	%r2568, [%rd94+16];
	shf.l.wrap.b32 	%r6015, %r2568, %r6015, %r396;
$L__BB1_382:
	shr.u32 	%r2569, %r6014, 30;
	shf.l.wrap.b32 	%r2570, %r6015, %r6014, 2;
	shl.b32 	%r2571, %r6015, 2;
	shr.u32 	%r2572, %r2570, 31;
	add.s32 	%r2573, %r2572, %r2569;
	neg.s32 	%r2574, %r2573;
	mov.b32 	%r2575, %f305;
	setp.lt.s32 	%p401, %r2575, 0;
	selp.b32 	%r6016, %r2574, %r2573, %p401;
	xor.b32  	%r2576, %r2570, %r2575;
	shr.s32 	%r2577, %r2570, 31;
	xor.b32  	%r2578, %r2577, %r2570;
	xor.b32  	%r2579, %r2577, %r2571;
	cvt.u64.u32 	%rd730, %r2578;
	shl.b64 	%rd731, %rd730, 32;
	cvt.u64.u32 	%rd732, %r2579;
	or.b64  	%rd733, %rd731, %rd732;
	cvt.rn.f64.s64 	%fd55, %rd733;
	mul.f64 	%fd56, %fd55, 0d3BF921FB54442D19;
	cvt.rn.f32.f64 	%f3579, %fd56;
	neg.f32 	%f3580, %f3579;
	setp.lt.s32 	%p402, %r2576, 0;
	selp.f32 	%f11755, %f3580, %f3579, %p402;
	bra.uni 	$L__BB1_384;
$L__BB1_383:
	mov.f32 	%f3581, 0f00000000;
	mul.rn.f32 	%f11755, %f305, %f3581;
	mov.b32 	%r6016, 0;
$L__BB1_384:
	mul.rn.f32 	%f3582, %f11755, %f11755;
	and.b32  	%r2581, %r6016, 1;
	setp.eq.b32 	%p404, %r2581, 1;
	selp.f32 	%f3583, 0f3F800000, %f11755, %p404;
	fma.rn.f32 	%f3584, %f3582, %f3583, 0f00000000;
	fma.rn.f32 	%f3585, %f3582, 0f37CBAC00, 0fBAB607ED;
	selp.f32 	%f3586, %f3585, 0fB94D4153, %p404;
	selp.f32 	%f3587, 0f3D2AAABB, 0f3C0885E4, %p404;
	fma.rn.f32 	%f3588, %f3586, %f3582, %f3587;
	selp.f32 	%f3589, 0fBEFFFFFF, 0fBE2AAAA8, %p404;
	fma.rn.f32 	%f3590, %f3588, %f3582, %f3589;
	fma.rn.f32 	%f3591, %f3590, %f3584, %f3583;
	and.b32  	%r2582, %r6016, 2;
	setp.eq.s32 	%p405, %r2582, 0;
	mov.f32 	%f3592, 0f00000000;
	sub.f32 	%f3593, %f3592, %f3591;
	selp.f32 	%f3594, %f3591, %f3593, %p405;
	ld.global.f32 	%f316, [%rd91+4];
	mul.f32 	%f3595, %f316, %f3594;
	mul.f32 	%f3596, %f312, %f311;
	sub.f32 	%f317, %f3596, %f3595;
	mov.u32 	%r6020, %r6040;
	mov.f32 	%f11756, %f11761;
	@%p389 bra 	$L__BB1_392;
	setp.eq.f32 	%p406, %f307, 0f7F800000;
	@%p406 bra 	$L__BB1_391;
	mov.b64 	%rd2269, 0;
	mov.b32 	%r6017, 0;
$L__BB1_387:
	.pragma "nounroll";
	mul.wide.u32 	%rd735, %r6017, 4;
	mov.u64 	%rd736, __cudart_i2opi_f;
	add.s64 	%rd737, %rd736, %rd735;
	ld.global.nc.u32 	%r2584, [%rd737];
	mov.b32 	%r2585, %f305;
	shl.b32 	%r2586, %r2585, 8;
	or.b32  	%r2587, %r2586, -2147483648;
	mad.wide.u32 	%rd738, %r2584, %r2587, %rd2269;
	shr.u64 	%rd2269, %rd738, 32;
	add.s64 	%rd739, %rd21, %rd735;
	st.local.u32 	[%rd739], %rd738;
	add.s32 	%r6017, %r6017, 1;
	setp.ne.s32 	%p407, %r6017, 6;
	@%p407 bra 	$L__BB1_387;
	mov.b32 	%r2588, %f305;
	shr.u32 	%r2589, %r2588, 23;
	st.local.u32 	[%rd21+24], %rd2269;
	and.b32  	%r407, %r2589, 31;
	and.b32  	%r2590, %r2589, 224;
	add.s32 	%r2591, %r2590, -128;
	shr.u32 	%r2592, %r2591, 5;
	mul.wide.u32 	%rd740, %r2592, 4;
	sub.s64 	%rd97, %rd21, %rd740;
	ld.local.u32 	%r6018, [%rd97+24];
	ld.local.u32 	%r6019, [%rd97+20];
	setp.eq.s32 	%p408, %r407, 0;
	@%p408 bra 	$L__BB1_390;
	shf.l.wrap.b32 	%r6018, %r6019, %r6018, %r407;
	ld.local.u32 	%r2593, [%rd97+16];
	shf.l.wrap.b32 	%r6019, %r2593, %r6019, %r407;
$L__BB1_390:
	shr.u32 	%r2594, %r6018, 30;
	shf.l.wrap.b32 	%r2595, %r6019, %r6018, 2;
	shl.b32 	%r2596, %r6019, 2;
	shr.u32 	%r2597, %r2595, 31;
	add.s32 	%r2598, %r2597, %r2594;
	neg.s32 	%r2599, %r2598;
	mov.b32 	%r2600, %f305;
	setp.lt.s32 	%p409, %r2600, 0;
	selp.b32 	%r6020, %r2599, %r2598, %p409;
	xor.b32  	%r2601, %r2595, %r2600;
	shr.s32 	%r2602, %r2595, 31;
	xor.b32  	%r2603, %r2602, %r2595;
	xor.b32  	%r2604, %r2602, %r2596;
	cvt.u64.u32 	%rd741, %r2603;
	shl.b64 	%rd742, %rd741, 32;
	cvt.u64.u32 	%rd743, %r2604;
	or.b64  	%rd744, %rd742, %rd743;
	cvt.rn.f64.s64 	%fd57, %rd744;
	mul.f64 	%fd58, %fd57, 0d3BF921FB54442D19;
	cvt.rn.f32.f64 	%f3597, %fd58;
	neg.f32 	%f3598, %f3597;
	setp.lt.s32 	%p410, %r2601, 0;
	selp.f32 	%f11756, %f3598, %f3597, %p410;
	bra.uni 	$L__BB1_392;
$L__BB1_391:
	mov.f32 	%f3599, 0f00000000;
	mul.rn.f32 	%f11756, %f305, %f3599;
	mov.b32 	%r6020, 0;
$L__BB1_392:
	mul.rn.f32 	%f3600, %f11756, %f11756;
	and.b32  	%r2606, %r6020, 1;
	setp.eq.b32 	%p412, %r2606, 1;
	selp.f32 	%f3601, 0f3F800000, %f11756, %p412;
	fma.rn.f32 	%f3602, %f3600, %f3601, 0f00000000;
	fma.rn.f32 	%f3603, %f3600, 0f37CBAC00, 0fBAB607ED;
	selp.f32 	%f3604, %f3603, 0fB94D4153, %p412;
	selp.f32 	%f3605, 0f3D2AAABB, 0f3C0885E4, %p412;
	fma.rn.f32 	%f3606, %f3604, %f3600, %f3605;
	selp.f32 	%f3607, 0fBEFFFFFF, 0fBE2AAAA8, %p412;
	fma.rn.f32 	%f3608, %f3606, %f3600, %f3607;
	fma.rn.f32 	%f3609, %f3608, %f3602, %f3601;
	and.b32  	%r2607, %r6020, 2;
	setp.eq.s32 	%p413, %r2607, 0;
	mov.f32 	%f3610, 0f00000000;
	sub.f32 	%f3611, %f3610, %f3609;
	selp.f32 	%f3612, %f3609, %f3611, %p413;
	mul.f32 	%f321, %f312, %f3612;
	mov.u32 	%r6024, %r6040;
	mov.f32 	%f11757, %f11761;
	@%p389 bra 	$L__BB1_400;
	setp.eq.f32 	%p414, %f307, 0f7F800000;
	@%p414 bra 	$L__BB1_399;
	mov.b64 	%rd2270, 0;
	mov.b32 	%r6021, 0;
$L__BB1_395:
	.pragma "nounroll";
	mul.wide.u32 	%rd746, %r6021, 4;
	mov.u64 	%rd747, __cudart_i2opi_f;
	add.s64 	%rd748, %rd747, %rd746;
	ld.global.nc.u32 	%r2609, [%rd748];
	mov.b32 	%r2610, %f305;
	shl.b32 	%r2611, %r2610, 8;
	or.b32  	%r2612, %r2611, -2147483648;
	mad.wide.u32 	%rd749, %r2609, %r2612, %rd2270;
	shr.u64 	%rd2270, %rd749, 32;
	add.s64 	%rd750, %rd20, %rd746;
	st.local.u32 	[%rd750], %rd749;
	add.s32 	%r6021, %r6021, 1;
	setp.ne.s32 	%p415, %r6021, 6;
	@%p415 bra 	$L__BB1_395;
	mov.b32 	%r2613, %f305;
	shr.u32 	%r2614, %r2613, 23;
	st.local.u32 	[%rd20+24], %rd2270;
	and.b32  	%r418, %r2614, 31;
	and.b32  	%r2615, %r2614, 224;
	add.s32 	%r2616, %r2615, -128;
	shr.u32 	%r2617, %r2616, 5;
	mul.wide.u32 	%rd751, %r2617, 4;
	sub.s64 	%rd100, %rd20, %rd751;
	ld.local.u32 	%r6022, [%rd100+24];
	ld.local.u32 	%r6023, [%rd100+20];
	setp.eq.s32 	%p416, %r418, 0;
	@%p416 bra 	$L__BB1_398;
	shf.l.wrap.b32 	%r6022, %r6023, %r6022, %r418;
	ld.local.u32 	%r2618, [%rd100+16];
	shf.l.wrap.b32 	%r6023, %r2618, %r6023, %r418;
$L__BB1_398:
	shr.u32 	%r2619, %r6022, 30;
	shf.l.wrap.b32 	%r2620, %r6023, %r6022, 2;
	shl.b32 	%r2621, %r6023, 2;
	shr.u32 	%r2622, %r2620, 31;
	add.s32 	%r2623, %r2622, %r2619;
	neg.s32 	%r2624, %r2623;
	mov.b32 	%r2625, %f305;
	setp.lt.s32 	%p417, %r2625, 0;
	selp.b32 	%r6024, %r2624, %r2623, %p417;
	xor.b32  	%r2626, %r2620, %r2625;
	shr.s32 	%r2627, %r2620, 31;
	xor.b32  	%r2628, %r2627, %r2620;
	xor.b32  	%r2629, %r2627, %r2621;
	cvt.u64.u32 	%rd752, %r2628;
	shl.b64 	%rd753, %rd752, 32;
	cvt.u64.u32 	%rd754, %r2629;
	or.b64  	%rd755, %rd753, %rd754;
	cvt.rn.f64.s64 	%fd59, %rd755;
	mul.f64 	%fd60, %fd59, 0d3BF921FB54442D19;
	cvt.rn.f32.f64 	%f3613, %fd60;
	neg.f32 	%f3614, %f3613;
	setp.lt.s32 	%p418, %r2626, 0;
	selp.f32 	%f11757, %f3614, %f3613, %p418;
	bra.uni 	$L__BB1_400;
$L__BB1_399:
	mov.f32 	%f3615, 0f00000000;
	mul.rn.f32 	%f11757, %f305, %f3615;
	mov.b32 	%r6024, 0;
$L__BB1_400:
	add.s32 	%r2631, %r6024, 1;
	mul.rn.f32 	%f3616, %f11757, %f11757;
	and.b32  	%r2632, %r6024, 1;
	setp.eq.b32 	%p420, %r2632, 1;
	selp.f32 	%f3617, %f11757, 0f3F800000, %p420;
	fma.rn.f32 	%f3618, %f3616, %f3617, 0f00000000;
	fma.rn.f32 	%f3619, %f3616, 0f37CBAC00, 0fBAB607ED;
	selp.f32 	%f3620, 0fB94D4153, %f3619, %p420;
	selp.f32 	%f3621, 0f3C0885E4, 0f3D2AAABB, %p420;
	fma.rn.f32 	%f3622, %f3620, %f3616, %f3621;
	selp.f32 	%f3623, 0fBE2AAAA8, 0fBEFFFFFF, %p420;
	fma.rn.f32 	%f3624, %f3622, %f3616, %f3623;
	fma.rn.f32 	%f3625, %f3624, %f3618, %f3617;
	and.b32  	%r2633, %r2631, 2;
	setp.eq.s32 	%p421, %r2633, 0;
	mov.f32 	%f3626, 0f00000000;
	sub.f32 	%f3627, %f3626, %f3625;
	selp.f32 	%f3628, %f3625, %f3627, %p421;
	fma.rn.f32 	%f325, %f316, %f3628, %f321;
	ld.global.f32 	%f326, [%rd91+8];
	mov.u32 	%r6028, %r6040;
	mov.f32 	%f11758, %f11761;
	@%p389 bra 	$L__BB1_408;
	setp.eq.f32 	%p422, %f307, 0f7F800000;
	@%p422 bra 	$L__BB1_407;
	mov.b64 	%rd2271, 0;
	mov.b32 	%r6025, 0;
$L__BB1_403:
	.pragma "nounroll";
	mul.wide.u32 	%rd757, %r6025, 4;
	mov.u64 	%rd758, __cudart_i2opi_f;
	add.s64 	%rd759, %rd758, %rd757;
	ld.global.nc.u32 	%r2635, [%rd759];
	mov.b32 	%r2636, %f305;
	shl.b32 	%r2637, %r2636, 8;
	or.b32  	%r2638, %r2637, -2147483648;
	mad.wide.u32 	%rd760, %r2635, %r2638, %rd2271;
	shr.u64 	%rd2271, %rd760, 32;
	add.s64 	%rd761, %rd19, %rd757;
	st.local.u32 	[%rd761], %rd760;
	add.s32 	%r6025, %r6025, 1;
	setp.ne.s32 	%p423, %r6025, 6;
	@%p423 bra 	$L__BB1_403;
	mov.b32 	%r2639, %f305;
	shr.u32 	%r2640, %r2639, 23;
	st.local.u32 	[%rd19+24], %rd2271;
	and.b32  	%r429, %r2640, 31;
	and.b32  	%r2641, %r2640, 224;
	add.s32 	%r2642, %r2641, -128;
	shr.u32 	%r2643, %r2642, 5;
	mul.wide.u32 	%rd762, %r2643, 4;
	sub.s64 	%rd103, %rd19, %rd762;
	ld.local.u32 	%r6026, [%rd103+24];
	ld.local.u32 	%r6027, [%rd103+20];
	setp.eq.s32 	%p424, %r429, 0;
	@%p424 bra 	$L__BB1_406;
	shf.l.wrap.b32 	%r6026, %r6027, %r6026, %r429;
	ld.local.u32 	%r2644, [%rd103+16];
	shf.l.wrap.b32 	%r6027, %r2644, %r6027, %r429;
$L__BB1_406:
	shr.u32 	%r2645, %r6026, 30;
	shf.l.wrap.b32 	%r2646, %r6027, %r6026, 2;
	shl.b32 	%r2647, %r6027, 2;
	shr.u32 	%r2648, %r2646, 31;
	add.s32 	%r2649, %r2648, %r2645;
	neg.s32 	%r2650, %r2649;
	mov.b32 	%r2651, %f305;
	setp.lt.s32 	%p425, %r2651, 0;
	selp.b32 	%r6028, %r2650, %r2649, %p425;
	xor.b32  	%r2652, %r2646, %r2651;
	shr.s32 	%r2653, %r2646, 31;
	xor.b32  	%r2654, %r2653, %r2646;
	xor.b32  	%r2655, %r2653, %r2647;
	cvt.u64.u32 	%rd763, %r2654;
	shl.b64 	%rd764, %rd763, 32;
	cvt.u64.u32 	%rd765, %r2655;
	or.b64  	%rd766, %rd764, %rd765;
	cvt.rn.f64.s64 	%fd61, %rd766;
	mul.f64 	%fd62, %fd61, 0d3BF921FB54442D19;
	cvt.rn.f32.f64 	%f3629, %fd62;
	neg.f32 	%f3630, %f3629;
	setp.lt.s32 	%p426, %r2652, 0;
	selp.f32 	%f11758, %f3630, %f3629, %p426;
	bra.uni 	$L__BB1_408;
$L__BB1_407:
	mov.f32 	%f3631, 0f00000000;
	mul.rn.f32 	%f11758, %f305, %f3631;
	mov.b32 	%r6028, 0;
$L__BB1_408:
	add.s32 	%r2657, %r6028, 1;
	mul.rn.f32 	%f3632, %f11758, %f11758;
	and.b32  	%r2658, %r6028, 1;
	setp.eq.b32 	%p428, %r2658, 1;
	selp.f32 	%f3633, %f11758, 0f3F800000, %p428;
	fma.rn.f32 	%f3634, %f3632, %f3633, 0f00000000;
	fma.rn.f32 	%f3635, %f3632, 0f37CBAC00, 0fBAB607ED;
	selp.f32 	%f3636, 0fB94D4153, %f3635, %p428;
	selp.f32 	%f3637, 0f3C0885E4, 0f3D2AAABB, %p428;
	fma.rn.f32 	%f3638, %f3636, %f3632, %f3637;
	selp.f32 	%f3639, 0fBE2AAAA8, 0fBEFFFFFF, %p428;
	fma.rn.f32 	%f3640, %f3638, %f3632, %f3639;
	fma.rn.f32 	%f3641, %f3640, %f3634, %f3633;
	and.b32  	%r2659, %r2657, 2;
	setp.eq.s32 	%p429, %r2659, 0;
	mov.f32 	%f3642, 0f00000000;
	sub.f32 	%f3643, %f3642, %f3641;
	selp.f32 	%f330, %f3641, %f3643, %p429;
	cvta.to.global.u64 	%rd767, %rd327;
	mul.lo.s32 	%r2660, %r53, 3;
	mul.wide.u32 	%rd768, %r2660, 4;
	add.s64 	%rd769, %rd767, %rd768;
	ld.global.f32 	%f331, [%rd769];
	mov.u32 	%r6032, %r6040;
	mov.f32 	%f11759, %f11761;
	@%p389 bra 	$L__BB1_416;
	setp.eq.f32 	%p430, %f307, 0f7F800000;
	@%p430 bra 	$L__BB1_415;
	mov.b64 	%rd2272, 0;
	mov.b32 	%r6029, 0;
$L__BB1_411:
	.pragma "nounroll";
	mul.wide.u32 	%rd771, %r6029, 4;
	mov.u64 	%rd772, __cudart_i2opi_f;
	add.s64 	%rd773, %rd772, %rd771;
	ld.global.nc.u32 	%r2662, [%rd773];
	mov.b32 	%r2663, %f305;
	shl.b32 	%r2664, %r2663, 8;
	or.b32  	%r2665, %r2664, -2147483648;
	mad.wide.u32 	%rd774, %r2662, %r2665, %rd2272;
	shr.u64 	%rd2272, %rd774, 32;
	add.s64 	%rd775, %rd18, %rd771;
	st.local.u32 	[%rd775], %rd774;
	add.s32 	%r6029, %r6029, 1;
	setp.ne.s32 	%p431, %r6029, 6;
	@%p431 bra 	$L__BB1_411;
	mov.b32 	%r2666, %f305;
	shr.u32 	%r2667, %r2666, 23;
	st.local.u32 	[%rd18+24], %rd2272;
	and.b32  	%r440, %r2667, 31;
	and.b32  	%r2668, %r2667, 224;
	add.s32 	%r2669, %r2668, -128;
	shr.u32 	%r2670, %r2669, 5;
	mul.wide.u32 	%rd776, %r2670, 4;
	sub.s64 	%rd106, %rd18, %rd776;
	ld.local.u32 	%r6030, [%rd106+24];
	ld.local.u32 	%r6031, [%rd106+20];
	setp.eq.s32 	%p432, %r440, 0;
	@%p432 bra 	$L__BB1_414;
	shf.l.wrap.b32 	%r6030, %r6031, %r6030, %r440;
	ld.local.u32 	%r2671, [%rd106+16];
	shf.l.wrap.b32 	%r6031, %r2671, %r6031, %r440;
$L__BB1_414:
	shr.u32 	%r2672, %r6030, 30;
	shf.l.wrap.b32 	%r2673, %r6031, %r6030, 2;
	shl.b32 	%r2674, %r6031, 2;
	shr.u32 	%r2675, %r2673, 31;
	add.s32 	%r2676, %r2675, %r2672;
	neg.s32 	%r2677, %r2676;
	mov.b32 	%r2678, %f305;
	setp.lt.s32 	%p433, %r2678, 0;
	selp.b32 	%r6032, %r2677, %r2676, %p433;
	xor.b32  	%r2679, %r2673, %r2678;
	shr.s32 	%r2680, %r2673, 31;
	xor.b32  	%r2681, %r2680, %r2673;
	xor.b32  	%r2682, %r2680, %r2674;
	cvt.u64.u32 	%rd777, %r2681;
	shl.b64 	%rd778, %rd777, 32;
	cvt.u64.u32 	%rd779, %r2682;
	or.b64  	%rd780, %rd778, %rd779;
	cvt.rn.f64.s64 	%fd63, %rd780;
	mul.f64 	%fd64, %fd63, 0d3BF921FB54442D19;
	cvt.rn.f32.f64 	%f3644, %fd64;
	neg.f32 	%f3645, %f3644;
	setp.lt.s32 	%p434, %r2679, 0;
	selp.f32 	%f11759, %f3645, %f3644, %p434;
	bra.uni 	$L__BB1_416;
$L__BB1_415:
	mov.f32 	%f3646, 0f00000000;
	mul.rn.f32 	%f11759, %f305, %f3646;
	mov.b32 	%r6032, 0;
$L__BB1_416:
	mul.rn.f32 	%f3647, %f11759, %f11759;
	and.b32  	%r2684, %r6032, 1;
	setp.eq.b32 	%p436, %r2684, 1;
	selp.f32 	%f3648, 0f3F800000, %f11759, %p436;
	fma.rn.f32 	%f3649, %f3647, %f3648, 0f00000000;
	fma.rn.f32 	%f3650, %f3647, 0f37CBAC00, 0fBAB607ED;
	selp.f32 	%f3651, %f3650, 0fB94D4153, %p436;
	selp.f32 	%f3652, 0f3D2AAABB, 0f3C0885E4, %p436;
	fma.rn.f32 	%f3653, %f3651, %f3647, %f3652;
	selp.f32 	%f3654, 0fBEFFFFFF, 0fBE2AAAA8, %p436;
	fma.rn.f32 	%f3655, %f3653, %f3647, %f3654;
	fma.rn.f32 	%f3656, %f3655, %f3649, %f3648;
	and.b32  	%r2685, %r6032, 2;
	setp.eq.s32 	%p437, %r2685, 0;
	mov.f32 	%f3657, 0f00000000;
	sub.f32 	%f3658, %f3657, %f3656;
	selp.f32 	%f3659, %f3656, %f3658, %p437;
	cvta.to.global.u64 	%rd781, %rd327;
	mul.lo.s32 	%r2686, %r53, 3;
	mul.wide.u32 	%rd782, %r2686, 4;
	add.s64 	%rd783, %rd781, %rd782;
	ld.global.f32 	%f335, [%rd783+4];
	mul.f32 	%f3660, %f335, %f3659;
	mul.f32 	%f3661, %f331, %f330;
	sub.f32 	%f336, %f3661, %f3660;
	mov.u32 	%r6036, %r6040;
	mov.f32 	%f11760, %f11761;
	@%p389 bra 	$L__BB1_424;
	setp.eq.f32 	%p438, %f307, 0f7F800000;
	@%p438 bra 	$L__BB1_423;
	mov.b64 	%rd2273, 0;
	mov.b32 	%r6033, 0;
$L__BB1_419:
	.pragma "nounroll";
	mul.wide.u32 	%rd785, %r6033, 4;
	mov.u64 	%rd786, __cudart_i2opi_f;
	add.s64 	%rd787, %rd786, %rd785;
	ld.global.nc.u32 	%r2688, [%rd787];
	mov.b32 	%r2689, %f305;
	shl.b32 	%r2690, %r2689, 8;
	or.b32  	%r2691, %r2690, -2147483648;
	mad.wide.u32 	%rd788, %r2688, %r2691, %rd2273;
	shr.u64 	%rd2273, %rd788, 32;
	add.s64 	%rd789, %rd17, %rd785;
	st.local.u32 	[%rd789], %rd788;
	add.s32 	%r6033, %r6033, 1;
	setp.ne.s32 	%p439, %r6033, 6;
	@%p439 bra 	$L__BB1_419;
	mov.b32 	%r2692, %f305;
	shr.u32 	%r2693, %r2692, 23;
	st.local.u32 	[%rd17+24], %rd2273;
	and.b32  	%r451, %r2693, 31;
	and.b32  	%r2694, %r2693, 224;
	add.s32 	%r2695, %r2694, -128;
	shr.u32 	%r2696, %r2695, 5;
	mul.wide.u32 	%rd790, %r2696, 4;
	sub.s64 	%rd109, %rd17, %rd790;
	ld.local.u32 	%r6034, [%rd109+24];
	ld.local.u32 	%r6035, [%rd109+20];
	setp.eq.s32 	%p440, %r451, 0;
	@%p440 bra 	$L__BB1_422;
	shf.l.wrap.b32 	%r6034, %r6035, %r6034, %r451;
	ld.local.u32 	%r2697, [%rd109+16];
	shf.l.wrap.b32 	%r6035, %r2697, %r6035, %r451;
$L__BB1_422:
	shr.u32 	%r2698, %r6034, 30;
	shf.l.wrap.b32 	%r2699, %r6035, %r6034, 2;
	shl.b32 	%r2700, %r6035, 2;
	shr.u32 	%r2701, %r2699, 31;
	add.s32 	%r2702, %r2701, %r2698;
	neg.s32 	%r2703, %r2702;
	mov.b32 	%r2704, %f305;
	setp.lt.s32 	%p441, %r2704, 0;
	selp.b32 	%r6036, %r2703, %r2702, %p441;
	xor.b32  	%r2705, %r2699, %r2704;
	shr.s32 	%r2706, %r2699, 31;
	xor.b32  	%r2707, %r2706, %r2699;
	xor.b32  	%r2708, %r2706, %r2700;
	cvt.u64.u32 	%rd791, %r2707;
	shl.b64 	%rd792, %rd791, 32;
	cvt.u64.u32 	%rd793, %r2708;
	or.b64  	%rd794, %rd792, %rd793;
	cvt.rn.f64.s64 	%fd65, %rd794;
	mul.f64 	%fd66, %fd65, 0d3BF921FB54442D19;
	cvt.rn.f32.f64 	%f3662, %fd66;
	neg.f32 	%f3663, %f3662;
	setp.lt.s32 	%p442, %r2705, 0;
	selp.f32 	%f11760, %f3663, %f3662, %p442;
	bra.uni 	$L__BB1_424;
$L__BB1_423:
	mov.f32 	%f3664, 0f00000000;
	mul.rn.f32 	%f11760, %f305, %f3664;
	mov.b32 	%r6036, 0;
$L__BB1_424:
	mul.rn.f32 	%f3665, %f11760, %f11760;
	and.b32  	%r2710, %r6036, 1;
	setp.eq.b32 	%p444, %r2710, 1;
	selp.f32 	%f3666, 0f3F800000, %f11760, %p444;
	fma.rn.f32 	%f3667, %f3665, %f3666, 0f00000000;
	fma.rn.f32 	%f3668, %f3665, 0f37CBAC00, 0fBAB607ED;
	selp.f32 	%f3669, %f3668, 0fB94D4153, %p444;
	selp.f32 	%f3670, 0f3D2AAABB, 0f3C0885E4, %p444;
	fma.rn.f32 	%f3671, %f3669, %f3665, %f3670;
	selp.f32 	%f3672, 0fBEFFFFFF, 0fBE2AAAA8, %p444;
	fma.rn.f32 	%f3673, %f3671, %f3665, %f3672;
	fma.rn.f32 	%f3674, %f3673, %f3667, %f3666;
	and.b32  	%r2711, %r6036, 2;
	setp.eq.s32 	%p445, %r2711, 0;
	mov.f32 	%f3675, 0f00000000;
	sub.f32 	%f3676, %f3675, %f3674;
	selp.f32 	%f3677, %f3674, %f3676, %p445;
	mul.f32 	%f340, %f331, %f3677;
	@%p389 bra 	$L__BB1_432;
	setp.eq.f32 	%p446, %f307, 0f7F800000;
	@%p446 bra 	$L__BB1_431;
	mov.b32 	%r460, %f305;
	mov.b64 	%rd2274, 0;
	mov.b32 	%r6037, 0;
$L__BB1_427:
	.pragma "nounroll";
	mul.wide.u32 	%rd796, %r6037, 4;
	mov.u64 	%rd797, __cudart_i2opi_f;
	add.s64 	%rd798, %rd797, %rd796;
	ld.global.nc.u32 	%r2713, [%rd798];
	shl.b32 	%r2714, %r460, 8;
	or.b32  	%r2715, %r2714, -2147483648;
	mad.wide.u32 	%rd799, %r2713, %r2715, %rd2274;
	shr.u64 	%rd2274, %rd799, 32;
	add.s64 	%rd800, %rd16, %rd796;
	st.local.u32 	[%rd800], %rd799;
	add.s32 	%r6037, %r6037, 1;
	setp.ne.s32 	%p447, %r6037, 6;
	@%p447 bra 	$L__BB1_427;
	shr.u32 	%r2716, %r460, 23;
	st.local.u32 	[%rd16+24], %rd2274;
	and.b32  	%r463, %r2716, 31;
	and.b32  	%r2717, %r2716, 224;
	add.s32 	%r2718, %r2717, -128;
	shr.u32 	%r2719, %r2718, 5;
	mul.wide.u32 	%rd801, %r2719, 4;
	sub.s64 	%rd112, %rd16, %rd801;
	ld.local.u32 	%r6038, [%rd112+24];
	ld.local.u32 	%r6039, [%rd112+20];
	setp.eq.s32 	%p448, %r463, 0;
	@%p448 bra 	$L__BB1_430;
	shf.l.wrap.b32 	%r6038, %r6039, %r6038, %r463;
	ld.local.u32 	%r2720, [%rd112+16];
	shf.l.wrap.b32 	%r6039, %r2720, %r6039, %r463;
$L__BB1_430:
	shr.u32 	%r2721, %r6038, 30;
	shf.l.wrap.b32 	%r2722, %r6039, %r6038, 2;
	shl.b32 	%r2723, %r6039, 2;
	shr.u32 	%r2724, %r2722, 31;
	add.s32 	%r2725, %r2724, %r2721;
	neg.s32 	%r2726, %r2725;
	setp.lt.s32 	%p449, %r460, 0;
	selp.b32 	%r6040, %r2726, %r2725, %p449;
	xor.b32  	%r2727, %r2722, %r460;
	shr.s32 	%r2728, %r2722, 31;
	xor.b32  	%r2729, %r2728, %r2722;
	xor.b32  	%r2730, %r2728, %r2723;
	cvt.u64.u32 	%rd802, %r2729;
	shl.b64 	%rd803, %rd802, 32;
	cvt.u64.u32 	%rd804, %r2730;
	or.b64  	%rd805, %rd803, %rd804;
	cvt.rn.f64.s64 	%fd67, %rd805;
	mul.f64 	%fd68, %fd67, 0d3BF921FB54442D19;
	cvt.rn.f32.f64 	%f3678, %fd68;
	neg.f32 	%f3679, %f3678;
	setp.lt.s32 	%p450, %r2727, 0;
	selp.f32 	%f11761, %f3679, %f3678, %p450;
	bra.uni 	$L__BB1_432;
$L__BB1_431:
	mov.f32 	%f3680, 0f00000000;
	mul.rn.f32 	%f11761, %f305, %f3680;
	mov.b32 	%r6040, 0;
$L__BB1_432:
	ld.param.u64 	%rd2234, [_Z15dirtymap_kernel10floatArrayS_S_S_f11chordParamsPfjPKf_param_8];
	add.s32 	%r2732, %r6040, 1;
	mul.rn.f32 	%f3682, %f11761, %f11761;
	and.b32  	%r2733, %r6040, 1;
	setp.eq.b32 	%p451, %r2733, 1;
	selp.f32 	%f3683, %f11761, 0f3F800000, %p451;
	fma.rn.f32 	%f3684, %f3682, %f3683, 0f00000000;
	fma.rn.f32 	%f3685, %f3682, 0f37CBAC00, 0fBAB607ED;
	selp.f32 	%f3686, 0fB94D4153, %f3685, %p451;
	selp.f32 	%f3687, 0f3C0885E4, 0f3D2AAABB, %p451;
	fma.rn.f32 	%f3688, %f3686, %f3682, %f3687;
	selp.f32 	%f3689, 0fBE2AAAA8, 0fBEFFFFFF, %p451;
	fma.rn.f32 	%f3690, %f3688, %f3682, %f3689;
	fma.rn.f32 	%f3691, %f3690, %f3684, %f3683;
	and.b32  	%r2734, %r2732, 2;
	setp.eq.s32 	%p452, %r2734, 0;
	mov.f32 	%f11785, 0f00000000;
	sub.f32 	%f3692, %f11785, %f3691;
	selp.f32 	%f3693, %f3691, %f3692, %p452;
	fma.rn.f32 	%f344, %f335, %f3693, %f340;
	cvta.to.global.u64 	%rd806, %rd327;
	mul.lo.s32 	%r2735, %r53, 3;
	mul.wide.u32 	%rd807, %r2735, 4;
	add.s64 	%rd808, %rd806, %rd807;
	ld.global.f32 	%f345, [%rd808+8];
	cvta.to.global.u64 	%rd809, %rd326;
	mul.wide.u32 	%rd810, %r5896, 4;
	add.s64 	%rd811, %rd809, %rd810;
	ld.global.f32 	%f346, [%rd811];
	div.rn.f32 	%f3694, %f303, %f346;
	sub.f32 	%f3695, %f336, %f317;
	cvta.to.global.u64 	%rd812, %rd2234;
	ld.global.f32 	%f3696, [%rd812+52];
	sub.f32 	%f3697, %f344, %f325;
	ld.global.f32 	%f3698, [%rd812+56];
	mul.f32 	%f3699, %f3698, %f3697;
	fma.rn.f32 	%f3700, %f3695, %f3696, %f3699;
	sub.f32 	%f3701, %f345, %f326;
	ld.global.f32 	%f3702, [%rd812+60];
	fma.rn.f32 	%f3703, %f3701, %f3702, %f3700;
	mul.f32 	%f347, %f3694, %f3703;
	div.rn.f32 	%f3704, %f1504, %f346;
	ld.global.f32 	%f3705, [%rd812+64];
	ld.global.f32 	%f3706, [%rd812+68];
	mul.f32 	%f3707, %f3706, %f3697;
	fma.rn.f32 	%f3708, %f3695, %f3705, %f3707;
	ld.global.f32 	%f3709, [%rd812+72];
	fma.rn.f32 	%f3710, %f3701, %f3709, %f3708;
	mul.f32 	%f348, %f3704, %f3710;
	ld.global.f32 	%f349, [%rd812+40];
	ld.global.f32 	%f350, [%rd812+44];
	mul.f32 	%f3711, %f344, %f350;
	fma.rn.f32 	%f3712, %f336, %f349, %f3711;
	ld.global.f32 	%f351, [%rd812+48];
	fma.rn.f32 	%f352, %f345, %f351, %f3712;
	setp.le.f32 	%p453, %f352, 0f00000000;
	@%p453 bra 	$L__BB1_548;
	setp.lt.f32 	%p454, %f352, 0f3F7D70A4;
	@%p454 bra 	$L__BB1_435;
	mul.f32 	%f3713, %f344, %f351;
	mul.f32 	%f3714, %f345, %f350;
	sub.f32 	%f3715, %f3713, %f3714;
	mul.f32 	%f3716, %f345, %f349;
	mul.f32 	%f3717, %f336, %f351;
	sub.f32 	%f3718, %f3716, %f3717;
	mul.f32 	%f3719, %f336, %f350;
	mul.f32 	%f3720, %f344, %f349;
	sub.f32 	%f3721, %f3719, %f3720;
	mul.f32 	%f3722, %f3718, %f3718;
	fma.rn.f32 	%f3723, %f3715, %f3715, %f3722;
	fma.rn.f32 	%f3724, %f3721, %f3721, %f3723;
	sqrt.rn.f32 	%f3725, %f3724;
	abs.f32 	%f3726, %f3725;
	fma.rn.f32 	%f3727, %f3726, 0fBF000000, 0f3F000000;
	rsqrt.approx.ftz.f32 	%f3728, %f3727;
	mul.f32 	%f3729, %f3728, %f3727;
	mul.f32 	%f3730, %f3728, 0fBF000000;
	fma.rn.f32 	%f3731, %f3729, %f3730, 0f3F000000;
	fma.rn.f32 	%f3732, %f3729, %f3731, %f3729;
	setp.eq.f32 	%p455, %f3726, 0f3F800000;
	selp.f32 	%f3733, 0f00000000, %f3732, %p455;
	setp.gt.f32 	%p456, %f3726, 0f3F0F5C29;
	selp.f32 	%f3734, %f3733, %f3726, %p456;
	mul.f32 	%f3735, %f3734, %f3734;
	fma.rn.f32 	%f3736, %f3735, 0f3D4DD2F7, 0f3C99CA97;
	fma.rn.f32 	%f3737, %f3736, %f3735, 0f3D3F90E8;
	fma.rn.f32 	%f3738, %f3737, %f3735, 0f3D993CCF;
	fma.rn.f32 	%f3739, %f3738, %f3735, 0f3E2AAC04;
	mul.f32 	%f3740, %f3735, %f3739;
	fma.rn.f32 	%f3741, %f3740, %f3734, %f3734;
	mul.f32 	%f3742, %f3741, 0fC0000000;
	fma.rn.f32 	%f3743, 0f3F6EE581, 0f3FD774EB, %f3742;
	selp.f32 	%f3744, %f3743, %f3741, %p456;
	setp.num.f32 	%p457, %f3744, %f3744;
	copysign.f32 	%f3745, %f3725, %f3744;
	selp.f32 	%f11762, %f3745, %f3744, %p457;
	bra.uni 	$L__BB1_436;
$L__BB1_435:
	abs.f32 	%f3746, %f352;
	fma.rn.f32 	%f3747, %f3746, 0fBF000000, 0f3F000000;
	rsqrt.approx.ftz.f32 	%f3748, %f3747;
	mul.f32 	%f3749, %f3747, %f3748;
	mul.f32 	%f3750, %f3748, 0fBF000000;
	fma.rn.f32 	%f3751, %f3749, %f3750, 0f3F000000;
	fma.rn.f32 	%f3752, %f3749, %f3751, %f3749;
	setp.eq.f32 	%p458, %f3746, 0f3F800000;
	selp.f32 	%f3753, 0f00000000, %f3752, %p458;
	setp.gt.f32 	%p459, %f3746, 0f3F0F5C29;
	selp.f32 	%f3754, %f3753, %f3746, %p459;
	abs.f32 	%f3755, %f3754;
	mul.f32 	%f3756, %f3754, %f3754;
	fma.rn.f32 	%f3757, %f3756, 0f3D10ECEF, 0f3C8B1ABB;
	fma.rn.f32 	%f3758, %f3757, %f3756, 0f3CFC028C;
	fma.rn.f32 	%f3759, %f3758, %f3756, 0f3D372139;
	fma.rn.f32 	%f3760, %f3759, %f3756, 0f3D9993DB;
	fma.rn.f32 	%f3761, %f3760, %f3756, 0f3E2AAAC6;
	mul.f32 	%f3762, %f3756, %f3761;
	fma.rn.f32 	%f3763, %f3762, %f3755, %f3755;
	neg.f32 	%f3764, %f3763;
	selp.f32 	%f3765, %f3763, %f3764, %p459;
	fma.rn.f32 	%f3766, 0f3F6EE581, 0f3FD774EB, %f3765;
	setp.gt.f32 	%p460, %f352, 0f3F0F5C29;
	selp.f32 	%f3767, %f3763, %f3766, %p460;
	add.f32 	%f3768, %f3767, %f3767;
	selp.f32 	%f11762, %f3768, %f3767, %p459;
$L__BB1_436:
	mul.f32 	%f3769, %f11762, 0f3F22F983;
	cvt.rni.s32.f32 	%r6044, %f3769;
	cvt.rn.f32.s32 	%f3770, %r6044;
	fma.rn.f32 	%f3771, %f3770, 0fBFC90FDA, %f11762;
	fma.rn.f32 	%f3772, %f3770, 0fB3A22168, %f3771;
	fma.rn.f32 	%f11763, %f3770, 0fA7C234C5, %f3772;
	abs.f32 	%f357, %f11762;
	setp.ltu.f32 	%p461, %f357, 0f47CE4780;
	@%p461 bra 	$L__BB1_444;
	setp.eq.f32 	%p462, %f357, 0f7F800000;
	@%p462 bra 	$L__BB1_443;
	mov.b32 	%r473, %f11762;
	mov.b64 	%rd2275, 0;
	mov.b32 	%r6041, 0;
$L__BB1_439:
	.pragma "nounroll";
	mul.wide.u32 	%rd814, %r6041, 4;
	mov.u64 	%rd815, __cudart_i2opi_f;
	add.s64 	%rd816, %rd815, %rd814;
	ld.global.nc.u32 	%r2737, [%rd816];
	shl.b32 	%r2738, %r473, 8;
	or.b32  	%r2739, %r2738, -2147483648;
	mad.wide.u32 	%rd817, %r2737, %r2739, %rd2275;
	shr.u64 	%rd2275, %rd817, 32;
	add.s64 	%rd818, %rd15, %rd814;
	st.local.u32 	[%rd818], %rd817;
	add.s32 	%r6041, %r6041, 1;
	setp.ne.s32 	%p463, %r6041, 6;
	@%p463 bra 	$L__BB1_439;
	shr.u32 	%r2740, %r473, 23;
	st.local.u32 	[%rd15+24], %rd2275;
	and.b32  	%r2741, %r2740, 31;
	and.b32  	%r2742, %r2740, 224;
	add.s32 	%r2743, %r2742, -128;
	shr.u32 	%r2744, %r2743, 5;
	mul.wide.u32 	%rd819, %r2744, 4;
	sub.s64 	%rd115, %rd15, %rd819;
	ld.local.u32 	%r6042, [%rd115+24];
	ld.local.u32 	%r6043, [%rd115+20];
	setp.eq.s32 	%p464, %r2741, 0;
	@%p464 bra 	$L__BB1_442;
	shr.u32 	%r2745, %r473, 23;
	and.b32  	%r2746, %r2745, 31;
	shf.l.wrap.b32 	%r6042, %r6043, %r6042, %r2746;
	ld.local.u32 	%r2747, [%rd115+16];
	shf.l.wrap.b32 	%r6043, %r2747, %r6043, %r2746;
$L__BB1_442:
	shr.u32 	%r2748, %r6042, 30;
	shf.l.wrap.b32 	%r2749, %r6043, %r6042, 2;
	shl.b32 	%r2750, %r6043, 2;
	shr.u32 	%r2751, %r2749, 31;
	add.s32 	%r2752, %r2751, %r2748;
	neg.s32 	%r2753, %r2752;
	setp.lt.s32 	%p465, %r473, 0;
	selp.b32 	%r6044, %r2753, %r2752, %p465;
	xor.b32  	%r2754, %r2749, %r473;
	shr.s32 	%r2755, %r2749, 31;
	xor.b32  	%r2756, %r2755, %r2749;
	xor.b32  	%r2757, %r2755, %r2750;
	cvt.u64.u32 	%rd820, %r2756;
	shl.b64 	%rd821, %rd820, 32;
	cvt.u64.u32 	%rd822, %r2757;
	or.b64  	%rd823, %rd821, %rd822;
	cvt.rn.f64.s64 	%fd69, %rd823;
	mul.f64 	%fd70, %fd69, 0d3BF921FB54442D19;
	cvt.rn.f32.f64 	%f3773, %fd70;
	neg.f32 	%f3774, %f3773;
	setp.lt.s32 	%p466, %r2754, 0;
	selp.f32 	%f11763, %f3774, %f3773, %p466;
	bra.uni 	$L__BB1_444;
$L__BB1_443:
	mov.f32 	%f3775, 0f00000000;
	mul.rn.f32 	%f11763, %f11762, %f3775;
	mov.b32 	%r6044, 0;
$L__BB1_444:
	mul.rn.f32 	%f3776, %f11763, %f11763;
	and.b32  	%r2759, %r6044, 1;
	setp.eq.b32 	%p467, %r2759, 1;
	selp.f32 	%f3777, 0f3F800000, %f11763, %p467;
	fma.rn.f32 	%f3778, %f3776, %f3777, 0f00000000;
	fma.rn.f32 	%f3779, %f3776, 0f37CBAC00, 0fBAB607ED;
	selp.f32 	%f3780, %f3779, 0fB94D4153, %p467;
	selp.f32 	%f3781, 0f3D2AAABB, 0f3C0885E4, %p467;
	fma.rn.f32 	%f3782, %f3780, %f3776, %f3781;
	selp.f32 	%f3783, 0fBEFFFFFF, 0fBE2AAAA8, %p467;
	fma.rn.f32 	%f3784, %f3782, %f3776, %f3783;
	fma.rn.f32 	%f3785, %f3784, %f3778, %f3777;
	and.b32  	%r2760, %r6044, 2;
	setp.eq.s32 	%p468, %r2760, 0;
	mov.f32 	%f3786, 0f00000000;
	sub.f32 	%f3787, %f3786, %f3785;
	selp.f32 	%f3788, %f3785, %f3787, %p468;
	mul.f32 	%f3789, %f1506, 0f40490FDB;
	mul.f32 	%f3790, %f3789, %f3788;
	div.rn.f32 	%f361, %f3790, %f346;
	abs.f32 	%f3791, %f361;
	setp.gtu.f32 	%p469, %f3791, 0f322BCC77;
	@%p469 bra 	$L__BB1_523;
	abs.f32 	%f362, %f361;
	setp.gtu.f32 	%p470, %f362, 0f41000000;
	@%p470 bra 	$L__BB1_447;
	add.f32 	%f3792, %f362, 0fC019E8A9;
	add.f32 	%f3793, %f3792, 0fB3E971B3;
	fma.rn.f32 	%f3794, %f3793, 0fA6B3B8E7, 0fA9ACA9B3;
	fma.rn.f32 	%f3795, %f3794, %f3793, 0f2C3F0E18;
	fma.rn.f32 	%f3796, %f3795, %f3793, 0fACD41781;
	fma.rn.f32 	%f3797, %f3796, %f3793, 0fAFE90F38;
	fma.rn.f32 	%f3798, %f3797, %f3793, 0f3020305B;
	fma.rn.f32 	%f3799, %f3798, %f3793, 0f33797143;
	fma.rn.f32 	%f3800, %f3799, %f3793, 0f30F76F85;
	fma.rn.f32 	%f3801, %f3800, %f3793, 0fB6B6DFC6;
	fma.rn.f32 	%f3802, %f3801, %f3793, 0fB6F665C9;
	fma.rn.f32 	%f3803, %f3802, %f3793, 0f399E2DEB;
	fma.rn.f32 	%f3804, %f3803, %f3793, 0f3A4AE334;
	fma.rn.f32 	%f3805, %f3804, %f3793, 0fBBEEAA1B;
	fma.rn.f32 	%f3806, %f3805, %f3793, 0fBCDA7747;
	mul.f32 	%f3807, %f3793, %f3806;
	add.f32 	%f3808, %f362, 0fC0B0A47B;
	add.f32 	%f3809, %f3808, 0f339A7A37;
	mul.f32 	%f3810, %f3809, %f3807;
	add.f32 	%f3811, %f362, 0fC10A75AB;
	add.f32 	%f3812, %f3811, 0fB4CCCDED;
	mul.f32 	%f11765, %f3812, %f3810;
	bra.uni 	$L__BB1_457;
$L__BB1_447:
	abs.f32 	%f3814, %f362;
	setp.eq.f32 	%p471, %f3814, 0f7F800000;
	mov.f32 	%f11765, 0f00000000;
	@%p471 bra 	$L__BB1_457;
	rcp.approx.ftz.f32 	%f3815, %f362;
	mul.f32 	%f3816, %f3815, %f3815;
	fma.rn.f32 	%f3817, %f3816, 0f4056FE93, 0fBF03B7C2;
	fma.rn.f32 	%f3818, %f3817, %f3816, 0f3DD3B3F3;
	fma.rn.f32 	%f3819, %f3818, %f3816, 0fBD7FFFB6;
	fma.rn.f32 	%f364, %f3819, %f3816, 0f3F800000;
	fma.rn.f32 	%f3820, %f3816, 0f3F91E009, 0fBE52412D;
	fma.rn.f32 	%f3821, %f3820, %f3816, 0f3D854ED1;
	fma.rn.f32 	%f3822, %f3821, %f3816, 0fBDFFFFFF;
	fma.rn.f32 	%f365, %f3822, %f3815, %f362;
	mul.f32 	%f3823, %f365, 0f3F22F983;
	cvt.rni.s32.f32 	%r6048, %f3823;
	cvt.rn.f32.s32 	%f3824, %r6048;
	fma.rn.f32 	%f3825, %f3824, 0fBFC90FDA, %f365;
	fma.rn.f32 	%f3826, %f3824, 0fB3A22168, %f3825;
	fma.rn.f32 	%f11764, %f3824, 0fA7C234C5, %f3826;
	abs.f32 	%f3827, %f365;
	setp.ltu.f32 	%p472, %f3827, 0f47CE4780;
	@%p472 bra 	$L__BB1_456;
	abs.f32 	%f3828, %f365;
	setp.eq.f32 	%p473, %f3828, 0f7F800000;
	@%p473 bra 	$L__BB1_455;
	mov.b32 	%r485, %f365;
	mov.b64 	%rd2276, 0;
	mov.b32 	%r6045, 0;
$L__BB1_451:
	.pragma "nounroll";
	mul.wide.u32 	%rd825, %r6045, 4;
	mov.u64 	%rd826, __cudart_i2opi_f;
	add.s64 	%rd827, %rd826, %rd825;
	ld.global.nc.u32 	%r2762, [%rd827];
	shl.b32 	%r2763, %r485, 8;
	or.b32  	%r2764, %r2763, -2147483648;
	mad.wide.u32 	%rd828, %r2762, %r2764, %rd2276;
	shr.u64 	%rd2276, %rd828, 32;
	add.s64 	%rd829, %rd14, %rd825;
	st.local.u32 	[%rd829], %rd828;
	add.s32 	%r6045, %r6045, 1;
	setp.ne.s32 	%p474, %r6045, 6;
	@%p474 bra 	$L__BB1_451;
	shr.u32 	%r2765, %r485, 23;
	st.local.u32 	[%rd14+24], %rd2276;
	and.b32  	%r2766, %r2765, 31;
	and.b32  	%r2767, %r2765, 224;
	add.s32 	%r2768, %r2767, -128;
	shr.u32 	%r2769, %r2768, 5;
	mul.wide.u32 	%rd830, %r2769, 4;
	sub.s64 	%rd831, %rd14, %rd830;
	ld.local.u32 	%r6046, [%rd831+24];
	ld.local.u32 	%r6047, [%rd831+20];
	setp.eq.s32 	%p475, %r2766, 0;
	@%p475 bra 	$L__BB1_454;
	shr.u32 	%r2770, %r485, 23;
	and.b32  	%r2771, %r2770, 31;
	shf.l.wrap.b32 	%r6046, %r6047, %r6046, %r2771;
	and.b32  	%r2772, %r2770, 224;
	add.s32 	%r2773, %r2772, -128;
	shr.u32 	%r2774, %r2773, 5;
	mul.wide.u32 	%rd832, %r2774, 4;
	sub.s64 	%rd833, %rd14, %rd832;
	ld.local.u32 	%r2775, [%rd833+16];
	shf.l.wrap.b32 	%r6047, %r2775, %r6047, %r2771;
$L__BB1_454:
	shr.u32 	%r2776, %r6046, 30;
	shf.l.wrap.b32 	%r2777, %r6047, %r6046, 2;
	shl.b32 	%r2778, %r6047, 2;
	shr.u32 	%r2779, %r2777, 31;
	add.s32 	%r2780, %r2779, %r2776;
	neg.s32 	%r2781, %r2780;
	setp.lt.s32 	%p476, %r485, 0;
	selp.b32 	%r6048, %r2781, %r2780, %p476;
	xor.b32  	%r2782, %r2777, %r485;
	shr.s32 	%r2783, %r2777, 31;
	xor.b32  	%r2784, %r2783, %r2777;
	xor.b32  	%r2785, %r2783, %r2778;
	cvt.u64.u32 	%rd834, %r2784;
	shl.b64 	%rd835, %rd834, 32;
	cvt.u64.u32 	%rd836, %r2785;
	or.b64  	%rd837, %rd835, %rd836;
	cvt.rn.f64.s64 	%fd71, %rd837;
	mul.f64 	%fd72, %fd71, 0d3BF921FB54442D19;
	cvt.rn.f32.f64 	%f3829, %fd72;
	neg.f32 	%f3830, %f3829;
	setp.lt.s32 	%p477, %r2782, 0;
	selp.f32 	%f11764, %f3830, %f3829, %p477;
	bra.uni 	$L__BB1_456;
$L__BB1_455:
	mov.f32 	%f3831, 0f00000000;
	mul.rn.f32 	%f11764, %f365, %f3831;
	mov.b32 	%r6048, 0;
$L__BB1_456:
	and.b32  	%r2787, %r6048, 3;
	cvt.rn.f32.u32 	%f3832, %r2787;
	fma.rn.f32 	%f3833, %f3832, 0f3FC90FDB, 0fBF490FDB;
	add.f32 	%f3834, %f11764, %f3833;
	mul.f32 	%f3835, %f3834, 0f3F22F983;
	cvt.rni.s32.f32 	%r2788, %f3835;
	cvt.rn.f32.s32 	%f3836, %r2788;
	fma.rn.f32 	%f3837, %f3836, 0fBFC90FDA, %f3834;
	fma.rn.f32 	%f3838, %f3836, 0fB3A22168, %f3837;
	add.s32 	%r2789, %r2788, 1;
	mul.rn.f32 	%f3839, %f3838, %f3838;
	and.b32  	%r2790, %r2788, 1;
	setp.eq.b32 	%p478, %r2790, 1;
	selp.f32 	%f3840, %f3838, 0f3F800000, %p478;
	fma.rn.f32 	%f3841, %f3839, %f3840, 0f00000000;
	fma.rn.f32 	%f3842, %f3839, 0f37CBAC00, 0fBAB607ED;
	selp.f32 	%f3843, 0fB94D4153, %f3842, %p478;
	selp.f32 	%f3844, 0f3C0885E4, 0f3D2AAABB, %p478;
	fma.rn.f32 	%f3845, %f3843, %f3839, %f3844;
	selp.f32 	%f3846, 0fBE2AAAA8, 0fBEFFFFFF, %p478;
	fma.rn.f32 	%f3847, %f3845, %f3839, %f3846;
	fma.rn.f32 	%f3848, %f3847, %f3841, %f3840;
	and.b32  	%r2791, %r2789, 2;
	setp.eq.s32 	%p479, %r2791, 0;
	mov.f32 	%f3849, 0f00000000;
	sub.f32 	%f3850, %f3849, %f3848;
	selp.f32 	%f3851, %f3848, %f3850, %p479;
	abs.f32 	%f3852, %f361;
	rsqrt.approx.f32 	%f3853, %f3852;
	mul.f32 	%f3854, %f3853, 0f3F4C422A;
	mul.f32 	%f3855, %f364, %f3854;
	mul.f32 	%f11765, %f3855, %f3851;
$L__BB1_457:
	abs.f32 	%f372, %f361;
	setp.gt.f32 	%p480, %f372, 0f40000000;
	@%p480 bra 	$L__BB1_459;
	mov.f32 	%f3856, 0f41A00000;
	div.rn.f32 	%f3857, %f3856, %f361;
	abs.f32 	%f3858, %f3857;
	setp.gt.f32 	%p481, %f3858, 0f58635FA9;
	mul.f32 	%f3859, %f3857, 0f26901D7D;
	selp.f32 	%f3860, 0f26901D7D, 0f3F800000, %p481;
	selp.f32 	%f3861, %f3859, %f3857, %p481;
	mov.f32 	%f3862, 0f41900000;
	div.rn.f32 	%f3863, %f3862, %f361;
	mul.f32 	%f3864, %f3861, %f3863;
	sub.f32 	%f3865, %f3864, %f3860;
	abs.f32 	%f3866, %f3865;
	setp.gt.f32 	%p482, %f3866, 0f58635FA9;
	mul.f32 	%f3867, %f3865, 0f26901D7D;
	mul.f32 	%f3868, %f3861, 0f26901D7D;
	selp.f32 	%f3869, %f3868, %f3861, %p482;
	selp.f32 	%f3870, %f3867, %f3865, %p482;
	fma.rn.f32 	%f3871, %f3870, 0f40000000, 0f00000000;
	mov.f32 	%f3872, 0f41800000;
	div.rn.f32 	%f3873, %f3872, %f361;
	mul.f32 	%f3874, %f3870, %f3873;
	sub.f32 	%f3875, %f3874, %f3869;
	abs.f32 	%f3876, %f3875;
	setp.gt.f32 	%p483, %f3876, 0f58635FA9;
	mul.f32 	%f3877, %f3875, 0f26901D7D;
	mul.f32 	%f3878, %f3870, 0f26901D7D;
	mul.f32 	%f3879, %f3871, 0f26901D7D;
	selp.f32 	%f3880, %f3878, %f3870, %p483;
	selp.f32 	%f3881, %f3879, %f3871, %p483;
	selp.f32 	%f3882, %f3877, %f3875, %p483;
	mov.f32 	%f3883, 0f41600000;
	div.rn.f32 	%f3884, %f3883, %f361;
	mul.f32 	%f3885, %f3882, %f3884;
	sub.f32 	%f3886, %f3885, %f3880;
	abs.f32 	%f3887, %f3886;
	setp.gt.f32 	%p484, %f3887, 0f58635FA9;
	mul.f32 	%f3888, %f3886, 0f26901D7D;
	mul.f32 	%f3889, %f3882, 0f26901D7D;
	mul.f32 	%f3890, %f3881, 0f26901D7D;
	selp.f32 	%f3891, %f3889, %f3882, %p484;
	selp.f32 	%f3892, %f3890, %f3881, %p484;
	selp.f32 	%f3893, %f3888, %f3886, %p484;
	fma.rn.f32 	%f3894, %f3893, 0f40000000, %f3892;
	mov.f32 	%f3895, 0f41400000;
	div.rn.f32 	%f3896, %f3895, %f361;
	mul.f32 	%f3897, %f3893, %f3896;
	sub.f32 	%f3898, %f3897, %f3891;
	abs.f32 	%f3899, %f3898;
	setp.gt.f32 	%p485, %f3899, 0f58635FA9;
	mul.f32 	%f3900, %f3898, 0f26901D7D;
	mul.f32 	%f3901, %f3893, 0f26901D7D;
	mul.f32 	%f3902, %f3894, 0f26901D7D;
	selp.f32 	%f3903, %f3901, %f3893, %p485;
	selp.f32 	%f3904, %f3902, %f3894, %p485;
	selp.f32 	%f3905, %f3900, %f3898, %p485;
	mov.f32 	%f3906, 0f41200000;
	div.rn.f32 	%f3907, %f3906, %f361;
	mul.f32 	%f3908, %f3905, %f3907;
	sub.f32 	%f3909, %f3908, %f3903;
	abs.f32 	%f3910, %f3909;
	setp.gt.f32 	%p486, %f3910, 0f58635FA9;
	mul.f32 	%f3911, %f3909, 0f26901D7D;
	mul.f32 	%f3912, %f3905, 0f26901D7D;
	mul.f32 	%f3913, %f3904, 0f26901D7D;
	selp.f32 	%f3914, %f3912, %f3905, %p486;
	selp.f32 	%f3915, %f3913, %f3904, %p486;
	selp.f32 	%f3916, %f3911, %f3909, %p486;
	fma.rn.f32 	%f3917, %f3916, 0f40000000, %f3915;
	mov.f32 	%f3918, 0f41000000;
	div.rn.f32 	%f3919, %f3918, %f361;
	mul.f32 	%f3920, %f3916, %f3919;
	sub.f32 	%f3921, %f3920, %f3914;
	abs.f32 	%f3922, %f3921;
	setp.gt.f32 	%p487, %f3922, 0f58635FA9;
	mul.f32 	%f3923, %f3921, 0f26901D7D;
	mul.f32 	%f3924, %f3916, 0f26901D7D;
	mul.f32 	%f3925, %f3917, 0f26901D7D;
	selp.f32 	%f3926, %f3924, %f3916, %p487;
	selp.f32 	%f3927, %f3925, %f3917, %p487;
	selp.f32 	%f3928, %f3923, %f3921, %p487;
	mov.f32 	%f3929, 0f40C00000;
	div.rn.f32 	%f3930, %f3929, %f361;
	mul.f32 	%f3931, %f3928, %f3930;
	sub.f32 	%f3932, %f3931, %f3926;
	abs.f32 	%f3933, %f3932;
	setp.gt.f32 	%p488, %f3933, 0f58635FA9;
	mul.f32 	%f3934, %f3932, 0f26901D7D;
	mul.f32 	%f3935, %f3928, 0f26901D7D;
	mul.f32 	%f3936, %f3927, 0f26901D7D;
	selp.f32 	%f3937, %f3935, %f3928, %p488;
	selp.f32 	%f3938, %f3936, %f3927, %p488;
	selp.f32 	%f3939, %f3934, %f3932, %p488;
	fma.rn.f32 	%f3940, %f3939, 0f40000000, %f3938;
	mov.f32 	%f3941, 0f40800000;
	div.rn.f32 	%f3942, %f3941, %f361;
	mul.f32 	%f3943, %f3939, %f3942;
	sub.f32 	%f3944, %f3943, %f3937;
	abs.f32 	%f3945, %f3944;
	setp.gt.f32 	%p489, %f3945, 0f58635FA9;
	mul.f32 	%f3946, %f3944, 0f26901D7D;
	mul.f32 	%f3947, %f3939, 0f26901D7D;
	mul.f32 	%f3948, %f3940, 0f26901D7D;
	selp.f32 	%f3949, %f3947, %f3939, %p489;
	selp.f32 	%f3950, %f3948, %f3940, %p489;
	selp.f32 	%f3951, %f3946, %f3944, %p489;
	mov.f32 	%f3952, 0f40000000;
	div.rn.f32 	%f3953, %f3952, %f361;
	mul.f32 	%f3954, %f3951, %f3953;
	sub.f32 	%f3955, %f3954, %f3949;
	abs.f32 	%f3956, %f3955;
	setp.gt.f32 	%p490, %f3956, 0f58635FA9;
	mul.f32 	%f3957, %f3955, 0f26901D7D;
	mul.f32 	%f3958, %f3949, 0f26901D7D;
	mul.f32 	%f3959, %f3950, 0f26901D7D;
	selp.f32 	%f3960, %f3958, %f3949, %p490;
	selp.f32 	%f3961, %f3959, %f3950, %p490;
	selp.f32 	%f3962, %f3957, %f3955, %p490;
	fma.rn.f32 	%f3963, %f3962, 0f40000000, %f3961;
	sub.f32 	%f3964, %f3963, %f3962;
	div.rn.f32 	%f11770, %f3960, %f3964;
	bra.uni 	$L__BB1_484;
$L__BB1_459:
	setp.gtu.f32 	%p491, %f372, 0f41000000;
	@%p491 bra 	$L__BB1_461;
	add.f32 	%f3965, %f372, 0fC0753AAC;
	add.f32 	%f3966, %f3965, 0f33A5090F;
	fma.rn.f32 	%f3967, %f3966, 0f29AF3463, 0f2B81BF42;
	fma.rn.f32 	%f3968, %f3967, %f3966, 0fADE21EC1;
	fma.rn.f32 	%f3969, %f3968, %f3966, 0fAF5DDEFF;
	fma.rn.f32 	%f3970, %f3969, %f3966, 0f319B0C9D;
	fma.rn.f32 	%f3971, %f3970, %f3966, 0f32E81173;
	fma.rn.f32 	%f3972, %f3971, %f3966, 0fB50F8DC8;
	fma.rn.f32 	%f3973, %f3972, %f3966, 0fB61E653D;
	fma.rn.f32 	%f3974, %f3973, %f3966, 0f382CD9C5;
	fma.rn.f32 	%f3975, %f3974, %f3966, 0f38F9EB10;
	fma.rn.f32 	%f3976, %f3975, %f3966, 0fBAECEB9C;
	fma.rn.f32 	%f3977, %f3976, %f3966, 0fBB276FFD;
	fma.rn.f32 	%f3978, %f3977, %f3966, 0f3D073993;
	add.f32 	%f3979, %f372, 0fC0E07FB0;
	add.f32 	%f3980, %f3979, 0f3444B8DB;
	mul.f32 	%f3981, %f3980, %f3978;
	mul.f32 	%f3982, %f3966, %f3981;
	mul.f32 	%f11767, %f372, %f3982;
	bra.uni 	$L__BB1_471;
$L__BB1_461:
	abs.f32 	%f3984, %f372;
	setp.eq.f32 	%p492, %f3984, 0f7F800000;
	mov.f32 	%f11767, 0f00000000;
	@%p492 bra 	$L__BB1_471;
	rcp.approx.ftz.f32 	%f3985, %f372;
	mul.f32 	%f3986, %f3985, %f3985;
	fma.rn.f32 	%f3987, %f3986, 0fC082CB37, 0f3F3FF7E9;
	fma.rn.f32 	%f3988, %f3987, %f3986, 0fBE458BAE;
	fma.rn.f32 	%f3989, %f3988, %f3986, 0f3E3FFF8B;
	fma.rn.f32 	%f375, %f3989, %f3986, 0f3F800000;
	fma.rn.f32 	%f3990, %f3986, 0fBFCA3BA2, 0f3EB914AD;
	fma.rn.f32 	%f3991, %f3990, %f3986, 0fBE27F2EC;
	fma.rn.f32 	%f3992, %f3991, %f3986, 0f3EBFFFFD;
	fma.rn.f32 	%f376, %f3992, %f3985, %f372;
	mul.f32 	%f3993, %f376, 0f3F22F983;
	cvt.rni.s32.f32 	%r6052, %f3993;
	cvt.rn.f32.s32 	%f3994, %r6052;
	fma.rn.f32 	%f3995, %f3994, 0fBFC90FDA, %f376;
	fma.rn.f32 	%f3996, %f3994, 0fB3A22168, %f3995;
	fma.rn.f32 	%f11766, %f3994, 0fA7C234C5, %f3996;
	abs.f32 	%f3997, %f376;
	setp.ltu.f32 	%p493, %f3997, 0f47CE4780;
	@%p493 bra 	$L__BB1_470;
	abs.f32 	%f3998, %f376;
	setp.eq.f32 	%p494, %f3998, 0f7F800000;
	@%p494 bra 	$L__BB1_469;
	mov.b32 	%r497, %f376;
	mov.b64 	%rd2277, 0;
	mov.b32 	%r6049, 0;
$L__BB1_465:
	.pragma "nounroll";
	mul.wide.u32 	%rd839, %r6049, 4;
	mov.u64 	%rd840, __cudart_i2opi_f;
	add.s64 	%rd841, %rd840, %rd839;
	ld.global.nc.u32 	%r2793, [%rd841];
	shl.b32 	%r2794, %r497, 8;
	or.b32  	%r2795, %r2794, -2147483648;
	mad.wide.u32 	%rd842, %r2793, %r2795, %rd2277;
	shr.u64 	%rd2277, %rd842, 32;
	add.s64 	%rd843, %rd13, %rd839;
	st.local.u32 	[%rd843], %rd842;
	add.s32 	%r6049, %r6049, 1;
	setp.ne.s32 	%p495, %r6049, 6;
	@%p495 bra 	$L__BB1_465;
	shr.u32 	%r2796, %r497, 23;
	st.local.u32 	[%rd13+24], %rd2277;
	and.b32  	%r2797, %r2796, 31;
	and.b32  	%r2798, %r2796, 224;
	add.s32 	%r2799, %r2798, -128;
	shr.u32 	%r2800, %r2799, 5;
	mul.wide.u32 	%rd844, %r2800, 4;
	sub.s64 	%rd845, %rd13, %rd844;
	ld.local.u32 	%r6050, [%rd845+24];
	ld.local.u32 	%r6051, [%rd845+20];
	setp.eq.s32 	%p496, %r2797, 0;
	@%p496 bra 	$L__BB1_468;
	shr.u32 	%r2801, %r497, 23;
	and.b32  	%r2802, %r2801, 31;
	shf.l.wrap.b32 	%r6050, %r6051, %r6050, %r2802;
	and.b32  	%r2803, %r2801, 224;
	add.s32 	%r2804, %r2803, -128;
	shr.u32 	%r2805, %r2804, 5;
	mul.wide.u32 	%rd846, %r2805, 4;
	sub.s64 	%rd847, %rd13, %rd846;
	ld.local.u32 	%r2806, [%rd847+16];
	shf.l.wrap.b32 	%r6051, %r2806, %r6051, %r2802;
$L__BB1_468:
	shr.u32 	%r2807, %r6050, 30;
	shf.l.wrap.b32 	%r2808, %r6051, %r6050, 2;
	shl.b32 	%r2809, %r6051, 2;
	shr.u32 	%r2810, %r2808, 31;
	add.s32 	%r2811, %r2810, %r2807;
	neg.s32 	%r2812, %r2811;
	setp.lt.s32 	%p497, %r497, 0;
	selp.b32 	%r6052, %r2812, %r2811, %p497;
	xor.b32  	%r2813, %r2808, %r497;
	shr.s32 	%r2814, %r2808, 31;
	xor.b32  	%r2815, %r2814, %r2808;
	xor.b32  	%r2816, %r2814, %r2809;
	cvt.u64.u32 	%rd848, %r2815;
	shl.b64 	%rd849, %rd848, 32;
	cvt.u64.u32 	%rd850, %r2816;
	or.b64  	%rd851, %rd849, %rd850;
	cvt.rn.f64.s64 	%fd73, %rd851;
	mul.f64 	%fd74, %fd73, 0d3BF921FB54442D19;
	cvt.rn.f32.f64 	%f3999, %fd74;
	neg.f32 	%f4000, %f3999;
	setp.lt.s32 	%p498, %r2813, 0;
	selp.f32 	%f11766, %f4000, %f3999, %p498;
	bra.uni 	$L__BB1_470;
$L__BB1_469:
	mov.f32 	%f4001, 0f00000000;
	mul.rn.f32 	%f11766, %f376, %f4001;
	mov.b32 	%r6052, 0;
$L__BB1_470:
	and.b32  	%r2818, %r6052, 3;
	cvt.rn.f32.u32 	%f4002, %r2818;
	fma.rn.f32 	%f4003, %f4002, 0f3FC90FDB, 0fC016CBE4;
	add.f32 	%f4004, %f11766, %f4003;
	mul.f32 	%f4005, %f4004, 0f3F22F983;
	cvt.rni.s32.f32 	%r2819, %f4005;
	cvt.rn.f32.s32 	%f4006, %r2819;
	fma.rn.f32 	%f4007, %f4006, 0fBFC90FDA, %f4004;
	fma.rn.f32 	%f4008, %f4006, 0fB3A22168, %f4007;
	add.s32 	%r2820, %r2819, 1;
	mul.rn.f32 	%f4009, %f4008, %f4008;
	and.b32  	%r2821, %r2819, 1;
	setp.eq.b32 	%p499, %r2821, 1;
	selp.f32 	%f4010, %f4008, 0f3F800000, %p499;
	fma.rn.f32 	%f4011, %f4009, %f4010, 0f00000000;
	fma.rn.f32 	%f4012, %f4009, 0f37CBAC00, 0fBAB607ED;
	selp.f32 	%f4013, 0fB94D4153, %f4012, %p499;
	selp.f32 	%f4014, 0f3C0885E4, 0f3D2AAABB, %p499;
	fma.rn.f32 	%f4015, %f4013, %f4009, %f4014;
	selp.f32 	%f4016, 0fBE2AAAA8, 0fBEFFFFFF, %p499;
	fma.rn.f32 	%f4017, %f4015, %f4009, %f4016;
	fma.rn.f32 	%f4018, %f4017, %f4011, %f4010;
	and.b32  	%r2822, %r2820, 2;
	setp.eq.s32 	%p500, %r2822, 0;
	mov.f32 	%f4019, 0f00000000;
	sub.f32 	%f4020, %f4019, %f4018;
	selp.f32 	%f4021, %f4018, %f4020, %p500;
	abs.f32 	%f4022, %f361;
	rsqrt.approx.f32 	%f4023, %f4022;
	mul.f32 	%f4024, %f4023, 0f3F4C422A;
	mul.f32 	%f4025, %f375, %f4024;
	mul.f32 	%f11767, %f4025, %f4021;
$L__BB1_471:
	abs.f32 	%f383, %f361;
	setp.gtu.f32 	%p501, %f383, 0f41000000;
	setp.lt.f32 	%p502, %f361, 0f00000000;
	neg.f32 	%f4026, %f11767;
	selp.f32 	%f384, %f4026, %f11767, %p502;
	@%p501 bra 	$L__BB1_473;
	add.f32 	%f4027, %f383, 0fC019E8A9;
	add.f32 	%f4028, %f4027, 0fB3E971B3;
	fma.rn.f32 	%f4029, %f4028, 0fA6B3B8E7, 0fA9ACA9B3;
	fma.rn.f32 	%f4030, %f4029, %f4028, 0f2C3F0E18;
	fma.rn.f32 	%f4031, %f4030, %f4028, 0fACD41781;
	fma.rn.f32 	%f4032, %f4031, %f4028, 0fAFE90F38;
	fma.rn.f32 	%f4033, %f4032, %f4028, 0f3020305B;
	fma.rn.f32 	%f4034, %f4033, %f4028, 0f33797143;
	fma.rn.f32 	%f4035, %f4034, %f4028, 0f30F76F85;
	fma.rn.f32 	%f4036, %f4035, %f4028, 0fB6B6DFC6;
	fma.rn.f32 	%f4037, %f4036, %f4028, 0fB6F665C9;
	fma.rn.f32 	%f4038, %f4037, %f4028, 0f399E2DEB;
	fma.rn.f32 	%f4039, %f4038, %f4028, 0f3A4AE334;
	fma.rn.f32 	%f4040, %f4039, %f4028, 0fBBEEAA1B;
	fma.rn.f32 	%f4041, %f4040, %f4028, 0fBCDA7747;
	mul.f32 	%f4042, %f4028, %f4041;
	add.f32 	%f4043, %f383, 0fC0B0A47B;
	add.f32 	%f4044, %f4043, 0f339A7A37;
	mul.f32 	%f4045, %f4044, %f4042;
	add.f32 	%f4046, %f383, 0fC10A75AB;
	add.f32 	%f4047, %f4046, 0fB4CCCDED;
	mul.f32 	%f11769, %f4047, %f4045;
	bra.uni 	$L__BB1_483;
$L__BB1_473:
	abs.f32 	%f4049, %f383;
	setp.eq.f32 	%p503, %f4049, 0f7F800000;
	mov.f32 	%f11769, 0f00000000;
	@%p503 bra 	$L__BB1_483;
	abs.f32 	%f4050, %f361;
	rcp.approx.ftz.f32 	%f4051, %f4050;
	mul.f32 	%f4052, %f4051, %f4051;
	fma.rn.f32 	%f4053, %f4052, 0f4056FE93, 0fBF03B7C2;
	fma.rn.f32 	%f4054, %f4053, %f4052, 0f3DD3B3F3;
	fma.rn.f32 	%f4055, %f4054, %f4052, 0fBD7FFFB6;
	fma.rn.f32 	%f386, %f4055, %f4052, 0f3F800000;
	fma.rn.f32 	%f4056, %f4052, 0f3F91E009, 0fBE52412D;
	fma.rn.f32 	%f4057, %f4056, %f4052, 0f3D854ED1;
	fma.rn.f32 	%f4058, %f4057, %f4052, 0fBDFFFFFF;
	fma.rn.f32 	%f387, %f4058, %f4051, %f4050;
	mul.f32 	%f4059, %f387, 0f3F22F983;
	cvt.rni.s32.f32 	%r6056, %f4059;
	cvt.rn.f32.s32 	%f4060, %r6056;
	fma.rn.f32 	%f4061, %f4060, 0fBFC90FDA, %f387;
	fma.rn.f32 	%f4062, %f4060, 0fB3A22168, %f4061;
	fma.rn.f32 	%f11768, %f4060, 0fA7C234C5, %f4062;
	abs.f32 	%f4063, %f387;
	setp.ltu.f32 	%p504, %f4063, 0f47CE4780;
	@%p504 bra 	$L__BB1_482;
	abs.f32 	%f4064, %f387;
	setp.eq.f32 	%p505, %f4064, 0f7F800000;
	@%p505 bra 	$L__BB1_481;
	mov.b32 	%r509, %f387;
	mov.b32 	%r6053, 0;
	mov.b64 	%rd2278, 0;
$L__BB1_477:
	.pragma "nounroll";
	mul.wide.u32 	%rd853, %r6053, 4;
	mov.u64 	%rd854, __cudart_i2opi_f;
	add.s64 	%rd855, %rd854, %rd853;
	ld.global.nc.u32 	%r2824, [%rd855];
	shl.b32 	%r2825, %r509, 8;
	or.b32  	%r2826, %r2825, -2147483648;
	mad.wide.u32 	%rd856, %r2824, %r2826, %rd2278;
	shr.u64 	%rd2278, %rd856, 32;
	add.s64 	%rd857, %rd13, %rd853;
	st.local.u32 	[%rd857], %rd856;
	add.s32 	%r6053, %r6053, 1;
	setp.ne.s32 	%p506, %r6053, 6;
	@%p506 bra 	$L__BB1_477;
	shr.u32 	%r2827, %r509, 23;
	st.local.u32 	[%rd13+24], %rd2278;
	and.b32  	%r2828, %r2827, 31;
	and.b32  	%r2829, %r2827, 224;
	add.s32 	%r2830, %r2829, -128;
	shr.u32 	%r2831, %r2830, 5;
	mul.wide.u32 	%rd858, %r2831, 4;
	sub.s64 	%rd859, %rd13, %rd858;
	ld.local.u32 	%r6055, [%rd859+24];
	ld.local.u32 	%r6054, [%rd859+20];
	setp.eq.s32 	%p507, %r2828, 0;
	@%p507 bra 	$L__BB1_480;
	shr.u32 	%r2832, %r509, 23;
	and.b32  	%r2833, %r2832, 31;
	shf.l.wrap.b32 	%r6055, %r6054, %r6055, %r2833;
	and.b32  	%r2834, %r2832, 224;
	add.s32 	%r2835, %r2834, -128;
	shr.u32 	%r2836, %r2835, 5;
	mul.wide.u32 	%rd860, %r2836, 4;
	sub.s64 	%rd861, %rd13, %rd860;
	ld.local.u32 	%r2837, [%rd861+16];
	shf.l.wrap.b32 	%r6054, %r2837, %r6054, %r2833;
$L__BB1_480:
	shr.u32 	%r2838, %r6055, 30;
	shf.l.wrap.b32 	%r2839, %r6054, %r6055, 2;
	shl.b32 	%r2840, %r6054, 2;
	shr.u32 	%r2841, %r2839, 31;
	add.s32 	%r2842, %r2841, %r2838;
	neg.s32 	%r2843, %r2842;
	setp.lt.s32 	%p508, %r509, 0;
	selp.b32 	%r6056, %r2843, %r2842, %p508;
	shr.s32 	%r2844, %r2839, 31;
	xor.b32  	%r2845, %r2844, %r2840;
	xor.b32  	%r2846, %r2844, %r2839;
	xor.b32  	%r2847, %r2839, %r509;
	cvt.u64.u32 	%rd862, %r2846;
	shl.b64 	%rd863, %rd862, 32;
	cvt.u64.u32 	%rd864, %r2845;
	or.b64  	%rd865, %rd863, %rd864;
	cvt.rn.f64.s64 	%fd75, %rd865;
	mul.f64 	%fd76, %fd75, 0d3BF921FB54442D19;
	cvt.rn.f32.f64 	%f4065, %fd76;
	neg.f32 	%f4066, %f4065;
	setp.lt.s32 	%p509, %r2847, 0;
	selp.f32 	%f11768, %f4066, %f4065, %p509;
	bra.uni 	$L__BB1_482;
$L__BB1_481:
	mov.f32 	%f4067, 0f00000000;
	mul.rn.f32 	%f11768, %f387, %f4067;
	mov.b32 	%r6056, 0;
$L__BB1_482:
	and.b32  	%r2849, %r6056, 3;
	cvt.rn.f32.u32 	%f4068, %r2849;
	fma.rn.f32 	%f4069, %f4068, 0f3FC90FDB, 0fBF490FDB;
	add.f32 	%f4070, %f11768, %f4069;
	mul.f32 	%f4071, %f4070, 0f3F22F983;
	cvt.rni.s32.f32 	%r2850, %f4071;
	cvt.rn.f32.s32 	%f4072, %r2850;
	fma.rn.f32 	%f4073, %f4072, 0fBFC90FDA, %f4070;
	fma.rn.f32 	%f4074, %f4072, 0fB3A22168, %f4073;
	add.s32 	%r2851, %r2850, 1;
	mul.rn.f32 	%f4075, %f4074, %f4074;
	and.b32  	%r2852, %r2850, 1;
	setp.eq.b32 	%p510, %r2852, 1;
	selp.f32 	%f4076, %f4074, 0f3F800000, %p510;
	fma.rn.f32 	%f4077, %f4075, %f4076, 0f00000000;
	fma.rn.f32 	%f4078, %f4075, 0f37CBAC00, 0fBAB607ED;
	selp.f32 	%f4079, 0fB94D4153, %f4078, %p510;
	selp.f32 	%f4080, 0f3C0885E4, 0f3D2AAABB, %p510;
	fma.rn.f32 	%f4081, %f4079, %f4075, %f4080;
	selp.f32 	%f4082, 0fBE2AAAA8, 0fBEFFFFFF, %p510;
	fma.rn.f32 	%f4083, %f4081, %f4075, %f4082;
	fma.rn.f32 	%f4084, %f4083, %f4077, %f4076;
	and.b32  	%r2853, %r2851, 2;
	setp.eq.s32 	%p511, %r2853, 0;
	mov.f32 	%f4085, 0f00000000;
	sub.f32 	%f4086, %f4085, %f4084;
	selp.f32 	%f4087, %f4084, %f4086, %p511;
	abs.f32 	%f4088, %f361;
	rsqrt.approx.f32 	%f4089, %f4088;
	mul.f32 	%f4090, %f4089, 0f3F4C422A;
	mul.f32 	%f4091, %f386, %f4090;
	mul.f32 	%f11769, %f4091, %f4087;
$L__BB1_483:
	neg.f32 	%f4092, %f11769;
	mov.f32 	%f4093, 0f40000000;
	div.rn.f32 	%f4094, %f4093, %f361;
	copysign.f32 	%f4095, %f361, %f384;
	abs.f32 	%f4096, %f361;
	setp.lt.f32 	%p512, %f4096, 0f0DA24260;
	selp.f32 	%f4097, %f4095, %f384, %p512;
	fma.rn.f32 	%f11770, %f4097, %f4094, %f4092;
$L__BB1_484:
	abs.f32 	%f396, %f361;
	setp.gtu.f32 	%p513, %f396, 0f41000000;
	sub.f32 	%f397, %f11765, %f11770;
	@%p513 bra 	$L__BB1_487;
	setp.leu.f32 	%p514, %f396, 0f40000000;
	add.f32 	%f4098, %f396, 0fC019E8A9;
	add.f32 	%f4099, %f4098, 0fB3E971B3;
	fma.rn.f32 	%f4100, %f4099, 0fA6B3B8E7, 0fA9ACA9B3;
	fma.rn.f32 	%f4101, %f4100, %f4099, 0f2C3F0E18;
	fma.rn.f32 	%f4102, %f4101, %f4099, 0fACD41781;
	fma.rn.f32 	%f4103, %f4102, %f4099, 0fAFE90F38;
	fma.rn.f32 	%f4104, %f4103, %f4099, 0f3020305B;
	fma.rn.f32 	%f4105, %f4104, %f4099, 0f33797143;
	fma.rn.f32 	%f4106, %f4105, %f4099, 0f30F76F85;
	fma.rn.f32 	%f4107, %f4106, %f4099, 0fB6B6DFC6;
	fma.rn.f32 	%f4108, %f4107, %f4099, 0fB6F665C9;
	fma.rn.f32 	%f4109, %f4108, %f4099, 0f399E2DEB;
	fma.rn.f32 	%f4110, %f4109, %f4099, 0f3A4AE334;
	fma.rn.f32 	%f4111, %f4110, %f4099, 0fBBEEAA1B;
	fma.rn.f32 	%f4112, %f4111, %f4099, 0fBCDA7747;
	mul.f32 	%f4113, %f4099, %f4112;
	add.f32 	%f4114, %f396, 0fC0B0A47B;
	add.f32 	%f4115, %f4114, 0f339A7A37;
	mul.f32 	%f4116, %f4115, %f4113;
	add.f32 	%f4117, %f396, 0fC10A75AB;
	add.f32 	%f4118, %f4117, 0fB4CCCDED;
	mul.f32 	%f11772, %f4118, %f4116;
	@%p514 bra 	$L__BB1_506;
	add.f32 	%f4119, %f396, 0fC0753AAC;
	add.f32 	%f4120, %f4119, 0f33A5090F;
	fma.rn.f32 	%f4121, %f4120, 0f29AF3463, 0f2B81BF42;
	fma.rn.f32 	%f4122, %f4121, %f4120, 0fADE21EC1;
	fma.rn.f32 	%f4123, %f4122, %f4120, 0fAF5DDEFF;
	fma.rn.f32 	%f4124, %f4123, %f4120, 0f319B0C9D;
	fma.rn.f32 	%f4125, %f4124, %f4120, 0f32E81173;
	fma.rn.f32 	%f4126, %f4125, %f4120, 0fB50F8DC8;
	fma.rn.f32 	%f4127, %f4126, %f4120, 0fB61E653D;
	fma.rn.f32 	%f4128, %f4127, %f4120, 0f382CD9C5;
	fma.rn.f32 	%f4129, %f4128, %f4120, 0f38F9EB10;
	fma.rn.f32 	%f4130, %f4129, %f4120, 0fBAECEB9C;
	fma.rn.f32 	%f4131, %f4130, %f4120, 0fBB276FFD;
	fma.rn.f32 	%f4132, %f4131, %f4120, 0f3D073993;
	add.f32 	%f4133, %f396, 0fC0E07FB0;
	add.f32 	%f4134, %f4133, 0f3444B8DB;
	mul.f32 	%f4135, %f4134, %f4132;
	mul.f32 	%f4136, %f4120, %f4135;
	mul.f32 	%f11776, %f396, %f4136;
	bra.uni 	$L__BB1_509;
$L__BB1_487:
	abs.f32 	%f4137, %f396;
	setp.eq.f32 	%p515, %f4137, 0f7F800000;
	@%p515 bra 	$L__BB1_505;
	rcp.approx.ftz.f32 	%f4138, %f396;
	mul.f32 	%f4139, %f4138, %f4138;
	fma.rn.f32 	%f4140, %f4139, 0f4056FE93, 0fBF03B7C2;
	fma.rn.f32 	%f4141, %f4140, %f4139, 0f3DD3B3F3;
	fma.rn.f32 	%f4142, %f4141, %f4139, 0fBD7FFFB6;
	fma.rn.f32 	%f400, %f4142, %f4139, 0f3F800000;
	fma.rn.f32 	%f4143, %f4139, 0f3F91E009, 0fBE52412D;
	fma.rn.f32 	%f4144, %f4143, %f4139, 0f3D854ED1;
	fma.rn.f32 	%f4145, %f4144, %f4139, 0fBDFFFFFF;
	fma.rn.f32 	%f401, %f4145, %f4138, %f396;
	mul.f32 	%f4146, %f401, 0f3F22F983;
	cvt.rni.s32.f32 	%r6060, %f4146;
	cvt.rn.f32.s32 	%f4147, %r6060;
	fma.rn.f32 	%f4148, %f4147, 0fBFC90FDA, %f401;
	fma.rn.f32 	%f4149, %f4147, 0fB3A22168, %f4148;
	fma.rn.f32 	%f11771, %f4147, 0fA7C234C5, %f4149;
	abs.f32 	%f4150, %f401;
	setp.ltu.f32 	%p516, %f4150, 0f47CE4780;
	@%p516 bra 	$L__BB1_496;
	abs.f32 	%f4151, %f401;
	setp.eq.f32 	%p517, %f4151, 0f7F800000;
	@%p517 bra 	$L__BB1_495;
	mov.b32 	%r521, %f401;
	mov.b64 	%rd2279, 0;
	mov.b32 	%r6057, 0;
$L__BB1_491:
	.pragma "nounroll";
	mul.wide.u32 	%rd867, %r6057, 4;
	mov.u64 	%rd868, __cudart_i2opi_f;
	add.s64 	%rd869, %rd868, %rd867;
	ld.global.nc.u32 	%r2855, [%rd869];
	shl.b32 	%r2856, %r521, 8;
	or.b32  	%r2857, %r2856, -2147483648;
	mad.wide.u32 	%rd870, %r2855, %r2857, %rd2279;
	shr.u64 	%rd2279, %rd870, 32;
	add.s64 	%rd871, %rd12, %rd867;
	st.local.u32 	[%rd871], %rd870;
	add.s32 	%r6057, %r6057, 1;
	setp.ne.s32 	%p518, %r6057, 6;
	@%p518 bra 	$L__BB1_491;
	shr.u32 	%r2858, %r521, 23;
	st.local.u32 	[%rd12+24], %rd2279;
	and.b32  	%r2859, %r2858, 31;
	and.b32  	%r2860, %r2858, 224;
	add.s32 	%r2861, %r2860, -128;
	shr.u32 	%r2862, %r2861, 5;
	mul.wide.u32 	%rd872, %r2862, 4;
	sub.s64 	%rd873, %rd12, %rd872;
	ld.local.u32 	%r6058, [%rd873+24];
	ld.local.u32 	%r6059, [%rd873+20];
	setp.eq.s32 	%p519, %r2859, 0;
	@%p519 bra 	$L__BB1_494;
	shr.u32 	%r2863, %r521, 23;
	and.b32  	%r2864, %r2863, 31;
	shf.l.wrap.b32 	%r6058, %r6059, %r6058, %r2864;
	and.b32  	%r2865, %r2863, 224;
	add.s32 	%r2866, %r2865, -128;
	shr.u32 	%r2867, %r2866, 5;
	mul.wide.u32 	%rd874, %r2867, 4;
	sub.s64 	%rd875, %rd12, %rd874;
	ld.local.u32 	%r2868, [%rd875+16];
	shf.l.wrap.b32 	%r6059, %r2868, %r6059, %r2864;
$L__BB1_494:
	shr.u32 	%r2869, %r6058, 30;
	shf.l.wrap.b32 	%r2870, %r6059, %r6058, 2;
	shl.b32 	%r2871, %r6059, 2;
	shr.u32 	%r2872, %r2870, 31;
	add.s32 	%r2873, %r2872, %r2869;
	neg.s32 	%r2874, %r2873;
	setp.lt.s32 	%p520, %r521, 0;
	selp.b32 	%r6060, %r2874, %r2873, %p520;
	xor.b32  	%r2875, %r2870, %r521;
	shr.s32 	%r2876, %r2870, 31;
	xor.b32  	%r2877, %r2876, %r2870;
	xor.b32  	%r2878, %r2876, %r2871;
	cvt.u64.u32 	%rd876, %r2877;
	shl.b64 	%rd877, %rd876, 32;
	cvt.u64.u32 	%rd878, %r2878;
	or.b64  	%rd879, %rd877, %rd878;
	cvt.rn.f64.s64 	%fd77, %rd879;
	mul.f64 	%fd78, %fd77, 0d3BF921FB54442D19;
	cvt.rn.f32.f64 	%f4152, %fd78;
	neg.f32 	%f4153, %f4152;
	setp.lt.s32 	%p521, %r2875, 0;
	selp.f32 	%f11771, %f4153, %f4152, %p521;
	bra.uni 	$L__BB1_496;
$L__BB1_495:
	mov.f32 	%f4154, 0f00000000;
	mul.rn.f32 	%f11771, %f401, %f4154;
	mov.b32 	%r6060, 0;
$L__BB1_496:
	abs.f32 	%f4155, %f361;
	setp.gt.f32 	%p522, %f4155, 0f40000000;
	and.b32  	%r2880, %r6060, 3;
	cvt.rn.f32.u32 	%f4156, %r2880;
	fma.rn.f32 	%f4157, %f4156, 0f3FC90FDB, 0fBF490FDB;
	add.f32 	%f4158, %f11771, %f4157;
	mul.f32 	%f4159, %f4158, 0f3F22F983;
	cvt.rni.s32.f32 	%r2881, %f4159;
	cvt.rn.f32.s32 	%f4160, %r2881;
	fma.rn.f32 	%f4161, %f4160, 0fBFC90FDA, %f4158;
	fma.rn.f32 	%f4162, %f4160, 0fB3A22168, %f4161;
	add.s32 	%r2882, %r2881, 1;
	mul.rn.f32 	%f4163, %f4162, %f4162;
	and.b32  	%r2883, %r2881, 1;
	setp.eq.b32 	%p523, %r2883, 1;
	selp.f32 	%f4164, %f4162, 0f3F800000, %p523;
	fma.rn.f32 	%f4165, %f4163, %f4164, 0f00000000;
	fma.rn.f32 	%f4166, %f4163, 0f37CBAC00, 0fBAB607ED;
	selp.f32 	%f4167, 0fB94D4153, %f4166, %p523;
	selp.f32 	%f4168, 0f3C0885E4, 0f3D2AAABB, %p523;
	fma.rn.f32 	%f4169, %f4167, %f4163, %f4168;
	selp.f32 	%f4170, 0fBE2AAAA8, 0fBEFFFFFF, %p523;
	fma.rn.f32 	%f4171, %f4169, %f4163, %f4170;
	fma.rn.f32 	%f4172, %f4171, %f4165, %f4164;
	and.b32  	%r2884, %r2882, 2;
	setp.eq.s32 	%p524, %r2884, 0;
	mov.f32 	%f4173, 0f00000000;
	sub.f32 	%f4174, %f4173, %f4172;
	selp.f32 	%f4175, %f4172, %f4174, %p524;
	rsqrt.approx.f32 	%f4176, %f4155;
	mul.f32 	%f4177, %f4176, 0f3F4C422A;
	mul.f32 	%f4178, %f400, %f4177;
	mul.f32 	%f11772, %f4178, %f4175;
	@%p522 bra 	$L__BB1_497;
	bra.uni 	$L__BB1_506;
$L__BB1_497:
	abs.f32 	%f4290, %f361;
	abs.f32 	%f4291, %f4290;
	setp.eq.f32 	%p536, %f4291, 0f7F800000;
	mov.f32 	%f11776, 0f00000000;
	@%p536 bra 	$L__BB1_509;
	abs.f32 	%f4292, %f361;
	rcp.approx.ftz.f32 	%f4293, %f4292;
	mul.f32 	%f4294, %f4293, %f4293;
	fma.rn.f32 	%f4295, %f4294, 0fC082CB37, 0f3F3FF7E9;
	fma.rn.f32 	%f4296, %f4295, %f4294, 0fBE458BAE;
	fma.rn.f32 	%f4297, %f4296, %f4294, 0f3E3FFF8B;
	fma.rn.f32 	%f410, %f4297, %f4294, 0f3F800000;
	fma.rn.f32 	%f4298, %f4294, 0fBFCA3BA2, 0f3EB914AD;
	fma.rn.f32 	%f4299, %f4298, %f4294, 0fBE27F2EC;
	fma.rn.f32 	%f4300, %f4299, %f4294, 0f3EBFFFFD;
	fma.rn.f32 	%f411, %f4300, %f4293, %f4292;
	mul.f32 	%f4301, %f411, 0f3F22F983;
	cvt.rni.s32.f32 	%r6064, %f4301;
	cvt.rn.f32.s32 	%f4302, %r6064;
	fma.rn.f32 	%f4303, %f4302, 0fBFC90FDA, %f411;
	fma.rn.f32 	%f4304, %f4302, 0fB3A22168, %f4303;
	fma.rn.f32 	%f11774, %f4302, 0fA7C234C5, %f4304;
	abs.f32 	%f4305, %f411;
	setp.ltu.f32 	%p537, %f4305, 0f47CE4780;
	@%p537 bra 	$L__BB1_508;
	abs.f32 	%f4306, %f411;
	setp.eq.f32 	%p538, %f4306, 0f7F800000;
	@%p538 bra 	$L__BB1_507;
	mov.b32 	%r533, %f411;
	mov.b64 	%rd2280, 0;
	mov.b32 	%r6061, 0;
$L__BB1_501:
	.pragma "nounroll";
	mul.wide.u32 	%rd881, %r6061, 4;
	mov.u64 	%rd882, __cudart_i2opi_f;
	add.s64 	%rd883, %rd882, %rd881;
	ld.global.nc.u32 	%r2886, [%rd883];
	shl.b32 	%r2887, %r533, 8;
	or.b32  	%r2888, %r2887, -2147483648;
	mad.wide.u32 	%rd884, %r2886, %r2888, %rd2280;
	shr.u64 	%rd2280, %rd884, 32;
	add.s64 	%rd885, %rd11, %rd881;
	st.local.u32 	[%rd885], %rd884;
	add.s32 	%r6061, %r6061, 1;
	setp.ne.s32 	%p539, %r6061, 6;
	@%p539 bra 	$L__BB1_501;
	shr.u32 	%r2889, %r533, 23;
	st.local.u32 	[%rd11+24], %rd2280;
	and.b32  	%r2890, %r2889, 31;
	and.b32  	%r2891, %r2889, 224;
	add.s32 	%r2892, %r2891, -128;
	shr.u32 	%r2893, %r2892, 5;
	mul.wide.u32 	%rd886, %r2893, 4;
	sub.s64 	%rd887, %rd11, %rd886;
	ld.local.u32 	%r6062, [%rd887+24];
	ld.local.u32 	%r6063, [%rd887+20];
	setp.eq.s32 	%p540, %r2890, 0;
	@%p540 bra 	$L__BB1_504;
	shr.u32 	%r2894, %r533, 23;
	and.b32  	%r2895, %r2894, 31;
	shf.l.wrap.b32 	%r6062, %r6063, %r6062, %r2895;
	and.b32  	%r2896, %r2894, 224;
	add.s32 	%r2897, %r2896, -128;
	shr.u32 	%r2898, %r2897, 5;
	mul.wide.u32 	%rd888, %r2898, 4;
	sub.s64 	%rd889, %rd11, %rd888;
	ld.local.u32 	%r2899, [%rd889+16];
	shf.l.wrap.b32 	%r6063, %r2899, %r6063, %r2895;
$L__BB1_504:
	shr.u32 	%r2900, %r6062, 30;
	shf.l.wrap.b32 	%r2901, %r6063, %r6062, 2;
	shl.b32 	%r2902, %r6063, 2;
	shr.u32 	%r2903, %r2901, 31;
	add.s32 	%r2904, %r2903, %r2900;
	neg.s32 	%r2905, %r2904;
	setp.lt.s32 	%p541, %r533, 0;
	selp.b32 	%r6064, %r2905, %r2904, %p541;
	xor.b32  	%r2906, %r2901, %r533;
	shr.s32 	%r2907, %r2901, 31;
	xor.b32  	%r2908, %r2907, %r2901;
	xor.b32  	%r2909, %r2907, %r2902;
	cvt.u64.u32 	%rd890, %r2908;
	shl.b64 	%rd891, %rd890, 32;
	cvt.u64.u32 	%rd892, %r2909;
	or.b64  	%rd893, %rd891, %rd892;
	cvt.rn.f64.s64 	%fd79, %rd893;
	mul.f64 	%fd80, %fd79, 0d3BF921FB54442D19;
	cvt.rn.f32.f64 	%f4307, %fd80;
	neg.f32 	%f4308, %f4307;
	setp.lt.s32 	%p542, %r2906, 0;
	selp.f32 	%f11774, %f4308, %f4307, %p542;
	bra.uni 	$L__BB1_508;
$L__BB1_505:
	setp.gt.f32 	%p525, %f396, 0f40000000;
	mov.f32 	%f11772, 0f00000000;
	@%p525 bra 	$L__BB1_497;
$L__BB1_506:
	mov.f32 	%f4180, 0f41A00000;
	div.rn.f32 	%f4181, %f4180, %f361;
	abs.f32 	%f4182, %f4181;
	setp.gt.f32 	%p526, %f4182, 0f58635FA9;
	mul.f32 	%f4183, %f4181, 0f26901D7D;
	selp.f32 	%f4184, 0f26901D7D, 0f3F800000, %p526;
	selp.f32 	%f4185, %f4183, %f4181, %p526;
	mov.f32 	%f4186, 0f41900000;
	div.rn.f32 	%f4187, %f4186, %f361;
	mul.f32 	%f4188, %f4185, %f4187;
	sub.f32 	%f4189, %f4188, %f4184;
	abs.f32 	%f4190, %f4189;
	setp.gt.f32 	%p527, %f4190, 0f58635FA9;
	mul.f32 	%f4191, %f4189, 0f26901D7D;
	mul.f32 	%f4192, %f4185, 0f26901D7D;
	selp.f32 	%f4193, %f4192, %f4185, %p527;
	selp.f32 	%f4194, %f4191, %f4189, %p527;
	fma.rn.f32 	%f4195, %f4194, 0f40000000, 0f00000000;
	mov.f32 	%f4196, 0f41800000;
	div.rn.f32 	%f4197, %f4196, %f361;
	mul.f32 	%f4198, %f4194, %f4197;
	sub.f32 	%f4199, %f4198, %f4193;
	abs.f32 	%f4200, %f4199;
	setp.gt.f32 	%p528, %f4200, 0f58635FA9;
	mul.f32 	%f4201, %f4199, 0f26901D7D;
	mul.f32 	%f4202, %f4194, 0f26901D7D;
	mul.f32 	%f4203, %f4195, 0f26901D7D;
	selp.f32 	%f4204, %f4202, %f4194, %p528;
	selp.f32 	%f4205, %f4203, %f4195, %p528;
	selp.f32 	%f4206, %f4201, %f4199, %p528;
	mov.f32 	%f4207, 0f41600000;
	div.rn.f32 	%f4208, %f4207, %f361;
	mul.f32 	%f4209, %f4206, %f4208;
	sub.f32 	%f4210, %f4209, %f4204;
	abs.f32 	%f4211, %f4210;
	setp.gt.f32 	%p529, %f4211, 0f58635FA9;
	mul.f32 	%f4212, %f4210, 0f26901D7D;
	mul.f32 	%f4213, %f4206, 0f26901D7D;
	mul.f32 	%f4214, %f4205, 0f26901D7D;
	selp.f32 	%f4215, %f4213, %f4206, %p529;
	selp.f32 	%f4216, %f4214, %f4205, %p529;
	selp.f32 	%f4217, %f4212, %f4210, %p529;
	fma.rn.f32 	%f4218, %f4217, 0f40000000, %f4216;
	mov.f32 	%f4219, 0f41400000;
	div.rn.f32 	%f4220, %f4219, %f361;
	mul.f32 	%f4221, %f4217, %f4220;
	sub.f32 	%f4222, %f4221, %f4215;
	abs.f32 	%f4223, %f4222;
	setp.gt.f32 	%p530, %f4223, 0f58635FA9;
	mul.f32 	%f4224, %f4222, 0f26901D7D;
	mul.f32 	%f4225, %f4217, 0f26901D7D;
	mul.f32 	%f4226, %f4218, 0f26901D7D;
	selp.f32 	%f4227, %f4225, %f4217, %p530;
	selp.f32 	%f4228, %f4226, %f4218, %p530;
	selp.f32 	%f4229, %f4224, %f4222, %p530;
	mov.f32 	%f4230, 0f41200000;
	div.rn.f32 	%f4231, %f4230, %f361;
	mul.f32 	%f4232, %f4229, %f4231;
	sub.f32 	%f4233, %f4232, %f4227;
	abs.f32 	%f4234, %f4233;
	setp.gt.f32 	%p531, %f4234, 0f58635FA9;
	mul.f32 	%f4235, %f4233, 0f26901D7D;
	mul.f32 	%f4236, %f4229, 0f26901D7D;
	mul.f32 	%f4237, %f4228, 0f26901D7D;
	selp.f32 	%f4238, %f4236, %f4229, %p531;
	selp.f32 	%f4239, %f4237, %f4228, %p531;
	selp.f32 	%f4240, %f4235, %f4233, %p531;
	fma.rn.f32 	%f4241, %f4240, 0f40000000, %f4239;
	mov.f32 	%f4242, 0f41000000;
	div.rn.f32 	%f4243, %f4242, %f361;
	mul.f32 	%f4244, %f4240, %f4243;
	sub.f32 	%f4245, %f4244, %f4238;
	abs.f32 	%f4246, %f4245;
	setp.gt.f32 	%p532, %f4246, 0f58635FA9;
	mul.f32 	%f4247, %f4245, 0f26901D7D;
	mul.f32 	%f4248, %f4240, 0f26901D7D;
	mul.f32 	%f4249, %f4241, 0f26901D7D;
	selp.f32 	%f4250, %f4248, %f4240, %p532;
	selp.f32 	%f4251, %f4249, %f4241, %p532;
	selp.f32 	%f4252, %f4247, %f4245, %p532;
	mov.f32 	%f4253, 0f40C00000;
	div.rn.f32 	%f4254, %f4253, %f361;
	mul.f32 	%f4255, %f4252, %f4254;
	sub.f32 	%f4256, %f4255, %f4250;
	abs.f32 	%f4257, %f4256;
	setp.gt.f32 	%p533, %f4257, 0f58635FA9;
	mul.f32 	%f4258, %f4256, 0f26901D7D;
	mul.f32 	%f4259, %f4252, 0f26901D7D;
	mul.f32 	%f4260, %f4251, 0f26901D7D;
	selp.f32 	%f4261, %f4259, %f4252, %p533;
	selp.f32 	%f4262, %f4260, %f4251, %p533;
	selp.f32 	%f4263, %f4258, %f4256, %p533;
	fma.rn.f32 	%f4264, %f4263, 0f40000000, %f4262;
	mov.f32 	%f4265, 0f40800000;
	div.rn.f32 	%f4266, %f4265, %f361;
	mul.f32 	%f4267, %f4263, %f4266;
	sub.f32 	%f4268, %f4267, %f4261;
	abs.f32 	%f4269, %f4268;
	setp.gt.f32 	%p534, %f4269, 0f58635FA9;
	mul.f32 	%f4270, %f4268, 0f26901D7D;
	mul.f32 	%f4271, %f4263, 0f26901D7D;
	mul.f32 	%f4272, %f4264, 0f26901D7D;
	selp.f32 	%f4273, %f4271, %f4263, %p534;
	selp.f32 	%f4274, %f4272, %f4264, %p534;
	selp.f32 	%f4275, %f4270, %f4268, %p534;
	mov.f32 	%f4276, 0f40000000;
	div.rn.f32 	%f4277, %f4276, %f361;
	mul.f32 	%f4278, %f4275, %f4277;
	sub.f32 	%f4279, %f4278, %f4273;
	abs.f32 	%f4280, %f4279;
	setp.gt.f32 	%p535, %f4280, 0f58635FA9;
	mul.f32 	%f4281, %f4279, 0f26901D7D;
	mul.f32 	%f4282, %f4273, 0f26901D7D;
	mul.f32 	%f4283, %f4274, 0f26901D7D;
	selp.f32 	%f4284, %f4282, %f4273, %p535;
	selp.f32 	%f4285, %f4283, %f4274, %p535;
	selp.f32 	%f4286, %f4281, %f4279, %p535;
	fma.rn.f32 	%f4287, %f4286, 0f40000000, %f4285;
	sub.f32 	%f4288, %f4287, %f4286;
	div.rn.f32 	%f11780, %f4284, %f4288;
	bra.uni 	$L__BB1_522;
$L__BB1_507:
	mov.f32 	%f4309, 0f00000000;
	mul.rn.f32 	%f11774, %f411, %f4309;
	mov.b32 	%r6064, 0;
$L__BB1_508:
	and.b32  	%r2911, %r6064, 3;
	cvt.rn.f32.u32 	%f4310, %r2911;
	fma.rn.f32 	%f4311, %f4310, 0f3FC90FDB, 0fC016CBE4;
	add.f32 	%f4312, %f11774, %f4311;
	mul.f32 	%f4313, %f4312, 0f3F22F983;
	cvt.rni.s32.f32 	%r2912, %f4313;
	cvt.rn.f32.s32 	%f4314, %r2912;
	fma.rn.f32 	%f4315, %f4314, 0fBFC90FDA, %f4312;
	fma.rn.f32 	%f4316, %f4314, 0fB3A22168, %f4315;
	add.s32 	%r2913, %r2912, 1;
	mul.rn.f32 	%f4317, %f4316, %f4316;
	and.b32  	%r2914, %r2912, 1;
	setp.eq.b32 	%p543, %r2914, 1;
	selp.f32 	%f4318, %f4316, 0f3F800000, %p543;
	fma.rn.f32 	%f4319, %f4317, %f4318, 0f00000000;
	fma.rn.f32 	%f4320, %f4317, 0f37CBAC00, 0fBAB607ED;
	selp.f32 	%f4321, 0fB94D4153, %f4320, %p543;
	selp.f32 	%f4322, 0f3C0885E4, 0f3D2AAABB, %p543;
	fma.rn.f32 	%f4323, %f4321, %f4317, %f4322;
	selp.f32 	%f4324, 0fBE2AAAA8, 0fBEFFFFFF, %p543;
	fma.rn.f32 	%f4325, %f4323, %f4317, %f4324;
	fma.rn.f32 	%f4326, %f4325, %f4319, %f4318;
	and.b32  	%r2915, %r2913, 2;
	setp.eq.s32 	%p544, %r2915, 0;
	mov.f32 	%f4327, 0f00000000;
	sub.f32 	%f4328, %f4327, %f4326;
	selp.f32 	%f4329, %f4326, %f4328, %p544;
	abs.f32 	%f4330, %f361;
	rsqrt.approx.f32 	%f4331, %f4330;
	mul.f32 	%f4332, %f4331, 0f3F4C422A;
	mul.f32 	%f4333, %f410, %f4332;
	mul.f32 	%f11776, %f4333, %f4329;
$L__BB1_509:
	abs.f32 	%f419, %f361;
	setp.gtu.f32 	%p545, %f419, 0f41000000;
	@%p545 bra 	$L__BB1_511;
	add.f32 	%f4334, %f419, 0fC019E8A9;
	add.f32 	%f4335, %f4334, 0fB3E971B3;
	fma.rn.f32 	%f4336, %f4335, 0fA6B3B8E7, 0fA9ACA9B3;
	fma.rn.f32 	%f4337, %f4336, %f4335, 0f2C3F0E18;
	fma.rn.f32 	%f4338, %f4337, %f4335, 0fACD41781;
	fma.rn.f32 	%f4339, %f4338, %f4335, 0fAFE90F38;
	fma.rn.f32 	%f4340, %f4339, %f4335, 0f3020305B;
	fma.rn.f32 	%f4341, %f4340, %f4335, 0f33797143;
	fma.rn.f32 	%f4342, %f4341, %f4335, 0f30F76F85;
	fma.rn.f32 	%f4343, %f4342, %f4335, 0fB6B6DFC6;
	fma.rn.f32 	%f4344, %f4343, %f4335, 0fB6F665C9;
	fma.rn.f32 	%f4345, %f4344, %f4335, 0f399E2DEB;
	fma.rn.f32 	%f4346, %f4345, %f4335, 0f3A4AE334;
	fma.rn.f32 	%f4347, %f4346, %f4335, 0fBBEEAA1B;
	fma.rn.f32 	%f4348, %f4347, %f4335, 0fBCDA7747;
	mul.f32 	%f4349, %f4335, %f4348;
	add.f32 	%f4350, %f419, 0fC0B0A47B;
	add.f32 	%f4351, %f4350, 0f339A7A37;
	mul.f32 	%f4352, %f4351, %f4349;
	add.f32 	%f4353, %f419, 0fC10A75AB;
	add.f32 	%f4354, %f4353, 0fB4CCCDED;
	mul.f32 	%f11778, %f4354, %f4352;
	bra.uni 	$L__BB1_521;
$L__BB1_511:
	abs.f32 	%f4356, %f419;
	setp.eq.f32 	%p546, %f4356, 0f7F800000;
	mov.f32 	%f11778, 0f00000000;
	@%p546 bra 	$L__BB1_521;
	abs.f32 	%f4357, %f361;
	rcp.approx.ftz.f32 	%f4358, %f4357;
	mul.f32 	%f4359, %f4358, %f4358;
	fma.rn.f32 	%f4360, %f4359, 0f4056FE93, 0fBF03B7C2;
	fma.rn.f32 	%f4361, %f4360, %f4359, 0f3DD3B3F3;
	fma.rn.f32 	%f4362, %f4361, %f4359, 0fBD7FFFB6;
	fma.rn.f32 	%f4363, %f4362, %f4359, 0f3F800000;
	fma.rn.f32 	%f4364, %f4359, 0f3F91E009, 0fBE52412D;
	fma.rn.f32 	%f4365, %f4364, %f4359, 0f3D854ED1;
	fma.rn.f32 	%f4366, %f4365, %f4359, 0fBDFFFFFF;
	fma.rn.f32 	%f421, %f4366, %f4358, %f4357;
	rsqrt.approx.f32 	%f4367, %f4357;
	mul.f32 	%f4368, %f4367, 0f3F4C422A;
	mul.f32 	%f422, %f4363, %f4368;
	mul.f32 	%f4369, %f421, 0f3F22F983;
	cvt.rni.s32.f32 	%r6068, %f4369;
	cvt.rn.f32.s32 	%f4370, %r6068;
	fma.rn.f32 	%f4371, %f4370, 0fBFC90FDA, %f421;
	fma.rn.f32 	%f4372, %f4370, 0fB3A22168, %f4371;
	fma.rn.f32 	%f11777, %f4370, 0fA7C234C5, %f4372;
	abs.f32 	%f4373, %f421;
	setp.ltu.f32 	%p547, %f4373, 0f47CE4780;
	@%p547 bra 	$L__BB1_520;
	abs.f32 	%f4374, %f421;
	setp.eq.f32 	%p548, %f4374, 0f7F800000;
	@%p548 bra 	$L__BB1_519;
	mov.b32 	%r545, %f421;
	mov.b32 	%r6065, 0;
	mov.b64 	%rd2281, 0;
$L__BB1_515:
	.pragma "nounroll";
	mul.wide.u32 	%rd895, %r6065, 4;
	mov.u64 	%rd896, __cudart_i2opi_f;
	add.s64 	%rd897, %rd896, %rd895;
	ld.global.nc.u32 	%r2917, [%rd897];
	shl.b32 	%r2918, %r545, 8;
	or.b32  	%r2919, %r2918, -2147483648;
	mad.wide.u32 	%rd898, %r2917, %r2919, %rd2281;
	shr.u64 	%rd2281, %rd898, 32;
	add.s64 	%rd899, %rd11, %rd895;
	st.local.u32 	[%rd899], %rd898;
	add.s32 	%r6065, %r6065, 1;
	setp.ne.s32 	%p549, %r6065, 6;
	@%p549 bra 	$L__BB1_515;
	shr.u32 	%r2920, %r545, 23;
	st.local.u32 	[%rd11+24], %rd2281;
	and.b32  	%r2921, %r2920, 31;
	and.b32  	%r2922, %r2920, 224;
	add.s32 	%r2923, %r2922, -128;
	shr.u32 	%r2924, %r2923, 5;
	mul.wide.u32 	%rd900, %r2924, 4;
	sub.s64 	%rd901, %rd11, %rd900;
	ld.local.u32 	%r6067, [%rd901+24];
	ld.local.u32 	%r6066, [%rd901+20];
	setp.eq.s32 	%p550, %r2921, 0;
	@%p550 bra 	$L__BB1_518;
	shr.u32 	%r2925, %r545, 23;
	and.b32  	%r2926, %r2925, 31;
	shf.l.wrap.b32 	%r6067, %r6066, %r6067, %r2926;
	and.b32  	%r2927, %r2925, 224;
	add.s32 	%r2928, %r2927, -128;
	shr.u32 	%r2929, %r2928, 5;
	mul.wide.u32 	%rd902, %r2929, 4;
	sub.s64 	%rd903, %rd11, %rd902;
	ld.local.u32 	%r2930, [%rd903+16];
	shf.l.wrap.b32 	%r6066, %r2930, %r6066, %r2926;
$L__BB1_518:
	shr.u32 	%r2931, %r6067, 30;
	shf.l.wrap.b32 	%r2932, %r6066, %r6067, 2;
	shl.b32 	%r2933, %r6066, 2;
	shr.u32 	%r2934, %r2932, 31;
	add.s32 	%r2935, %r2934, %r2931;
	neg.s32 	%r2936, %r2935;
	setp.lt.s32 	%p551, %r545, 0;
	selp.b32 	%r6068, %r2936, %r2935, %p551;
	shr.s32 	%r2937, %r2932, 31;
	xor.b32  	%r2938, %r2937, %r2933;
	xor.b32  	%r2939, %r2937, %r2932;
	xor.b32  	%r2940, %r2932, %r545;
	cvt.u64.u32 	%rd904, %r2939;
	shl.b64 	%rd905, %rd904, 32;
	cvt.u64.u32 	%rd906, %r2938;
	or.b64  	%rd907, %rd905, %rd906;
	cvt.rn.f64.s64 	%fd81, %rd907;
	mul.f64 	%fd82, %fd81, 0d3BF921FB54442D19;
	cvt.rn.f32.f64 	%f4375, %fd82;
	neg.f32 	%f4376, %f4375;
	setp.lt.s32 	%p552, %r2940, 0;
	selp.f32 	%f11777, %f4376, %f4375, %p552;
	bra.uni 	$L__BB1_520;
$L__BB1_519:
	mov.f32 	%f4377, 0f00000000;
	mul.rn.f32 	%f11777, %f421, %f4377;
	mov.b32 	%r6068, 0;
$L__BB1_520:
	and.b32  	%r2942, %r6068, 3;
	cvt.rn.f32.u32 	%f4378, %r2942;
	fma.rn.f32 	%f4379, %f4378, 0f3FC90FDB, 0fBF490FDB;
	add.f32 	%f4380, %f11777, %f4379;
	mul.f32 	%f4381, %f4380, 0f3F22F983;
	cvt.rni.s32.f32 	%r2943, %f4381;
	cvt.rn.f32.s32 	%f4382, %r2943;
	fma.rn.f32 	%f4383, %f4382, 0fBFC90FDA, %f4380;
	fma.rn.f32 	%f4384, %f4382, 0fB3A22168, %f4383;
	add.s32 	%r2944, %r2943, 1;
	mul.rn.f32 	%f4385, %f4384, %f4384;
	and.b32  	%r2945, %r2943, 1;
	setp.eq.b32 	%p553, %r2945, 1;
	selp.f32 	%f4386, %f4384, 0f3F800000, %p553;
	fma.rn.f32 	%f4387, %f4385, %f4386, 0f00000000;
	fma.rn.f32 	%f4388, %f4385, 0f37CBAC00, 0fBAB607ED;
	selp.f32 	%f4389, 0fB94D4153, %f4388, %p553;
	selp.f32 	%f4390, 0f3C0885E4, 0f3D2AAABB, %p553;
	fma.rn.f32 	%f4391, %f4389, %f4385, %f4390;
	selp.f32 	%f4392, 0fBE2AAAA8, 0fBEFFFFFF, %p553;
	fma.rn.f32 	%f4393, %f4391, %f4385, %f4392;
	fma.rn.f32 	%f4394, %f4393, %f4387, %f4386;
	and.b32  	%r2946, %r2944, 2;
	setp.eq.s32 	%p554, %r2946, 0;
	mov.f32 	%f4395, 0f00000000;
	sub.f32 	%f4396, %f4395, %f4394;
	selp.f32 	%f4397, %f4394, %f4396, %p554;
	mul.f32 	%f11778, %f422, %f4397;
$L__BB1_521:
	neg.f32 	%f4398, %f11776;
	setp.lt.f32 	%p555, %f361, 0f00000000;
	selp.f32 	%f4399, %f4398, %f11776, %p555;
	neg.f32 	%f4400, %f11778;
	copysign.f32 	%f4401, %f361, %f4399;
	abs.f32 	%f4402, %f361;
	setp.lt.f32 	%p556, %f4402, 0f0DA24260;
	selp.f32 	%f4403, %f4401, %f4399, %p556;
	mov.f32 	%f4404, 0f40000000;
	div.rn.f32 	%f4405, %f4404, %f361;
	fma.rn.f32 	%f11780, %f4403, %f4405, %f4400;
$L__BB1_522:
	sub.f32 	%f4406, %f11772, %f11780;
	mul.f32 	%f11785, %f397, %f4406;
	bra.uni 	$L__BB1_548;
$L__BB1_523:
	abs.f32 	%f433, %f361;
	setp.gtu.f32 	%p557, %f433, 0f41000000;
	@%p557 bra 	$L__BB1_525;
	add.f32 	%f4407, %f433, 0fC0753AAC;
	add.f32 	%f4408, %f4407, 0f33A5090F;
	fma.rn.f32 	%f4409, %f4408, 0f29AF3463, 0f2B81BF42;
	fma.rn.f32 	%f4410, %f4409, %f4408, 0fADE21EC1;
	fma.rn.f32 	%f4411, %f4410, %f4408, 0fAF5DDEFF;
	fma.rn.f32 	%f4412, %f4411, %f4408, 0f319B0C9D;
	fma.rn.f32 	%f4413, %f4412, %f4408, 0f32E81173;
	fma.rn.f32 	%f4414, %f4413, %f4408, 0fB50F8DC8;
	fma.rn.f32 	%f4415, %f4414, %f4408, 0fB61E653D;
	fma.rn.f32 	%f4416, %f4415, %f4408, 0f382CD9C5;
	fma.rn.f32 	%f4417, %f4416, %f4408, 0f38F9EB10;
	fma.rn.f32 	%f4418, %f4417, %f4408, 0fBAECEB9C;
	fma.rn.f32 	%f4419, %f4418, %f4408, 0fBB276FFD;
	fma.rn.f32 	%f4420, %f4419, %f4408, 0f3D073993;
	add.f32 	%f4421, %f433, 0fC0E07FB0;
	add.f32 	%f4422, %f4421, 0f3444B8DB;
	mul.f32 	%f4423, %f4422, %f4420;
	mul.f32 	%f4424, %f4408, %f4423;
	mul.f32 	%f11782, %f433, %f4424;
	bra.uni 	$L__BB1_535;
$L__BB1_525:
	abs.f32 	%f4426, %f433;
	setp.eq.f32 	%p558, %f4426, 0f7F800000;
	mov.f32 	%f11782, 0f00000000;
	@%p558 bra 	$L__BB1_535;
	rcp.approx.ftz.f32 	%f4427, %f433;
	mul.f32 	%f4428, %f4427, %f4427;
	fma.rn.f32 	%f4429, %f4428, 0fC082CB37, 0f3F3FF7E9;
	fma.rn.f32 	%f4430, %f4429, %f4428, 0fBE458BAE;
	fma.rn.f32 	%f4431, %f4430, %f4428, 0f3E3FFF8B;
	fma.rn.f32 	%f435, %f4431, %f4428, 0f3F800000;
	fma.rn.f32 	%f4432, %f4428, 0fBFCA3BA2, 0f3EB914AD;
	fma.rn.f32 	%f4433, %f4432, %f4428, 0fBE27F2EC;
	fma.rn.f32 	%f4434, %f4433, %f4428, 0f3EBFFFFD;
	fma.rn.f32 	%f436, %f4434, %f4427, %f433;
	mul.f32 	%f4435, %f436, 0f3F22F983;
	cvt.rni.s32.f32 	%r6072, %f4435;
	cvt.rn.f32.s32 	%f4436, %r6072;
	fma.rn.f32 	%f4437, %f4436, 0fBFC90FDA, %f436;
	fma.rn.f32 	%f4438, %f4436, 0fB3A22168, %f4437;
	fma.rn.f32 	%f11781, %f4436, 0fA7C234C5, %f4438;
	abs.f32 	%f4439, %f436;
	setp.ltu.f32 	%p559, %f4439, 0f47CE4780;
	@%p559 bra 	$L__BB1_534;
	abs.f32 	%f4440, %f436;
	setp.eq.f32 	%p560, %f4440, 0f7F800000;
	@%p560 bra 	$L__BB1_533;
	mov.b32 	%r557, %f436;
	mov.b64 	%rd2282, 0;
	mov.b32 	%r6069, 0;
$L__BB1_529:
	.pragma "nounroll";
	mul.wide.u32 	%rd909, %r6069, 4;
	mov.u64 	%rd910, __cudart_i2opi_f;
	add.s64 	%rd911, %rd910, %rd909;
	ld.global.nc.u32 	%r2948, [%rd911];
	shl.b32 	%r2949, %r557, 8;
	or.b32  	%r2950, %r2949, -2147483648;
	mad.wide.u32 	%rd912, %r2948, %r2950, %rd2282;
	shr.u64 	%rd2282, %rd912, 32;
	add.s64 	%rd913, %rd10, %rd909;
	st.local.u32 	[%rd913], %rd912;
	add.s32 	%r6069, %r6069, 1;
	setp.ne.s32 	%p561, %r6069, 6;
	@%p561 bra 	$L__BB1_529;
	shr.u32 	%r2951, %r557, 23;
	st.local.u32 	[%rd10+24], %rd2282;
	and.b32  	%r2952, %r2951, 31;
	and.b32  	%r2953, %r2951, 224;
	add.s32 	%r2954, %r2953, -128;
	shr.u32 	%r2955, %r2954, 5;
	mul.wide.u32 	%rd914, %r2955, 4;
	sub.s64 	%rd915, %rd10, %rd914;
	ld.local.u32 	%r6070, [%rd915+24];
	ld.local.u32 	%r6071, [%rd915+20];
	setp.eq.s32 	%p562, %r2952, 0;
	@%p562 bra 	$L__BB1_532;
	shr.u32 	%r2956, %r557, 23;
	and.b32  	%r2957, %r2956, 31;
	shf.l.wrap.b32 	%r6070, %r6071, %r6070, %r2957;
	and.b32  	%r2958, %r2956, 224;
	add.s32 	%r2959, %r2958, -128;
	shr.u32 	%r2960, %r2959, 5;
	mul.wide.u32 	%rd916, %r2960, 4;
	sub.s64 	%rd917, %rd10, %rd916;
	ld.local.u32 	%r2961, [%rd917+16];
	shf.l.wrap.b32 	%r6071, %r2961, %r6071, %r2957;
$L__BB1_532:
	shr.u32 	%r2962, %r6070, 30;
	shf.l.wrap.b32 	%r2963, %r6071, %r6070, 2;
	shl.b32 	%r2964, %r6071, 2;
	shr.u32 	%r2965, %r2963, 31;
	add.s32 	%r2966, %r2965, %r2962;
	neg.s32 	%r2967, %r2966;
	setp.lt.s32 	%p563, %r557, 0;
	selp.b32 	%r6072, %r2967, %r2966, %p563;
	xor.b32  	%r2968, %r2963, %r557;
	shr.s32 	%r2969, %r2963, 31;
	xor.b32  	%r2970, %r2969, %r2963;
	xor.b32  	%r2971, %r2969, %r2964;
	cvt.u64.u32 	%rd918, %r2970;
	shl.b64 	%rd919, %rd918, 32;
	cvt.u64.u32 	%rd920, %r2971;
	or.b64  	%rd921, %rd919, %rd920;
	cvt.rn.f64.s64 	%fd83, %rd921;
	mul.f64 	%fd84, %fd83, 0d3BF921FB54442D19;
	cvt.rn.f32.f64 	%f4441, %fd84;
	neg.f32 	%f4442, %f4441;
	setp.lt.s32 	%p564, %r2968, 0;
	selp.f32 	%f11781, %f4442, %f4441, %p564;
	bra.uni 	$L__BB1_534;
$L__BB1_533:
	mov.f32 	%f4443, 0f00000000;
	mul.rn.f32 	%f11781, %f436, %f4443;
	mov.b32 	%r6072, 0;
$L__BB1_534:
	and.b32  	%r2973, %r6072, 3;
	cvt.rn.f32.u32 	%f4444, %r2973;
	fma.rn.f32 	%f4445, %f4444, 0f3FC90FDB, 0fC016CBE4;
	add.f32 	%f4446, %f11781, %f4445;
	mul.f32 	%f4447, %f4446, 0f3F22F983;
	cvt.rni.s32.f32 	%r2974, %f4447;
	cvt.rn.f32.s32 	%f4448, %r2974;
	fma.rn.f32 	%f4449, %f4448, 0fBFC90FDA, %f4446;
	fma.rn.f32 	%f4450, %f4448, 0fB3A22168, %f4449;
	add.s32 	%r2975, %r2974, 1;
	mul.rn.f32 	%f4451, %f4450, %f4450;
	and.b32  	%r2976, %r2974, 1;
	setp.eq.b32 	%p565, %r2976, 1;
	selp.f32 	%f4452, %f4450, 0f3F800000, %p565;
	fma.rn.f32 	%f4453, %f4451, %f4452, 0f00000000;
	fma.rn.f32 	%f4454, %f4451, 0f37CBAC00, 0fBAB607ED;
	selp.f32 	%f4455, 0fB94D4153, %f4454, %p565;
	selp.f32 	%f4456, 0f3C0885E4, 0f3D2AAABB, %p565;
	fma.rn.f32 	%f4457, %f4455, %f4451, %f4456;
	selp.f32 	%f4458, 0fBE2AAAA8, 0fBEFFFFFF, %p565;
	fma.rn.f32 	%f4459, %f4457, %f4451, %f4458;
	fma.rn.f32 	%f4460, %f4459, %f4453, %f4452;
	and.b32  	%r2977, %r2975, 2;
	setp.eq.s32 	%p566, %r2977, 0;
	mov.f32 	%f4461, 0f00000000;
	sub.f32 	%f4462, %f4461, %f4460;
	selp.f32 	%f4463, %f4460, %f4462, %p566;
	abs.f32 	%f4464, %f361;
	rsqrt.approx.f32 	%f4465, %f4464;
	mul.f32 	%f4466, %f4465, 0f3F4C422A;
	mul.f32 	%f4467, %f435, %f4466;
	mul.f32 	%f11782, %f4467, %f4463;
$L__BB1_535:
	abs.f32 	%f443, %f361;
	setp.gtu.f32 	%p567, %f443, 0f41000000;
	setp.lt.f32 	%p568, %f361, 0f00000000;
	neg.f32 	%f4468, %f11782;
	selp.f32 	%f4469, %f4468, %f11782, %p568;
	setp.lt.f32 	%p569, %f443, 0f0DA24260;
	copysign.f32 	%f4470, %f361, %f4469;
	selp.f32 	%f4471, %f4470, %f4469, %p569;
	add.f32 	%f444, %f4471, %f4471;
	@%p567 bra 	$L__BB1_537;
	add.f32 	%f4472, %f443, 0fC0753AAC;
	add.f32 	%f4473, %f4472, 0f33A5090F;
	fma.rn.f32 	%f4474, %f4473, 0f29AF3463, 0f2B81BF42;
	fma.rn.f32 	%f4475, %f4474, %f4473, 0fADE21EC1;
	fma.rn.f32 	%f4476, %f4475, %f4473, 0fAF5DDEFF;
	fma.rn.f32 	%f4477, %f4476, %f4473, 0f319B0C9D;
	fma.rn.f32 	%f4478, %f4477, %f4473, 0f32E81173;
	fma.rn.f32 	%f4479, %f4478, %f4473, 0fB50F8DC8;
	fma.rn.f32 	%f4480, %f4479, %f4473, 0fB61E653D;
	fma.rn.f32 	%f4481, %f4480, %f4473, 0f382CD9C5;
	fma.rn.f32 	%f4482, %f4481, %f4473, 0f38F9EB10;
	fma.rn.f32 	%f4483, %f4482, %f4473, 0fBAECEB9C;
	fma.rn.f32 	%f4484, %f4483, %f4473, 0fBB276FFD;
	fma.rn.f32 	%f4485, %f4484, %f4473, 0f3D073993;
	add.f32 	%f4486, %f443, 0fC0E07FB0;
	add.f32 	%f4487, %f4486, 0f3444B8DB;
	mul.f32 	%f4488, %f4487, %f4485;
	mul.f32 	%f4489, %f4473, %f4488;
	mul.f32 	%f11784, %f443, %f4489;
	bra.uni 	$L__BB1_547;
$L__BB1_537:
	abs.f32 	%f4491, %f443;
	setp.eq.f32 	%p570, %f4491, 0f7F800000;
	mov.f32 	%f11784, 0f00000000;
	@%p570 bra 	$L__BB1_547;
	rcp.approx.ftz.f32 	%f4492, %f443;
	mul.f32 	%f4493, %f4492, %f4492;
	fma.rn.f32 	%f4494, %f4493, 0fC082CB37, 0f3F3FF7E9;
	fma.rn.f32 	%f4495, %f4494, %f4493, 0fBE458BAE;
	fma.rn.f32 	%f4496, %f4495, %f4493, 0f3E3FFF8B;
	fma.rn.f32 	%f446, %f4496, %f4493, 0f3F800000;
	fma.rn.f32 	%f4497, %f4493, 0fBFCA3BA2, 0f3EB914AD;
	fma.rn.f32 	%f4498, %f4497, %f4493, 0fBE27F2EC;
	fma.rn.f32 	%f4499, %f4498, %f4493, 0f3EBFFFFD;
	fma.rn.f32 	%f447, %f4499, %f4492, %f443;
	mul.f32 	%f4500, %f447, 0f3F22F983;
	cvt.rni.s32.f32 	%r6076, %f4500;
	cvt.rn.f32.s32 	%f4501, %r6076;
	fma.rn.f32 	%f4502, %f4501, 0fBFC90FDA, %f447;
	fma.rn.f32 	%f4503, %f4501, 0fB3A22168, %f4502;
	fma.rn.f32 	%f11783, %f4501, 0fA7C234C5, %f4503;
	abs.f32 	%f4504, %f447;
	setp.ltu.f32 	%p571, %f4504, 0f47CE4780;
	@%p571 bra 	$L__BB1_546;
	abs.f32 	%f4505, %f447;
	setp.eq.f32 	%p572, %f4505, 0f7F800000;
	@%p572 bra 	$L__BB1_545;
	mov.b32 	%r569, %f447;
	mov.b64 	%rd2283, 0;
	mov.b32 	%r6073, 0;
$L__BB1_541:
	.pragma "nounroll";
	mul.wide.u32 	%rd923, %r6073, 4;
	mov.u64 	%rd924, __cudart_i2opi_f;
	add.s64 	%rd925, %rd924, %rd923;
	ld.global.nc.u32 	%r2979, [%rd925];
	shl.b32 	%r2980, %r569, 8;
	or.b32  	%r2981, %r2980, -2147483648;
	mad.wide.u32 	%rd926, %r2979, %r2981, %rd2283;
	shr.u64 	%rd2283, %rd926, 32;
	add.s64 	%rd927, %rd9, %rd923;
	st.local.u32 	[%rd927], %rd926;
	add.s32 	%r6073, %r6073, 1;
	setp.ne.s32 	%p573, %r6073, 6;
	@%p573 bra 	$L__BB1_541;
	shr.u32 	%r2982, %r569, 23;
	st.local.u32 	[%rd9+24], %rd2283;
	and.b32  	%r2983, %r2982, 31;
	and.b32  	%r2984, %r2982, 224;
	add.s32 	%r2985, %r2984, -128;
	shr.u32 	%r2986, %r2985, 5;
	mul.wide.u32 	%rd928, %r2986, 4;
	sub.s64 	%rd929, %rd9, %rd928;
	ld.local.u32 	%r6074, [%rd929+24];
	ld.local.u32 	%r6075, [%rd929+20];
	setp.eq.s32 	%p574, %r2983, 0;
	@%p574 bra 	$L__BB1_544;
	shr.u32 	%r2987, %r569, 23;
	and.b32  	%r2988, %r2987, 31;
	shf.l.wrap.b32 	%r6074, %r6075, %r6074, %r2988;
	and.b32  	%r2989, %r2987, 224;
	add.s32 	%r2990, %r2989, -128;
	shr.u32 	%r2991, %r2990, 5;
	mul.wide.u32 	%rd930, %r2991, 4;
	sub.s64 	%rd931, %rd9, %rd930;
	ld.local.u32 	%r2992, [%rd931+16];
	shf.l.wrap.b32 	%r6075, %r2992, %r6075, %r2988;
$L__BB1_544:
	shr.u32 	%r2993, %r6074, 30;
	shf.l.wrap.b32 	%r2994, %r6075, %r6074, 2;
	shl.b32 	%r2995, %r6075, 2;
	shr.u32 	%r2996, %r2994, 31;
	add.s32 	%r2997, %r2996, %r2993;
	neg.s32 	%r2998, %r2997;
	setp.lt.s32 	%p575, %r569, 0;
	selp.b32 	%r6076, %r2998, %r2997, %p575;
	xor.b32  	%r2999, %r2994, %r569;
	shr.s32 	%r3000, %r2994, 31;
	xor.b32  	%r3001, %r3000, %r2994;
	xor.b32  	%r3002, %r3000, %r2995;
	cvt.u64.u32 	%rd932, %r3001;
	shl.b64 	%rd933, %rd932, 32;
	cvt.u64.u32 	%rd934, %r3002;
	or.b64  	%rd935, %rd933, %rd934;
	cvt.rn.f64.s64 	%fd85, %rd935;
	mul.f64 	%fd86, %fd85, 0d3BF921FB54442D19;
	cvt.rn.f32.f64 	%f4506, %fd86;
	neg.f32 	%f4507, %f4506;
	setp.lt.s32 	%p576, %r2999, 0;
	selp.f32 	%f11783, %f4507, %f4506, %p576;
	bra.uni 	$L__BB1_546;
$L__BB1_545:
	mov.f32 	%f4508, 0f00000000;
	mul.rn.f32 	%f11783, %f447, %f4508;
	mov.b32 	%r6076, 0;
$L__BB1_546:
	and.b32  	%r3004, %r6076, 3;
	cvt.rn.f32.u32 	%f4509, %r3004;
	fma.rn.f32 	%f4510, %f4509, 0f3FC90FDB, 0fC016CBE4;
	add.f32 	%f4511, %f11783, %f4510;
	mul.f32 	%f4512, %f4511, 0f3F22F983;
	cvt.rni.s32.f32 	%r3005, %f4512;
	cvt.rn.f32.s32 	%f4513, %r3005;
	fma.rn.f32 	%f4514, %f4513, 0fBFC90FDA, %f4511;
	fma.rn.f32 	%f4515, %f4513, 0fB3A22168, %f4514;
	add.s32 	%r3006, %r3005, 1;
	mul.rn.f32 	%f4516, %f4515, %f4515;
	and.b32  	%r3007, %r3005, 1;
	setp.eq.b32 	%p577, %r3007, 1;
	selp.f32 	%f4517, %f4515, 0f3F800000, %p577;
	fma.rn.f32 	%f4518, %f4516, %f4517, 0f00000000;
	fma.rn.f32 	%f4519, %f4516, 0f37CBAC00, 0fBAB607ED;
	selp.f32 	%f4520, 0fB94D4153, %f4519, %p577;
	selp.f32 	%f4521, 0f3C0885E4, 0f3D2AAABB, %p577;
	fma.rn.f32 	%f4522, %f4520, %f4516, %f4521;
	selp.f32 	%f4523, 0fBE2AAAA8, 0fBEFFFFFF, %p577;
	fma.rn.f32 	%f4524, %f4522, %f4516, %f4523;
	fma.rn.f32 	%f4525, %f4524, %f4518, %f4517;
	and.b32  	%r3008, %r3006, 2;
	setp.eq.s32 	%p578, %r3008, 0;
	mov.f32 	%f4526, 0f00000000;
	sub.f32 	%f4527, %f4526, %f4525;
	selp.f32 	%f4528, %f4525, %f4527, %p578;
	abs.f32 	%f4529, %f361;
	rsqrt.approx.f32 	%f4530, %f4529;
	mul.f32 	%f4531, %f4530, 0f3F4C422A;
	mul.f32 	%f4532, %f446, %f4531;
	mul.f32 	%f11784, %f4532, %f4528;
$L__BB1_547:
	abs.f32 	%f4533, %f361;
	setp.lt.f32 	%p579, %f4533, 0f0DA24260;
	neg.f32 	%f4534, %f11784;
	selp.f32 	%f4535, %f4534, %f11784, %p568;
	copysign.f32 	%f4536, %f361, %f4535;
	selp.f32 	%f4537, %f4536, %f4535, %p579;
	add.f32 	%f4538, %f4537, %f4537;
	div.rn.f32 	%f4539, %f4538, %f361;
	div.rn.f32 	%f4540, %f444, %f361;
	mul.f32 	%f11785, %f4540, %f4539;
$L__BB1_548:
	mul.f32 	%f4542, %f325, %f350;
	fma.rn.f32 	%f4543, %f317, %f349, %f4542;
	fma.rn.f32 	%f456, %f326, %f351, %f4543;
	setp.le.f32 	%p581, %f456, 0f00000000;
	mov.f32 	%f11809, 0f00000000;
	@%p581 bra 	$L__BB1_664;
	setp.lt.f32 	%p582, %f456, 0f3F7D70A4;
	@%p582 bra 	$L__BB1_551;
	mul.f32 	%f4544, %f325, %f351;
	mul.f32 	%f4545, %f326, %f350;
	sub.f32 	%f4546, %f4544, %f4545;
	mul.f32 	%f4547, %f326, %f349;
	mul.f32 	%f4548, %f317, %f351;
	sub.f32 	%f4549, %f4547, %f4548;
	mul.f32 	%f4550, %f317, %f350;
	mul.f32 	%f4551, %f325, %f349;
	sub.f32 	%f4552, %f4550, %f4551;
	mul.f32 	%f4553, %f4549, %f4549;
	fma.rn.f32 	%f4554, %f4546, %f4546, %f4553;
	fma.rn.f32 	%f4555, %f4552, %f4552, %f4554;
	sqrt.rn.f32 	%f4556, %f4555;
	abs.f32 	%f4557, %f4556;
	fma.rn.f32 	%f4558, %f4557, 0fBF000000, 0f3F000000;
	rsqrt.approx.ftz.f32 	%f4559, %f4558;
	mul.f32 	%f4560, %f4559, %f4558;
	mul.f32 	%f4561, %f4559, 0fBF000000;
	fma.rn.f32 	%f4562, %f4560, %f4561, 0f3F000000;
	fma.rn.f32 	%f4563, %f4560, %f4562, %f4560;
	setp.eq.f32 	%p583, %f4557, 0f3F800000;
	selp.f32 	%f4564, 0f00000000, %f4563, %p583;
	setp.gt.f32 	%p584, %f4557, 0f3F0F5C29;
	selp.f32 	%f4565, %f4564, %f4557, %p584;
	mul.f32 	%f4566, %f4565, %f4565;
	fma.rn.f32 	%f4567, %f4566, 0f3D4DD2F7, 0f3C99CA97;
	fma.rn.f32 	%f4568, %f4567, %f4566, 0f3D3F90E8;
	fma.rn.f32 	%f4569, %f4568, %f4566, 0f3D993CCF;
	fma.rn.f32 	%f4570, %f4569, %f4566, 0f3E2AAC04;
	mul.f32 	%f4571, %f4566, %f4570;
	fma.rn.f32 	%f4572, %f4571, %f4565, %f4565;
	mul.f32 	%f4573, %f4572, 0fC0000000;
	fma.rn.f32 	%f4574, 0f3F6EE581, 0f3FD774EB, %f4573;
	selp.f32 	%f4575, %f4574, %f4572, %p584;
	setp.num.f32 	%p585, %f4575, %f4575;
	copysign.f32 	%f4576, %f4556, %f4575;
	selp.f32 	%f11786, %f4576, %f4575, %p585;
	bra.uni 	$L__BB1_552;
$L__BB1_551:
	abs.f32 	%f4577, %f456;
	fma.rn.f32 	%f4578, %f4577, 0fBF000000, 0f3F000000;
	rsqrt.approx.ftz.f32 	%f4579, %f4578;
	mul.f32 	%f4580, %f4578, %f4579;
	mul.f32 	%f4581, %f4579, 0fBF000000;
	fma.rn.f32 	%f4582, %f4580, %f4581, 0f3F000000;
	fma.rn.f32 	%f4583, %f4580, %f4582, %f4580;
	setp.eq.f32 	%p586, %f4577, 0f3F800000;
	selp.f32 	%f4584, 0f00000000, %f4583, %p586;
	setp.gt.f32 	%p587, %f4577, 0f3F0F5C29;
	selp.f32 	%f4585, %f4584, %f4577, %p587;
	abs.f32 	%f4586, %f4585;
	mul.f32 	%f4587, %f4585, %f4585;
	fma.rn.f32 	%f4588, %f4587, 0f3D10ECEF, 0f3C8B1ABB;
	fma.rn.f32 	%f4589, %f4588, %f4587, 0f3CFC028C;
	fma.rn.f32 	%f4590, %f4589, %f4587, 0f3D372139;
	fma.rn.f32 	%f4591, %f4590, %f4587, 0f3D9993DB;
	fma.rn.f32 	%f4592, %f4591, %f4587, 0f3E2AAAC6;
	mul.f32 	%f4593, %f4587, %f4592;
	fma.rn.f32 	%f4594, %f4593, %f4586, %f4586;
	neg.f32 	%f4595, %f4594;
	selp.f32 	%f4596, %f4594, %f4595, %p587;
	fma.rn.f32 	%f4597, 0f3F6EE581, 0f3FD774EB, %f4596;
	setp.gt.f32 	%p588, %f456, 0f3F0F5C29;
	selp.f32 	%f4598, %f4594, %f4597, %p588;
	add.f32 	%f4599, %f4598, %f4598;
	selp.f32 	%f11786, %f4599, %f4598, %p587;
$L__BB1_552:
	mul.f32 	%f4600, %f11786, 0f3F22F983;
	cvt.rni.s32.f32 	%r6080, %f4600;
	cvt.rn.f32.s32 	%f4601, %r6080;
	fma.rn.f32 	%f4602, %f4601, 0fBFC90FDA, %f11786;
	fma.rn.f32 	%f4603, %f4601, 0fB3A22168, %f4602;
	fma.rn.f32 	%f11787, %f4601, 0fA7C234C5, %f4603;
	abs.f32 	%f461, %f11786;
	setp.ltu.f32 	%p589, %f461, 0f47CE4780;
	@%p589 bra 	$L__BB1_560;
	setp.eq.f32 	%p590, %f461, 0f7F800000;
	@%p590 bra 	$L__BB1_559;
	mov.b32 	%r581, %f11786;
	shl.b32 	%r3010, %r581, 8;
	or.b32  	%r582, %r3010, -2147483648;
	mov.b64 	%rd2284, 0;
	mov.b32 	%r6077, 0;
$L__BB1_555:
	.pragma "nounroll";
	mul.wide.u32 	%rd937, %r6077, 4;
	mov.u64 	%rd938, __cudart_i2opi_f;
	add.s64 	%rd939, %rd938, %rd937;
	ld.global.nc.u32 	%r3011, [%rd939];
	mad.wide.u32 	%rd940, %r3011, %r582, %rd2284;
	shr.u64 	%rd2284, %rd940, 32;
	add.s64 	%rd941, %rd8, %rd937;
	st.local.u32 	[%rd941], %rd940;
	add.s32 	%r6077, %r6077, 1;
	setp.ne.s32 	%p591, %r6077, 6;
	@%p591 bra 	$L__BB1_555;
	shr.u32 	%r3012, %r581, 23;
	st.local.u32 	[%rd8+24], %rd2284;
	and.b32  	%r585, %r3012, 31;
	and.b32  	%r3013, %r3012, 224;
	add.s32 	%r3014, %r3013, -128;
	shr.u32 	%r3015, %r3014, 5;
	mul.wide.u32 	%rd942, %r3015, 4;
	sub.s64 	%rd134, %rd8, %rd942;
	ld.local.u32 	%r6078, [%rd134+24];
	ld.local.u32 	%r6079, [%rd134+20];
	setp.eq.s32 	%p592, %r585, 0;
	@%p592 bra 	$L__BB1_558;
	shf.l.wrap.b32 	%r6078, %r6079, %r6078, %r585;
	ld.local.u32 	%r3016, [%rd134+16];
	shf.l.wrap.b32 	%r6079, %r3016, %r6079, %r585;
$L__BB1_558:
	shr.u32 	%r3017, %r6078, 30;
	shf.l.wrap.b32 	%r3018, %r6079, %r6078, 2;
	shl.b32 	%r3019, %r6079, 2;
	shr.u32 	%r3020, %r3018, 31;
	add.s32 	%r3021, %r3020, %r3017;
	neg.s32 	%r3022, %r3021;
	setp.lt.s32 	%p593, %r581, 0;
	selp.b32 	%r6080, %r3022, %r3021, %p593;
	xor.b32  	%r3023, %r3018, %r581;
	shr.s32 	%r3024, %r3018, 31;
	xor.b32  	%r3025, %r3024, %r3018;
	xor.b32  	%r3026, %r3024, %r3019;
	cvt.u64.u32 	%rd943, %r3025;
	shl.b64 	%rd944, %rd943, 32;
	cvt.u64.u32 	%rd945, %r3026;
	or.b64  	%rd946, %rd944, %rd945;
	cvt.rn.f64.s64 	%fd87, %rd946;
	mul.f64 	%fd88, %fd87, 0d3BF921FB54442D19;
	cvt.rn.f32.f64 	%f4604, %fd88;
	neg.f32 	%f4605, %f4604;
	setp.lt.s32 	%p594, %r3023, 0;
	selp.f32 	%f11787, %f4605, %f4604, %p594;
	bra.uni 	$L__BB1_560;
$L__BB1_559:
	mov.f32 	%f4606, 0f00000000;
	mul.rn.f32 	%f11787, %f11786, %f4606;
	mov.b32 	%r6080, 0;
$L__BB1_560:
	mul.rn.f32 	%f4607, %f11787, %f11787;
	and.b32  	%r3028, %r6080, 1;
	setp.eq.b32 	%p595, %r3028, 1;
	selp.f32 	%f4608, 0f3F800000, %f11787, %p595;
	fma.rn.f32 	%f4609, %f4607, %f4608, 0f00000000;
	fma.rn.f32 	%f4610, %f4607, 0f37CBAC00, 0fBAB607ED;
	selp.f32 	%f4611, %f4610, 0fB94D4153, %p595;
	selp.f32 	%f4612, 0f3D2AAABB, 0f3C0885E4, %p595;
	fma.rn.f32 	%f4613, %f4611, %f4607, %f4612;
	selp.f32 	%f4614, 0fBEFFFFFF, 0fBE2AAAA8, %p595;
	fma.rn.f32 	%f4615, %f4613, %f4607, %f4614;
	fma.rn.f32 	%f4616, %f4615, %f4609, %f4608;
	and.b32  	%r3029, %r6080, 2;
	setp.eq.s32 	%p596, %r3029, 0;
	mov.f32 	%f4617, 0f00000000;
	sub.f32 	%f4618, %f4617, %f4616;
	selp.f32 	%f4619, %f4616, %f4618, %p596;
	mul.f32 	%f4620, %f1506, 0f40490FDB;
	mul.f32 	%f4621, %f4620, %f4619;
	div.rn.f32 	%f465, %f4621, %f346;
	abs.f32 	%f4622, %f465;
	setp.gtu.f32 	%p597, %f4622, 0f322BCC77;
	@%p597 bra 	$L__BB1_639;
	abs.f32 	%f466, %f465;
	setp.gtu.f32 	%p598, %f466, 0f41000000;
	@%p598 bra 	$L__BB1_563;
	add.f32 	%f4623, %f466, 0fC019E8A9;
	add.f32 	%f4624, %f4623, 0fB3E971B3;
	fma.rn.f32 	%f4625, %f4624, 0fA6B3B8E7, 0fA9ACA9B3;
	fma.rn.f32 	%f4626, %f4625, %f4624, 0f2C3F0E18;
	fma.rn.f32 	%f4627, %f4626, %f4624, 0fACD41781;
	fma.rn.f32 	%f4628, %f4627, %f4624, 0fAFE90F38;
	fma.rn.f32 	%f4629, %f4628, %f4624, 0f3020305B;
	fma.rn.f32 	%f4630, %f4629, %f4624, 0f33797143;
	fma.rn.f32 	%f4631, %f4630, %f4624, 0f30F76F85;
	fma.rn.f32 	%f4632, %f4631, %f4624, 0fB6B6DFC6;
	fma.rn.f32 	%f4633, %f4632, %f4624, 0fB6F665C9;
	fma.rn.f32 	%f4634, %f4633, %f4624, 0f399E2DEB;
	fma.rn.f32 	%f4635, %f4634, %f4624, 0f3A4AE334;
	fma.rn.f32 	%f4636, %f4635, %f4624, 0fBBEEAA1B;
	fma.rn.f32 	%f4637, %f4636, %f4624, 0fBCDA7747;
	mul.f32 	%f4638, %f4624, %f4637;
	add.f32 	%f4639, %f466, 0fC0B0A47B;
	add.f32 	%f4640, %f4639, 0f339A7A37;
	mul.f32 	%f4641, %f4640, %f4638;
	add.f32 	%f4642, %f466, 0fC10A75AB;
	add.f32 	%f4643, %f4642, 0fB4CCCDED;
	mul.f32 	%f11789, %f4643, %f4641;
	bra.uni 	$L__BB1_573;
$L__BB1_563:
	abs.f32 	%f4645, %f466;
	setp.eq.f32 	%p599, %f4645, 0f7F800000;
	mov.f32 	%f11789, 0f00000000;
	@%p599 bra 	$L__BB1_573;
	rcp.approx.ftz.f32 	%f4646, %f466;
	mul.f32 	%f4647, %f4646, %f4646;
	fma.rn.f32 	%f4648, %f4647, 0f4056FE93, 0fBF03B7C2;
	fma.rn.f32 	%f4649, %f4648, %f4647, 0f3DD3B3F3;
	fma.rn.f32 	%f4650, %f4649, %f4647, 0fBD7FFFB6;
	fma.rn.f32 	%f468, %f4650, %f4647, 0f3F800000;
	fma.rn.f32 	%f4651, %f4647, 0f3F91E009, 0fBE52412D;
	fma.rn.f32 	%f4652, %f4651, %f4647, 0f3D854ED1;
	fma.rn.f32 	%f4653, %f4652, %f4647, 0fBDFFFFFF;
	fma.rn.f32 	%f469, %f4653, %f4646, %f466;
	mul.f32 	%f4654, %f469, 0f3F22F983;
	cvt.rni.s32.f32 	%r6084, %f4654;
	cvt.rn.f32.s32 	%f4655, %r6084;
	fma.rn.f32 	%f4656, %f4655, 0fBFC90FDA, %f469;
	fma.rn.f32 	%f4657, %f4655, 0fB3A22168, %f4656;
	fma.rn.f32 	%f11788, %f4655, 0fA7C234C5, %f4657;
	abs.f32 	%f471, %f469;
	setp.ltu.f32 	%p600, %f471, 0f47CE4780;
	@%p600 bra 	$L__BB1_572;
	setp.eq.f32 	%p601, %f471, 0f7F800000;
	@%p601 bra 	$L__BB1_571;
	mov.b32 	%r595, %f469;
	mov.b64 	%rd2285, 0;
	mov.b32 	%r6081, 0;
$L__BB1_567:
	.pragma "nounroll";
	mul.wide.u32 	%rd948, %r6081, 4;
	mov.u64 	%rd949, __cudart_i2opi_f;
	add.s64 	%rd950, %rd949, %rd948;
	ld.global.nc.u32 	%r3031, [%rd950];
	shl.b32 	%r3032, %r595, 8;
	or.b32  	%r3033, %r3032, -2147483648;
	mad.wide.u32 	%rd951, %r3031, %r3033, %rd2285;
	shr.u64 	%rd2285, %rd951, 32;
	add.s64 	%rd952, %rd7, %rd948;
	st.local.u32 	[%rd952], %rd951;
	add.s32 	%r6081, %r6081, 1;
	setp.ne.s32 	%p602, %r6081, 6;
	@%p602 bra 	$L__BB1_567;
	shr.u32 	%r3034, %r595, 23;
	st.local.u32 	[%rd7+24], %rd2285;
	and.b32  	%r3035, %r3034, 31;
	and.b32  	%r3036, %r3034, 224;
	add.s32 	%r3037, %r3036, -128;
	shr.u32 	%r3038, %r3037, 5;
	mul.wide.u32 	%rd953, %r3038, 4;
	sub.s64 	%rd954, %rd7, %rd953;
	ld.local.u32 	%r6082, [%rd954+24];
	ld.local.u32 	%r6083, [%rd954+20];
	setp.eq.s32 	%p603, %r3035, 0;
	@%p603 bra 	$L__BB1_570;
	shr.u32 	%r3039, %r595, 23;
	and.b32  	%r3040, %r3039, 31;
	shf.l.wrap.b32 	%r6082, %r6083, %r6082, %r3040;
	and.b32  	%r3041, %r3039, 224;
	add.s32 	%r3042, %r3041, -128;
	shr.u32 	%r3043, %r3042, 5;
	mul.wide.u32 	%rd955, %r3043, 4;
	sub.s64 	%rd956, %rd7, %rd955;
	ld.local.u32 	%r3044, [%rd956+16];
	shf.l.wrap.b32 	%r6083, %r3044, %r6083, %r3040;
$L__BB1_570:
	shr.u32 	%r3045, %r6082, 30;
	shf.l.wrap.b32 	%r3046, %r6083, %r6082, 2;
	shl.b32 	%r3047, %r6083, 2;
	shr.u32 	%r3048, %r3046, 31;
	add.s32 	%r3049, %r3048, %r3045;
	neg.s32 	%r3050, %r3049;
	setp.lt.s32 	%p604, %r595, 0;
	selp.b32 	%r6084, %r3050, %r3049, %p604;
	xor.b32  	%r3051, %r3046, %r595;
	shr.s32 	%r3052, %r3046, 31;
	xor.b32  	%r3053, %r3052, %r3046;
	xor.b32  	%r3054, %r3052, %r3047;
	cvt.u64.u32 	%rd957, %r3053;
	shl.b64 	%rd958, %rd957, 32;
	cvt.u64.u32 	%rd959, %r3054;
	or.b64  	%rd960, %rd958, %rd959;
	cvt.rn.f64.s64 	%fd89, %rd960;
	mul.f64 	%fd90, %fd89, 0d3BF921FB54442D19;
	cvt.rn.f32.f64 	%f4658, %fd90;
	neg.f32 	%f4659, %f4658;
	setp.lt.s32 	%p605, %r3051, 0;
	selp.f32 	%f11788, %f4659, %f4658, %p605;
	bra.uni 	$L__BB1_572;
$L__BB1_571:
	mov.f32 	%f4660, 0f00000000;
	mul.rn.f32 	%f11788, %f469, %f4660;
	mov.b32 	%r6084, 0;
$L__BB1_572:
	and.b32  	%r3056, %r6084, 3;
	cvt.rn.f32.u32 	%f4661, %r3056;
	fma.rn.f32 	%f4662, %f4661, 0f3FC90FDB, 0fBF490FDB;
	add.f32 	%f4663, %f11788, %f4662;
	mul.f32 	%f4664, %f4663, 0f3F22F983;
	cvt.rni.s32.f32 	%r3057, %f4664;
	cvt.rn.f32.s32 	%f4665, %r3057;
	fma.rn.f32 	%f4666, %f4665, 0fBFC90FDA, %f4663;
	fma.rn.f32 	%f4667, %f4665, 0fB3A22168, %f4666;
	add.s32 	%r3058, %r3057, 1;
	mul.rn.f32 	%f4668, %f4667, %f4667;
	and.b32  	%r3059, %r3057, 1;
	setp.eq.b32 	%p606, %r3059, 1;
	selp.f32 	%f4669, %f4667, 0f3F800000, %p606;
	fma.rn.f32 	%f4670, %f4668, %f4669, 0f00000000;
	fma.rn.f32 	%f4671, %f4668, 0f37CBAC00, 0fBAB607ED;
	selp.f32 	%f4672, 0fB94D4153, %f4671, %p606;
	selp.f32 	%f4673, 0f3C0885E4, 0f3D2AAABB, %p606;
	fma.rn.f32 	%f4674, %f4672, %f4668, %f4673;
	selp.f32 	%f4675, 0fBE2AAAA8, 0fBEFFFFFF, %p606;
	fma.rn.f32 	%f4676, %f4674, %f4668, %f4675;
	fma.rn.f32 	%f4677, %f4676, %f4670, %f4669;
	and.b32  	%r3060, %r3058, 2;
	setp.eq.s32 	%p607, %r3060, 0;
	mov.f32 	%f4678, 0f00000000;
	sub.f32 	%f4679, %f4678, %f4677;
	selp.f32 	%f4680, %f4677, %f4679, %p607;
	rsqrt.approx.f32 	%f4681, %f466;
	mul.f32 	%f4682, %f4681, 0f3F4C422A;
	mul.f32 	%f4683, %f468, %f4682;
	mul.f32 	%f11789, %f4683, %f4680;
$L__BB1_573:
	setp.gt.f32 	%p608, %f466, 0f40000000;
	@%p608 bra 	$L__BB1_575;
	mov.f32 	%f4684, 0f41A00000;
	div.rn.f32 	%f4685, %f4684, %f465;
	abs.f32 	%f4686, %f4685;
	setp.gt.f32 	%p609, %f4686, 0f58635FA9;
	mul.f32 	%f4687, %f4685, 0f26901D7D;
	selp.f32 	%f4688, 0f26901D7D, 0f3F800000, %p609;
	selp.f32 	%f4689, %f4687, %f4685, %p609;
	mov.f32 	%f4690, 0f41900000;
	div.rn.f32 	%f4691, %f4690, %f465;
	mul.f32 	%f4692, %f4689, %f4691;
	sub.f32 	%f4693, %f4692, %f4688;
	abs.f32 	%f4694, %f4693;
	setp.gt.f32 	%p610, %f4694, 0f58635FA9;
	mul.f32 	%f4695, %f4693, 0f26901D7D;
	mul.f32 	%f4696, %f4689, 0f26901D7D;
	selp.f32 	%f4697, %f4696, %f4689, %p610;
	selp.f32 	%f4698, %f4695, %f4693, %p610;
	fma.rn.f32 	%f4699, %f4698, 0f40000000, 0f00000000;
	mov.f32 	%f4700, 0f41800000;
	div.rn.f32 	%f4701, %f4700, %f465;
	mul.f32 	%f4702, %f4698, %f4701;
	sub.f32 	%f4703, %f4702, %f4697;
	abs.f32 	%f4704, %f4703;
	setp.gt.f32 	%p611, %f4704, 0f58635FA9;
	mul.f32 	%f4705, %f4703, 0f26901D7D;
	mul.f32 	%f4706, %f4698, 0f26901D7D;
	mul.f32 	%f4707, %f4699, 0f26901D7D;
	selp.f32 	%f4708, %f4706, %f4698, %p611;
	selp.f32 	%f4709, %f4707, %f4699, %p611;
	selp.f32 	%f4710, %f4705, %f4703, %p611;
	mov.f32 	%f4711, 0f41600000;
	div.rn.f32 	%f4712, %f4711, %f465;
	mul.f32 	%f4713, %f4710, %f4712;
	sub.f32 	%f4714, %f4713, %f4708;
	abs.f32 	%f4715, %f4714;
	setp.gt.f32 	%p612, %f4715, 0f58635FA9;
	mul.f32 	%f4716, %f4714, 0f26901D7D;
	mul.f32 	%f4717, %f4710, 0f26901D7D;
	mul.f32 	%f4718, %f4709, 0f26901D7D;
	selp.f32 	%f4719, %f4717, %f4710, %p612;
	selp.f32 	%f4720, %f4718, %f4709, %p612;
	selp.f32 	%f4721, %f4716, %f4714, %p612;
	fma.rn.f32 	%f4722, %f4721, 0f40000000, %f4720;
	mov.f32 	%f4723, 0f41400000;
	div.rn.f32 	%f4724, %f4723, %f465;
	mul.f32 	%f4725, %f4721, %f4724;
	sub.f32 	%f4726, %f4725, %f4719;
	abs.f32 	%f4727, %f4726;
	setp.gt.f32 	%p613, %f4727, 0f58635FA9;
	mul.f32 	%f4728, %f4726, 0f26901D7D;
	mul.f32 	%f4729, %f4721, 0f26901D7D;
	mul.f32 	%f4730, %f4722, 0f26901D7D;
	selp.f32 	%f4731, %f4729, %f4721, %p613;
	selp.f32 	%f4732, %f4730, %f4722, %p613;
	selp.f32 	%f4733, %f4728, %f4726, %p613;
	mov.f32 	%f4734, 0f41200000;
	div.rn.f32 	%f4735, %f4734, %f465;
	mul.f32 	%f4736, %f4733, %f4735;
	sub.f32 	%f4737, %f4736, %f4731;
	abs.f32 	%f4738, %f4737;
	setp.gt.f32 	%p614, %f4738, 0f58635FA9;
	mul.f32 	%f4739, %f4737, 0f26901D7D;
	mul.f32 	%f4740, %f4733, 0f26901D7D;
	mul.f32 	%f4741, %f4732, 0f26901D7D;
	selp.f32 	%f4742, %f4740, %f4733, %p614;
	selp.f32 	%f4743, %f4741, %f4732, %p614;
	selp.f32 	%f4744, %f4739, %f4737, %p614;
	fma.rn.f32 	%f4745, %f4744, 0f40000000, %f4743;
	mov.f32 	%f4746, 0f41000000;
	div.rn.f32 	%f4747, %f4746, %f465;
	mul.f32 	%f4748, %f4744, %f4747;
	sub.f32 	%f4749, %f4748, %f4742;
	abs.f32 	%f4750, %f4749;
	setp.gt.f32 	%p615, %f4750, 0f58635FA9;
	mul.f32 	%f4751, %f4749, 0f26901D7D;
	mul.f32 	%f4752, %f4744, 0f26901D7D;
	mul.f32 	%f4753, %f4745, 0f26901D7D;
	selp.f32 	%f4754, %f4752, %f4744, %p615;
	selp.f32 	%f4755, %f4753, %f4745, %p615;
	selp.f32 	%f4756, %f4751, %f4749, %p615;
	mov.f32 	%f4757, 0f40C00000;
	div.rn.f32 	%f4758, %f4757, %f465;
	mul.f32 	%f4759, %f4756, %f4758;
	sub.f32 	%f4760, %f4759, %f4754;
	abs.f32 	%f4761, %f4760;
	setp.gt.f32 	%p616, %f4761, 0f58635FA9;
	mul.f32 	%f4762, %f4760, 0f26901D7D;
	mul.f32 	%f4763, %f4756, 0f26901D7D;
	mul.f32 	%f4764, %f4755, 0f26901D7D;
	selp.f32 	%f4765, %f4763, %f4756, %p616;
	selp.f32 	%f4766, %f4764, %f4755, %p616;
	selp.f32 	%f4767, %f4762, %f4760, %p616;
	fma.rn.f32 	%f4768, %f4767, 0f40000000, %f4766;
	mov.f32 	%f4769, 0f40800000;
	div.rn.f32 	%f4770, %f4769, %f465;
	mul.f32 	%f4771, %f4767, %f4770;
	sub.f32 	%f4772, %f4771, %f4765;
	abs.f32 	%f4773, %f4772;
	setp.gt.f32 	%p617, %f4773, 0f58635FA9;
	mul.f32 	%f4774, %f4772, 0f26901D7D;
	mul.f32 	%f4775, %f4767, 0f26901D7D;
	mul.f32 	%f4776, %f4768, 0f26901D7D;
	selp.f32 	%f4777, %f4775, %f4767, %p617;
	selp.f32 	%f4778, %f4776, %f4768, %p617;
	selp.f32 	%f4779, %f4774, %f4772, %p617;
	mov.f32 	%f4780, 0f40000000;
	div.rn.f32 	%f4781, %f4780, %f465;
	mul.f32 	%f4782, %f4779, %f4781;
	sub.f32 	%f4783, %f4782, %f4777;
	abs.f32 	%f4784, %f4783;
	setp.gt.f32 	%p618, %f4784, 0f58635FA9;
	mul.f32 	%f4785, %f4783, 0f26901D7D;
	mul.f32 	%f4786, %f4777, 0f26901D7D;
	mul.f32 	%f4787, %f4778, 0f26901D7D;
	selp.f32 	%f4788, %f4786, %f4777, %p618;
	selp.f32 	%f4789, %f4787, %f4778, %p618;
	selp.f32 	%f4790, %f4785, %f4783, %p618;
	fma.rn.f32 	%f4791, %f4790, 0f40000000, %f4789;
	sub.f32 	%f4792, %f4791, %f4790;
	div.rn.f32 	%f11794, %f4788, %f4792;
	bra.uni 	$L__BB1_600;
$L__BB1_575:
	@%p598 bra 	$L__BB1_577;
	add.f32 	%f4793, %f466, 0fC0753AAC;
	add.f32 	%f4794, %f4793, 0f33A5090F;
	fma.rn.f32 	%f4795, %f4794, 0f29AF3463, 0f2B81BF42;
	fma.rn.f32 	%f4796, %f4795, %f4794, 0fADE21EC1;
	fma.rn.f32 	%f4797, %f4796, %f4794, 0fAF5DDEFF;
	fma.rn.f32 	%f4798, %f4797, %f4794, 0f319B0C9D;
	fma.rn.f32 	%f4799, %f4798, %f4794, 0f32E81173;
	fma.rn.f32 	%f4800, %f4799, %f4794, 0fB50F8DC8;
	fma.rn.f32 	%f4801, %f4800, %f4794, 0fB61E653D;
	fma.rn.f32 	%f4802, %f4801, %f4794, 0f382CD9C5;
	fma.rn.f32 	%f4803, %f4802, %f4794, 0f38F9EB10;
	fma.rn.f32 	%f4804, %f4803, %f4794, 0fBAECEB9C;
	fma.rn.f32 	%f4805, %f4804, %f4794, 0fBB276FFD;
	fma.rn.f32 	%f4806, %f4805, %f4794, 0f3D073993;
	add.f32 	%f4807, %f466, 0fC0E07FB0;
	add.f32 	%f4808, %f4807, 0f3444B8DB;
	mul.f32 	%f4809, %f4808, %f4806;
	mul.f32 	%f4810, %f4794, %f4809;
	mul.f32 	%f11791, %f466, %f4810;
	bra.uni 	$L__BB1_587;
$L__BB1_577:
	abs.f32 	%f4812, %f466;
	setp.eq.f32 	%p620, %f4812, 0f7F800000;
	mov.f32 	%f11791, 0f00000000;
	@%p620 bra 	$L__BB1_587;
	rcp.approx.ftz.f32 	%f4813, %f466;
	mul.f32 	%f4814, %f4813, %f4813;
	fma.rn.f32 	%f4815, %f4814, 0fC082CB37, 0f3F3FF7E9;
	fma.rn.f32 	%f4816, %f4815, %f4814, 0fBE458BAE;
	fma.rn.f32 	%f4817, %f4816, %f4814, 0f3E3FFF8B;
	fma.rn.f32 	%f479, %f4817, %f4814, 0f3F800000;
	fma.rn.f32 	%f4818, %f4814, 0fBFCA3BA2, 0f3EB914AD;
	fma.rn.f32 	%f4819, %f4818, %f4814, 0fBE27F2EC;
	fma.rn.f32 	%f4820, %f4819, %f4814, 0f3EBFFFFD;
	fma.rn.f32 	%f480, %f4820, %f4813, %f466;
	mul.f32 	%f4821, %f480, 0f3F22F983;
	cvt.rni.s32.f32 	%r6088, %f4821;
	cvt.rn.f32.s32 	%f4822, %r6088;
	fma.rn.f32 	%f4823, %f4822, 0fBFC90FDA, %f480;
	fma.rn.f32 	%f4824, %f4822, 0fB3A22168, %f4823;
	fma.rn.f32 	%f11790, %f4822, 0fA7C234C5, %f4824;
	abs.f32 	%f482, %f480;
	setp.ltu.f32 	%p621, %f482, 0f47CE4780;
	@%p621 bra 	$L__BB1_586;
	setp.eq.f32 	%p622, %f482, 0f7F800000;
	@%p622 bra 	$L__BB1_585;
	mov.b32 	%r607, %f480;
	mov.b64 	%rd2286, 0;
	mov.b32 	%r6085, 0;
$L__BB1_581:
	.pragma "nounroll";
	mul.wide.u32 	%rd962, %r6085, 4;
	mov.u64 	%rd963, __cudart_i2opi_f;
	add.s64 	%rd964, %rd963, %rd962;
	ld.global.nc.u32 	%r3062, [%rd964];
	shl.b32 	%r3063, %r607, 8;
	or.b32  	%r3064, %r3063, -2147483648;
	mad.wide.u32 	%rd965, %r3062, %r3064, %rd2286;
	shr.u64 	%rd2286, %rd965, 32;
	add.s64 	%rd966, %rd6, %rd962;
	st.local.u32 	[%rd966], %rd965;
	add.s32 	%r6085, %r6085, 1;
	setp.ne.s32 	%p623, %r6085, 6;
	@%p623 bra 	$L__BB1_581;
	shr.u32 	%r3065, %r607, 23;
	st.local.u32 	[%rd6+24], %rd2286;
	and.b32  	%r3066, %r3065, 31;
	and.b32  	%r3067, %r3065, 224;
	add.s32 	%r3068, %r3067, -128;
	shr.u32 	%r3069, %r3068, 5;
	mul.wide.u32 	%rd967, %r3069, 4;
	sub.s64 	%rd968, %rd6, %rd967;
	ld.local.u32 	%r6086, [%rd968+24];
	ld.local.u32 	%r6087, [%rd968+20];
	setp.eq.s32 	%p624, %r3066, 0;
	@%p624 bra 	$L__BB1_584;
	shr.u32 	%r3070, %r607, 23;
	and.b32  	%r3071, %r3070, 31;
	shf.l.wrap.b32 	%r6086, %r6087, %r6086, %r3071;
	and.b32  	%r3072, %r3070, 224;
	add.s32 	%r3073, %r3072, -128;
	shr.u32 	%r3074, %r3073, 5;
	mul.wide.u32 	%rd969, %r3074, 4;
	sub.s64 	%rd970, %rd6, %rd969;
	ld.local.u32 	%r3075, [%rd970+16];
	shf.l.wrap.b32 	%r6087, %r3075, %r6087, %r3071;
$L__BB1_584:
	shr.u32 	%r3076, %r6086, 30;
	shf.l.wrap.b32 	%r3077, %r6087, %r6086, 2;
	shl.b32 	%r3078, %r6087, 2;
	shr.u32 	%r3079, %r3077, 31;
	add.s32 	%r3080, %r3079, %r3076;
	neg.s32 	%r3081, %r3080;
	setp.lt.s32 	%p625, %r607, 0;
	selp.b32 	%r6088, %r3081, %r3080, %p625;
	xor.b32  	%r3082, %r3077, %r607;
	shr.s32 	%r3083, %r3077, 31;
	xor.b32  	%r3084, %r3083, %r3077;
	xor.b32  	%r3085, %r3083, %r3078;
	cvt.u64.u32 	%rd971, %r3084;
	shl.b64 	%rd972, %rd971, 32;
	cvt.u64.u32 	%rd973, %r3085;
	or.b64  	%rd974, %rd972, %rd973;
	cvt.rn.f64.s64 	%fd91, %rd974;
	mul.f64 	%fd92, %fd91, 0d3BF921FB54442D19;
	cvt.rn.f32.f64 	%f4825, %fd92;
	neg.f32 	%f4826, %f4825;
	setp.lt.s32 	%p626, %r3082, 0;
	selp.f32 	%f11790, %f4826, %f4825, %p626;
	bra.uni 	$L__BB1_586;
$L__BB1_585:
	mov.f32 	%f4827, 0f00000000;
	mul.rn.f32 	%f11790, %f480, %f4827;
	mov.b32 	%r6088, 0;
$L__BB1_586:
	and.b32  	%r3087, %r6088, 3;
	cvt.rn.f32.u32 	%f4828, %r3087;
	fma.rn.f32 	%f4829, %f4828, 0f3FC90FDB, 0fC016CBE4;
	add.f32 	%f4830, %f11790, %f4829;
	mul.f32 	%f4831, %f4830, 0f3F22F983;
	cvt.rni.s32.f32 	%r3088, %f4831;
	cvt.rn.f32.s32 	%f4832, %r3088;
	fma.rn.f32 	%f4833, %f4832, 0fBFC90FDA, %f4830;
	fma.rn.f32 	%f4834, %f4832, 0fB3A22168, %f4833;
	add.s32 	%r3089, %r3088, 1;
	mul.rn.f32 	%f4835, %f4834, %f4834;
	and.b32  	%r3090, %r3088, 1;
	setp.eq.b32 	%p627, %r3090, 1;
	selp.f32 	%f4836, %f4834, 0f3F800000, %p627;
	fma.rn.f32 	%f4837, %f4835, %f4836, 0f00000000;
	fma.rn.f32 	%f4838, %f4835, 0f37CBAC00, 0fBAB607ED;
	selp.f32 	%f4839, 0fB94D4153, %f4838, %p627;
	selp.f32 	%f4840, 0f3C0885E4, 0f3D2AAABB, %p627;
	fma.rn.f32 	%f4841, %f4839, %f4835, %f4840;
	selp.f32 	%f4842, 0fBE2AAAA8, 0fBEFFFFFF, %p627;
	fma.rn.f32 	%f4843, %f4841, %f4835, %f4842;
	fma.rn.f32 	%f4844, %f4843, %f4837, %f4836;
	and.b32  	%r3091, %r3089, 2;
	setp.eq.s32 	%p628, %r3091, 0;
	mov.f32 	%f4845, 0f00000000;
	sub.f32 	%f4846, %f4845, %f4844;
	selp.f32 	%f4847, %f4844, %f4846, %p628;
	rsqrt.approx.f32 	%f4848, %f466;
	mul.f32 	%f4849, %f4848, 0f3F4C422A;
	mul.f32 	%f4850, %f479, %f4849;
	mul.f32 	%f11791, %f4850, %f4847;
$L__BB1_587:
	setp.lt.f32 	%p630, %f465, 0f00000000;
	neg.f32 	%f4851, %f11791;
	selp.f32 	%f488, %f4851, %f11791, %p630;
	@%p598 bra 	$L__BB1_589;
	add.f32 	%f4852, %f466, 0fC019E8A9;
	add.f32 	%f4853, %f4852, 0fB3E971B3;
	fma.rn.f32 	%f4854, %f4853, 0fA6B3B8E7, 0fA9ACA9B3;
	fma.rn.f32 	%f4855, %f4854, %f4853, 0f2C3F0E18;
	fma.rn.f32 	%f4856, %f4855, %f4853, 0fACD41781;
	fma.rn.f32 	%f4857, %f4856, %f4853, 0fAFE90F38;
	fma.rn.f32 	%f4858, %f4857, %f4853, 0f3020305B;
	fma.rn.f32 	%f4859, %f4858, %f4853, 0f33797143;
	fma.rn.f32 	%f4860, %f4859, %f4853, 0f30F76F85;
	fma.rn.f32 	%f4861, %f4860, %f4853, 0fB6B6DFC6;
	fma.rn.f32 	%f4862, %f4861, %f4853, 0fB6F665C9;
	fma.rn.f32 	%f4863, %f4862, %f4853, 0f399E2DEB;
	fma.rn.f32 	%f4864, %f4863, %f4853, 0f3A4AE334;
	fma.rn.f32 	%f4865, %f4864, %f4853, 0fBBEEAA1B;
	fma.rn.f32 	%f4866, %f4865, %f4853, 0fBCDA7747;
	mul.f32 	%f4867, %f4853, %f4866;
	add.f32 	%f4868, %f466, 0fC0B0A47B;
	add.f32 	%f4869, %f4868, 0f339A7A37;
	mul.f32 	%f4870, %f4869, %f4867;
	add.f32 	%f4871, %f466, 0fC10A75AB;
	add.f32 	%f4872, %f4871, 0fB4CCCDED;
	mul.f32 	%f11793, %f4872, %f4870;
	bra.uni 	$L__BB1_599;
$L__BB1_589:
	abs.f32 	%f4874, %f466;
	setp.eq.f32 	%p631, %f4874, 0f7F800000;
	mov.f32 	%f11793, 0f00000000;
	@%p631 bra 	$L__BB1_599;
	rcp.approx.ftz.f32 	%f4875, %f466;
	mul.f32 	%f4876, %f4875, %f4875;
	fma.rn.f32 	%f4877, %f4876, 0f4056FE93, 0fBF03B7C2;
	fma.rn.f32 	%f4878, %f4877, %f4876, 0f3DD3B3F3;
	fma.rn.f32 	%f4879, %f4878, %f4876, 0fBD7FFFB6;
	fma.rn.f32 	%f490, %f4879, %f4876, 0f3F800000;
	fma.rn.f32 	%f4880, %f4876, 0f3F91E009, 0fBE52412D;
	fma.rn.f32 	%f4881, %f4880, %f4876, 0f3D854ED1;
	fma.rn.f32 	%f4882, %f4881, %f4876, 0fBDFFFFFF;
	fma.rn.f32 	%f491, %f4882, %f4875, %f466;
	mul.f32 	%f4883, %f491, 0f3F22F983;
	cvt.rni.s32.f32 	%r6092, %f4883;
	cvt.rn.f32.s32 	%f4884, %r6092;
	fma.rn.f32 	%f4885, %f4884, 0fBFC90FDA, %f491;
	fma.rn.f32 	%f4886, %f4884, 0fB3A22168, %f4885;
	fma.rn.f32 	%f11792, %f4884, 0fA7C234C5, %f4886;
	abs.f32 	%f493, %f491;
	setp.ltu.f32 	%p632, %f493, 0f47CE4780;
	@%p632 bra 	$L__BB1_598;
	setp.eq.f32 	%p633, %f493, 0f7F800000;
	@%p633 bra 	$L__BB1_597;
	mov.b32 	%r619, %f491;
	mov.b32 	%r6089, 0;
	mov.b64 	%rd2287, 0;
$L__BB1_593:
	.pragma "nounroll";
	mul.wide.u32 	%rd976, %r6089, 4;
	mov.u64 	%rd977, __cudart_i2opi_f;
	add.s64 	%rd978, %rd977, %rd976;
	ld.global.nc.u32 	%r3093, [%rd978];
	shl.b32 	%r3094, %r619, 8;
	or.b32  	%r3095, %r3094, -2147483648;
	mad.wide.u32 	%rd979, %r3093, %r3095, %rd2287;
	shr.u64 	%rd2287, %rd979, 32;
	add.s64 	%rd980, %rd6, %rd976;
	st.local.u32 	[%rd980], %rd979;
	add.s32 	%r6089, %r6089, 1;
	setp.ne.s32 	%p634, %r6089, 6;
	@%p634 bra 	$L__BB1_593;
	shr.u32 	%r3096, %r619, 23;
	st.local.u32 	[%rd6+24], %rd2287;
	and.b32  	%r3097, %r3096, 31;
	and.b32  	%r3098, %r3096, 224;
	add.s32 	%r3099, %r3098, -128;
	shr.u32 	%r3100, %r3099, 5;
	mul.wide.u32 	%rd981, %r3100, 4;
	sub.s64 	%rd982, %rd6, %rd981;
	ld.local.u32 	%r6091, [%rd982+24];
	ld.local.u32 	%r6090, [%rd982+20];
	setp.eq.s32 	%p635, %r3097, 0;
	@%p635 bra 	$L__BB1_596;
	shr.u32 	%r3101, %r619, 23;
	and.b32  	%r3102, %r3101, 31;
	shf.l.wrap.b32 	%r6091, %r6090, %r6091, %r3102;
	and.b32  	%r3103, %r3101, 224;
	add.s32 	%r3104, %r3103, -128;
	shr.u32 	%r3105, %r3104, 5;
	mul.wide.u32 	%rd983, %r3105, 4;
	sub.s64 	%rd984, %rd6, %rd983;
	ld.local.u32 	%r3106, [%rd984+16];
	shf.l.wrap.b32 	%r6090, %r3106, %r6090, %r3102;
$L__BB1_596:
	shr.u32 	%r3107, %r6091, 30;
	shf.l.wrap.b32 	%r3108, %r6090, %r6091, 2;
	shl.b32 	%r3109, %r6090, 2;
	shr.u32 	%r3110, %r3108, 31;
	add.s32 	%r3111, %r3110, %r3107;
	neg.s32 	%r3112, %r3111;
	setp.lt.s32 	%p636, %r619, 0;
	selp.b32 	%r6092, %r3112, %r3111, %p636;
	shr.s32 	%r3113, %r3108, 31;
	xor.b32  	%r3114, %r3113, %r3109;
	xor.b32  	%r3115, %r3113, %r3108;
	xor.b32  	%r3116, %r3108, %r619;
	cvt.u64.u32 	%rd985, %r3115;
	shl.b64 	%rd986, %rd985, 32;
	cvt.u64.u32 	%rd987, %r3114;
	or.b64  	%rd988, %rd986, %rd987;
	cvt.rn.f64.s64 	%fd93, %rd988;
	mul.f64 	%fd94, %fd93, 0d3BF921FB54442D19;
	cvt.rn.f32.f64 	%f4887, %fd94;
	neg.f32 	%f4888, %f4887;
	setp.lt.s32 	%p637, %r3116, 0;
	selp.f32 	%f11792, %f4888, %f4887, %p637;
	bra.uni 	$L__BB1_598;
$L__BB1_597:
	mov.f32 	%f4889, 0f00000000;
	mul.rn.f32 	%f11792, %f491, %f4889;
	mov.b32 	%r6092, 0;
$L__BB1_598:
	and.b32  	%r3118, %r6092, 3;
	cvt.rn.f32.u32 	%f4890, %r3118;
	fma.rn.f32 	%f4891, %f4890, 0f3FC90FDB, 0fBF490FDB;
	add.f32 	%f4892, %f11792, %f4891;
	mul.f32 	%f4893, %f4892, 0f3F22F983;
	cvt.rni.s32.f32 	%r3119, %f4893;
	cvt.rn.f32.s32 	%f4894, %r3119;
	fma.rn.f32 	%f4895, %f4894, 0fBFC90FDA, %f4892;
	fma.rn.f32 	%f4896, %f4894, 0fB3A22168, %f4895;
	add.s32 	%r3120, %r3119, 1;
	mul.rn.f32 	%f4897, %f4896, %f4896;
	and.b32  	%r3121, %r3119, 1;
	setp.eq.b32 	%p638, %r3121, 1;
	selp.f32 	%f4898, %f4896, 0f3F800000, %p638;
	fma.rn.f32 	%f4899, %f4897, %f4898, 0f00000000;
	fma.rn.f32 	%f4900, %f4897, 0f37CBAC00, 0fBAB607ED;
	selp.f32 	%f4901, 0fB94D4153, %f4900, %p638;
	selp.f32 	%f4902, 0f3C0885E4, 0f3D2AAABB, %p638;
	fma.rn.f32 	%f4903, %f4901, %f4897, %f4902;
	selp.f32 	%f4904, 0fBE2AAAA8, 0fBEFFFFFF, %p638;
	fma.rn.f32 	%f4905, %f4903, %f4897, %f4904;
	fma.rn.f32 	%f4906, %f4905, %f4899, %f4898;
	and.b32  	%r3122, %r3120, 2;
	setp.eq.s32 	%p639, %r3122, 0;
	mov.f32 	%f4907, 0f00000000;
	sub.f32 	%f4908, %f4907, %f4906;
	selp.f32 	%f4909, %f4906, %f4908, %p639;
	rsqrt.approx.f32 	%f4910, %f466;
	mul.f32 	%f4911, %f4910, 0f3F4C422A;
	mul.f32 	%f4912, %f490, %f4911;
	mul.f32 	%f11793, %f4912, %f4909;
$L__BB1_599:
	neg.f32 	%f4913, %f11793;
	mov.f32 	%f4914, 0f40000000;
	div.rn.f32 	%f4915, %f4914, %f465;
	copysign.f32 	%f4916, %f465, %f488;
	setp.lt.f32 	%p640, %f466, 0f0DA24260;
	selp.f32 	%f4917, %f4916, %f488, %p640;
	fma.rn.f32 	%f11794, %f4917, %f4915, %f4913;
$L__BB1_600:
	sub.f32 	%f501, %f11789, %f11794;
	@%p598 bra 	$L__BB1_603;
	setp.leu.f32 	%p642, %f466, 0f40000000;
	add.f32 	%f4918, %f466, 0fC019E8A9;
	add.f32 	%f4919, %f4918, 0fB3E971B3;
	fma.rn.f32 	%f4920, %f4919, 0fA6B3B8E7, 0fA9ACA9B3;
	fma.rn.f32 	%f4921, %f4920, %f4919, 0f2C3F0E18;
	fma.rn.f32 	%f4922, %f4921, %f4919, 0fACD41781;
	fma.rn.f32 	%f4923, %f4922, %f4919, 0fAFE90F38;
	fma.rn.f32 	%f4924, %f4923, %f4919, 0f3020305B;
	fma.rn.f32 	%f4925, %f4924, %f4919, 0f33797143;
	fma.rn.f32 	%f4926, %f4925, %f4919, 0f30F76F85;
	fma.rn.f32 	%f4927, %f4926, %f4919, 0fB6B6DFC6;
	fma.rn.f32 	%f4928, %f4927, %f4919, 0fB6F665C9;
	fma.rn.f32 	%f4929, %f4928, %f4919, 0f399E2DEB;
	fma.rn.f32 	%f4930, %f4929, %f4919, 0f3A4AE334;
	fma.rn.f32 	%f4931, %f4930, %f4919, 0fBBEEAA1B;
	fma.rn.f32 	%f4932, %f4931, %f4919, 0fBCDA7747;
	mul.f32 	%f4933, %f4919, %f4932;
	add.f32 	%f4934, %f466, 0fC0B0A47B;
	add.f32 	%f4935, %f4934, 0f339A7A37;
	mul.f32 	%f4936, %f4935, %f4933;
	add.f32 	%f4937, %f466, 0fC10A75AB;
	add.f32 	%f4938, %f4937, 0fB4CCCDED;
	mul.f32 	%f11796, %f4938, %f4936;
	@%p642 bra 	$L__BB1_622;
	add.f32 	%f4939, %f466, 0fC0753AAC;
	add.f32 	%f4940, %f4939, 0f33A5090F;
	fma.rn.f32 	%f4941, %f4940, 0f29AF3463, 0f2B81BF42;
	fma.rn.f32 	%f4942, %f4941, %f4940, 0fADE21EC1;
	fma.rn.f32 	%f4943, %f4942, %f4940, 0fAF5DDEFF;
	fma.rn.f32 	%f4944, %f4943, %f4940, 0f319B0C9D;
	fma.rn.f32 	%f4945, %f4944, %f4940, 0f32E81173;
	fma.rn.f32 	%f4946, %f4945, %f4940, 0fB50F8DC8;
	fma.rn.f32 	%f4947, %f4946, %f4940, 0fB61E653D;
	fma.rn.f32 	%f4948, %f4947, %f4940, 0f382CD9C5;
	fma.rn.f32 	%f4949, %f4948, %f4940, 0f38F9EB10;
	fma.rn.f32 	%f4950, %f4949, %f4940, 0fBAECEB9C;
	fma.rn.f32 	%f4951, %f4950, %f4940, 0fBB276FFD;
	fma.rn.f32 	%f4952, %f4951, %f4940, 0f3D073993;
	add.f32 	%f4953, %f466, 0fC0E07FB0;
	add.f32 	%f4954, %f4953, 0f3444B8DB;
	mul.f32 	%f4955, %f4954, %f4952;
	mul.f32 	%f4956, %f4940, %f4955;
	mul.f32 	%f11800, %f466, %f4956;
	bra.uni 	$L__BB1_625;
$L__BB1_603:
	abs.f32 	%f4957, %f466;
	setp.eq.f32 	%p643, %f4957, 0f7F800000;
	@%p643 bra 	$L__BB1_621;
	rcp.approx.ftz.f32 	%f4958, %f466;
	mul.f32 	%f4959, %f4958, %f4958;
	fma.rn.f32 	%f4960, %f4959, 0f4056FE93, 0fBF03B7C2;
	fma.rn.f32 	%f4961, %f4960, %f4959, 0f3DD3B3F3;
	fma.rn.f32 	%f4962, %f4961, %f4959, 0fBD7FFFB6;
	fma.rn.f32 	%f504, %f4962, %f4959, 0f3F800000;
	fma.rn.f32 	%f4963, %f4959, 0f3F91E009, 0fBE52412D;
	fma.rn.f32 	%f4964, %f4963, %f4959, 0f3D854ED1;
	fma.rn.f32 	%f4965, %f4964, %f4959, 0fBDFFFFFF;
	fma.rn.f32 	%f505, %f4965, %f4958, %f466;
	mul.f32 	%f4966, %f505, 0f3F22F983;
	cvt.rni.s32.f32 	%r6096, %f4966;
	cvt.rn.f32.s32 	%f4967, %r6096;
	fma.rn.f32 	%f4968, %f4967, 0fBFC90FDA, %f505;
	fma.rn.f32 	%f4969, %f4967, 0fB3A22168, %f4968;
	fma.rn.f32 	%f11795, %f4967, 0fA7C234C5, %f4969;
	abs.f32 	%f507, %f505;
	setp.ltu.f32 	%p644, %f507, 0f47CE4780;
	@%p644 bra 	$L__BB1_612;
	setp.eq.f32 	%p645, %f507, 0f7F800000;
	@%p645 bra 	$L__BB1_611;
	mov.b32 	%r631, %f505;
	mov.b64 	%rd2288, 0;
	mov.b32 	%r6093, 0;
$L__BB1_607:
	.pragma "nounroll";
	mul.wide.u32 	%rd990, %r6093, 4;
	mov.u64 	%rd991, __cudart_i2opi_f;
	add.s64 	%rd992, %rd991, %rd990;
	ld.global.nc.u32 	%r3124, [%rd992];
	shl.b32 	%r3125, %r631, 8;
	or.b32  	%r3126, %r3125, -2147483648;
	mad.wide.u32 	%rd993, %r3124, %r3126, %rd2288;
	shr.u64 	%rd2288, %rd993, 32;
	add.s64 	%rd994, %rd5, %rd990;
	st.local.u32 	[%rd994], %rd993;
	add.s32 	%r6093, %r6093, 1;
	setp.ne.s32 	%p646, %r6093, 6;
	@%p646 bra 	$L__BB1_607;
	shr.u32 	%r3127, %r631, 23;
	st.local.u32 	[%rd5+24], %rd2288;
	and.b32  	%r3128, %r3127, 31;
	and.b32  	%r3129, %r3127, 224;
	add.s32 	%r3130, %r3129, -128;
	shr.u32 	%r3131, %r3130, 5;
	mul.wide.u32 	%rd995, %r3131, 4;
	sub.s64 	%rd996, %rd5, %rd995;
	ld.local.u32 	%r6094, [%rd996+24];
	ld.local.u32 	%r6095, [%rd996+20];
	setp.eq.s32 	%p647, %r3128, 0;
	@%p647 bra 	$L__BB1_610;
	shr.u32 	%r3132, %r631, 23;
	and.b32  	%r3133, %r3132, 31;
	shf.l.wrap.b32 	%r6094, %r6095, %r6094, %r3133;
	and.b32  	%r3134, %r3132, 224;
	add.s32 	%r3135, %r3134, -128;
	shr.u32 	%r3136, %r3135, 5;
	mul.wide.u32 	%rd997, %r3136, 4;
	sub.s64 	%rd998, %rd5, %rd997;
	ld.local.u32 	%r3137, [%rd998+16];
	shf.l.wrap.b32 	%r6095, %r3137, %r6095, %r3133;
$L__BB1_610:
	shr.u32 	%r3138, %r6094, 30;
	shf.l.wrap.b32 	%r3139, %r6095, %r6094, 2;
	shl.b32 	%r3140, %r6095, 2;
	shr.u32 	%r3141, %r3139, 31;
	add.s32 	%r3142, %r3141, %r3138;
	neg.s32 	%r3143, %r3142;
	setp.lt.s32 	%p648, %r631, 0;
	selp.b32 	%r6096, %r3143, %r3142, %p648;
	xor.b32  	%r3144, %r3139, %r631;
	shr.s32 	%r3145, %r3139, 31;
	xor.b32  	%r3146, %r3145, %r3139;
	xor.b32  	%r3147, %r3145, %r3140;
	cvt.u64.u32 	%rd999, %r3146;
	shl.b64 	%rd1000, %rd999, 32;
	cvt.u64.u32 	%rd1001, %r3147;
	or.b64  	%rd1002, %rd1000, %rd1001;
	cvt.rn.f64.s64 	%fd95, %rd1002;
	mul.f64 	%fd96, %fd95, 0d3BF921FB54442D19;
	cvt.rn.f32.f64 	%f4970, %fd96;
	neg.f32 	%f4971, %f4970;
	setp.lt.s32 	%p649, %r3144, 0;
	selp.f32 	%f11795, %f4971, %f4970, %p649;
	bra.uni 	$L__BB1_612;
$L__BB1_611:
	mov.f32 	%f4972, 0f00000000;
	mul.rn.f32 	%f11795, %f505, %f4972;
	mov.b32 	%r6096, 0;
$L__BB1_612:
	and.b32  	%r3149, %r6096, 3;
	cvt.rn.f32.u32 	%f4973, %r3149;
	fma.rn.f32 	%f4974, %f4973, 0f3FC90FDB, 0fBF490FDB;
	add.f32 	%f4975, %f11795, %f4974;
	mul.f32 	%f4976, %f4975, 0f3F22F983;
	cvt.rni.s32.f32 	%r3150, %f4976;
	cvt.rn.f32.s32 	%f4977, %r3150;
	fma.rn.f32 	%f4978, %f4977, 0fBFC90FDA, %f4975;
	fma.rn.f32 	%f4979, %f4977, 0fB3A22168, %f4978;
	add.s32 	%r3151, %r3150, 1;
	mul.rn.f32 	%f4980, %f4979, %f4979;
	and.b32  	%r3152, %r3150, 1;
	setp.eq.b32 	%p651, %r3152, 1;
	selp.f32 	%f4981, %f4979, 0f3F800000, %p651;
	fma.rn.f32 	%f4982, %f4980, %f4981, 0f00000000;
	fma.rn.f32 	%f4983, %f4980, 0f37CBAC00, 0fBAB607ED;
	selp.f32 	%f4984, 0fB94D4153, %f4983, %p651;
	selp.f32 	%f4985, 0f3C0885E4, 0f3D2AAABB, %p651;
	fma.rn.f32 	%f4986, %f4984, %f4980, %f4985;
	selp.f32 	%f4987, 0fBE2AAAA8, 0fBEFFFFFF, %p651;
	fma.rn.f32 	%f4988, %f4986, %f4980, %f4987;
	fma.rn.f32 	%f4989, %f4988, %f4982, %f4981;
	and.b32  	%r3153, %r3151, 2;
	setp.eq.s32 	%p652, %r3153, 0;
	mov.f32 	%f4990, 0f00000000;
	sub.f32 	%f4991, %f4990, %f4989;
	selp.f32 	%f4992, %f4989, %f4991, %p652;
	rsqrt.approx.f32 	%f4993, %f466;
	mul.f32 	%f4994, %f4993, 0f3F4C422A;
	mul.f32 	%f4995, %f504, %f4994;
	mul.f32 	%f11796, %f4995, %f4992;
	@%p608 bra 	$L__BB1_613;
	bra.uni 	$L__BB1_622;
$L__BB1_613:
	abs.f32 	%f5107, %f466;
	setp.eq.f32 	%p664, %f5107, 0f7F800000;
	mov.f32 	%f11800, 0f00000000;
	@%p664 bra 	$L__BB1_625;
	rcp.approx.ftz.f32 	%f5108, %f466;
	mul.f32 	%f5109, %f5108, %f5108;
	fma.rn.f32 	%f5110, %f5109, 0fC082CB37, 0f3F3FF7E9;
	fma.rn.f32 	%f5111, %f5110, %f5109, 0fBE458BAE;
	fma.rn.f32 	%f5112, %f5111, %f5109, 0f3E3FFF8B;
	fma.rn.f32 	%f515, %f5112, %f5109, 0f3F800000;
	fma.rn.f32 	%f5113, %f5109, 0fBFCA3BA2, 0f3EB914AD;
	fma.rn.f32 	%f5114, %f5113, %f5109, 0fBE27F2EC;
	fma.rn.f32 	%f5115, %f5114, %f5109, 0f3EBFFFFD;
	fma.rn.f32 	%f516, %f5115, %f5108, %f466;
	mul.f32 	%f5116, %f516, 0f3F22F983;
	cvt.rni.s32.f32 	%r6100, %f5116;
	cvt.rn.f32.s32 	%f5117, %r6100;
	fma.rn.f32 	%f5118, %f5117, 0fBFC90FDA, %f516;
	fma.rn.f32 	%f5119, %f5117, 0fB3A22168, %f5118;
	fma.rn.f32 	%f11798, %f5117, 0fA7C234C5, %f5119;
	abs.f32 	%f518, %f516;
	setp.ltu.f32 	%p665, %f518, 0f47CE4780;
	@%p665 bra 	$L__BB1_624;
	setp.eq.f32 	%p666, %f518, 0f7F800000;
	@%p666 bra 	$L__BB1_623;
	mov.b32 	%r643, %f516;
	mov.b64 	%rd2289, 0;
	mov.b32 	%r6097, 0;
$L__BB1_617:
	.pragma "nounroll";
	mul.wide.u32 	%rd1004, %r6097, 4;
	mov.u64 	%rd1005, __cudart_i2opi_f;
	add.s64 	%rd1006, %rd1005, %rd1004;
	ld.global.nc.u32 	%r3155, [%rd1006];
	shl.b32 	%r3156, %r643, 8;
	or.b32  	%r3157, %r3156, -2147483648;
	mad.wide.u32 	%rd1007, %r3155, %r3157, %rd2289;
	shr.u64 	%rd2289, %rd1007, 32;
	add.s64 	%rd1008, %rd4, %rd1004;
	st.local.u32 	[%rd1008], %rd1007;
	add.s32 	%r6097, %r6097, 1;
	setp.ne.s32 	%p667, %r6097, 6;
	@%p667 bra 	$L__BB1_617;
	shr.u32 	%r3158, %r643, 23;
	st.local.u32 	[%rd4+24], %rd2289;
	and.b32  	%r3159, %r3158, 31;
	and.b32  	%r3160, %r3158, 224;
	add.s32 	%r3161, %r3160, -128;
	shr.u32 	%r3162, %r3161, 5;
	mul.wide.u32 	%rd1009, %r3162, 4;
	sub.s64 	%rd1010, %rd4, %rd1009;
	ld.local.u32 	%r6098, [%rd1010+24];
	ld.local.u32 	%r6099, [%rd1010+20];
	setp.eq.s32 	%p668, %r3159, 0;
	@%p668 bra 	$L__BB1_620;
	shr.u32 	%r3163, %r643, 23;
	and.b32  	%r3164, %r3163, 31;
	shf.l.wrap.b32 	%r6098, %r6099, %r6098, %r3164;
	and.b32  	%r3165, %r3163, 224;
	add.s32 	%r3166, %r3165, -128;
	shr.u32 	%r3167, %r3166, 5;
	mul.wide.u32 	%rd1011, %r3167, 4;
	sub.s64 	%rd1012, %rd4, %rd1011;
	ld.local.u32 	%r3168, [%rd1012+16];
	shf.l.wrap.b32 	%r6099, %r3168, %r6099, %r3164;
$L__BB1_620:
	shr.u32 	%r3169, %r6098, 30;
	shf.l.wrap.b32 	%r3170, %r6099, %r6098, 2;
	shl.b32 	%r3171, %r6099, 2;
	shr.u32 	%r3172, %r3170, 31;
	add.s32 	%r3173, %r3172, %r3169;
	neg.s32 	%r3174, %r3173;
	setp.lt.s32 	%p669, %r643, 0;
	selp.b32 	%r6100, %r3174, %r3173, %p669;
	xor.b32  	%r3175, %r3170, %r643;
	shr.s32 	%r3176, %r3170, 31;
	xor.b32  	%r3177, %r3176, %r3170;
	xor.b32  	%r3178, %r3176, %r3171;
	cvt.u64.u32 	%rd1013, %r3177;
	shl.b64 	%rd1014, %rd1013, 32;
	cvt.u64.u32 	%rd1015, %r3178;
	or.b64  	%rd1016, %rd1014, %rd1015;
	cvt.rn.f64.s64 	%fd97, %rd1016;
	mul.f64 	%fd98, %fd97, 0d3BF921FB54442D19;
	cvt.rn.f32.f64 	%f5120, %fd98;
	neg.f32 	%f5121, %f5120;
	setp.lt.s32 	%p670, %r3175, 0;
	selp.f32 	%f11798, %f5121, %f5120, %p670;
	bra.uni 	$L__BB1_624;
$L__BB1_621:
	mov.f32 	%f11796, 0f00000000;
	@%p608 bra 	$L__BB1_613;
$L__BB1_622:
	mov.f32 	%f4997, 0f41A00000;
	div.rn.f32 	%f4998, %f4997, %f465;
	abs.f32 	%f4999, %f4998;
	setp.gt.f32 	%p654, %f4999, 0f58635FA9;
	mul.f32 	%f5000, %f4998, 0f26901D7D;
	selp.f32 	%f5001, 0f26901D7D, 0f3F800000, %p654;
	selp.f32 	%f5002, %f5000, %f4998, %p654;
	mov.f32 	%f5003, 0f41900000;
	div.rn.f32 	%f5004, %f5003, %f465;
	mul.f32 	%f5005, %f5002, %f5004;
	sub.f32 	%f5006, %f5005, %f5001;
	abs.f32 	%f5007, %f5006;
	setp.gt.f32 	%p655, %f5007, 0f58635FA9;
	mul.f32 	%f5008, %f5006, 0f26901D7D;
	mul.f32 	%f5009, %f5002, 0f26901D7D;
	selp.f32 	%f5010, %f5009, %f5002, %p655;
	selp.f32 	%f5011, %f5008, %f5006, %p655;
	fma.rn.f32 	%f5012, %f5011, 0f40000000, 0f00000000;
	mov.f32 	%f5013, 0f41800000;
	div.rn.f32 	%f5014, %f5013, %f465;
	mul.f32 	%f5015, %f5011, %f5014;
	sub.f32 	%f5016, %f5015, %f5010;
	abs.f32 	%f5017, %f5016;
	setp.gt.f32 	%p656, %f5017, 0f58635FA9;
	mul.f32 	%f5018, %f5016, 0f26901D7D;
	mul.f32 	%f5019, %f5011, 0f26901D7D;
	mul.f32 	%f5020, %f5012, 0f26901D7D;
	selp.f32 	%f5021, %f5019, %f5011, %p656;
	selp.f32 	%f5022, %f5020, %f5012, %p656;
	selp.f32 	%f5023, %f5018, %f5016, %p656;
	mov.f32 	%f5024, 0f41600000;
	div.rn.f32 	%f5025, %f5024, %f465;
	mul.f32 	%f5026, %f5023, %f5025;
	sub.f32 	%f5027, %f5026, %f5021;
	abs.f32 	%f5028, %f5027;
	setp.gt.f32 	%p657, %f5028, 0f58635FA9;
	mul.f32 	%f5029, %f5027, 0f26901D7D;
	mul.f32 	%f5030, %f5023, 0f26901D7D;
	mul.f32 	%f5031, %f5022, 0f26901D7D;
	selp.f32 	%f5032, %f5030, %f5023, %p657;
	selp.f32 	%f5033, %f5031, %f5022, %p657;
	selp.f32 	%f5034, %f5029, %f5027, %p657;
	fma.rn.f32 	%f5035, %f5034, 0f40000000, %f5033;
	mov.f32 	%f5036, 0f41400000;
	div.rn.f32 	%f5037, %f5036, %f465;
	mul.f32 	%f5038, %f5034, %f5037;
	sub.f32 	%f5039, %f5038, %f5032;
	abs.f32 	%f5040, %f5039;
	setp.gt.f32 	%p658, %f5040, 0f58635FA9;
	mul.f32 	%f5041, %f5039, 0f26901D7D;
	mul.f32 	%f5042, %f5034, 0f26901D7D;
	mul.f32 	%f5043, %f5035, 0f26901D7D;
	selp.f32 	%f5044, %f5042, %f5034, %p658;
	selp.f32 	%f5045, %f5043, %f5035, %p658;
	selp.f32 	%f5046, %f5041, %f5039, %p658;
	mov.f32 	%f5047, 0f41200000;
	div.rn.f32 	%f5048, %f5047, %f465;
	mul.f32 	%f5049, %f5046, %f5048;
	sub.f32 	%f5050, %f5049, %f5044;
	abs.f32 	%f5051, %f5050;
	setp.gt.f32 	%p659, %f5051, 0f58635FA9;
	mul.f32 	%f5052, %f5050, 0f26901D7D;
	mul.f32 	%f5053, %f5046, 0f26901D7D;
	mul.f32 	%f5054, %f5045, 0f26901D7D;
	selp.f32 	%f5055, %f5053, %f5046, %p659;
	selp.f32 	%f5056, %f5054, %f5045, %p659;
	selp.f32 	%f5057, %f5052, %f5050, %p659;
	fma.rn.f32 	%f5058, %f5057, 0f40000000, %f5056;
	mov.f32 	%f5059, 0f41000000;
	div.rn.f32 	%f5060, %f5059, %f465;
	mul.f32 	%f5061, %f5057, %f5060;
	sub.f32 	%f5062, %f5061, %f5055;
	abs.f32 	%f5063, %f5062;
	setp.gt.f32 	%p660, %f5063, 0f58635FA9;
	mul.f32 	%f5064, %f5062, 0f26901D7D;
	mul.f32 	%f5065, %f5057, 0f26901D7D;
	mul.f32 	%f5066, %f5058, 0f26901D7D;
	selp.f32 	%f5067, %f5065, %f5057, %p660;
	selp.f32 	%f5068, %f5066, %f5058, %p660;
	selp.f32 	%f5069, %f5064, %f5062, %p660;
	mov.f32 	%f5070, 0f40C00000;
	div.rn.f32 	%f5071, %f5070, %f465;
	mul.f32 	%f5072, %f5069, %f5071;
	sub.f32 	%f5073, %f5072, %f5067;
	abs.f32 	%f5074, %f5073;
	setp.gt.f32 	%p661, %f5074, 0f58635FA9;
	mul.f32 	%f5075, %f5073, 0f26901D7D;
	mul.f32 	%f5076, %f5069, 0f26901D7D;
	mul.f32 	%f5077, %f5068, 0f26901D7D;
	selp.f32 	%f5078, %f5076, %f5069, %p661;
	selp.f32 	%f5079, %f5077, %f5068, %p661;
	selp.f32 	%f5080, %f5075, %f5073, %p661;
	fma.rn.f32 	%f5081, %f5080, 0f40000000, %f5079;
	mov.f32 	%f5082, 0f40800000;
	div.rn.f32 	%f5083, %f5082, %f465;
	mul.f32 	%f5084, %f5080, %f5083;
	sub.f32 	%f5085, %f5084, %f5078;
	abs.f32 	%f5086, %f5085;
	setp.gt.f32 	%p662, %f5086, 0f58635FA9;
	mul.f32 	%f5087, %f5085, 0f26901D7D;
	mul.f32 	%f5088, %f5080, 0f26901D7D;
	mul.f32 	%f5089, %f5081, 0f26901D7D;
	selp.f32 	%f5090, %f5088, %f5080, %p662;
	selp.f32 	%f5091, %f5089, %f5081, %p662;
	selp.f32 	%f5092, %f5087, %f5085, %p662;
	mov.f32 	%f5093, 0f40000000;
	div.rn.f32 	%f5094, %f5093, %f465;
	mul.f32 	%f5095, %f5092, %f5094;
	sub.f32 	%f5096, %f5095, %f5090;
	abs.f32 	%f5097, %f5096;
	setp.gt.f32 	%p663, %f5097, 0f58635FA9;
	mul.f32 	%f5098, %f5096, 0f26901D7D;
	mul.f32 	%f5099, %f5090, 0f26901D7D;
	mul.f32 	%f5100, %f5091, 0f26901D7D;
	selp.f32 	%f5101, %f5099, %f5090, %p663;
	selp.f32 	%f5102, %f5100, %f5091, %p663;
	selp.f32 	%f5103, %f5098, %f5096, %p663;
	fma.rn.f32 	%f5104, %f5103, 0f40000000, %f5102;
	sub.f32 	%f5105, %f5104, %f5103;
	div.rn.f32 	%f11804, %f5101, %f5105;
	bra.uni 	$L__BB1_638;
$L__BB1_623:
	mov.f32 	%f5122, 0f00000000;
	mul.rn.f32 	%f11798, %f516, %f5122;
	mov.b32 	%r6100, 0;
$L__BB1_624:
	and.b32  	%r3180, %r6100, 3;
	cvt.rn.f32.u32 	%f5123, %r3180;
	fma.rn.f32 	%f5124, %f5123, 0f3FC90FDB, 0fC016CBE4;
	add.f32 	%f5125, %f11798, %f5124;
	mul.f32 	%f5126, %f5125, 0f3F22F983;
	cvt.rni.s32.f32 	%r3181, %f5126;
	cvt.rn.f32.s32 	%f5127, %r3181;
	fma.rn.f32 	%f5128, %f5127, 0fBFC90FDA, %f5125;
	fma.rn.f32 	%f5129, %f5127, 0fB3A22168, %f5128;
	add.s32 	%r3182, %r3181, 1;
	mul.rn.f32 	%f5130, %f5129, %f5129;
	and.b32  	%r3183, %r3181, 1;
	setp.eq.b32 	%p671, %r3183, 1;
	selp.f32 	%f5131, %f5129, 0f3F800000, %p671;
	fma.rn.f32 	%f5132, %f5130, %f5131, 0f00000000;
	fma.rn.f32 	%f5133, %f5130, 0f37CBAC00, 0fBAB607ED;
	selp.f32 	%f5134, 0fB94D4153, %f5133, %p671;
	selp.f32 	%f5135, 0f3C0885E4, 0f3D2AAABB, %p671;
	fma.rn.f32 	%f5136, %f5134, %f5130, %f5135;
	selp.f32 	%f5137, 0fBE2AAAA8, 0fBEFFFFFF, %p671;
	fma.rn.f32 	%f5138, %f5136, %f5130, %f5137;
	fma.rn.f32 	%f5139, %f5138, %f5132, %f5131;
	and.b32  	%r3184, %r3182, 2;
	setp.eq.s32 	%p672, %r3184, 0;
	mov.f32 	%f5140, 0f00000000;
	sub.f32 	%f5141, %f5140, %f5139;
	selp.f32 	%f5142, %f5139, %f5141, %p672;
	rsqrt.approx.f32 	%f5143, %f466;
	mul.f32 	%f5144, %f5143, 0f3F4C422A;
	mul.f32 	%f5145, %f515, %f5144;
	mul.f32 	%f11800, %f5145, %f5142;
$L__BB1_625:
	@%p598 bra 	$L__BB1_627;
	add.f32 	%f5146, %f466, 0fC019E8A9;
	add.f32 	%f5147, %f5146, 0fB3E971B3;
	fma.rn.f32 	%f5148, %f5147, 0fA6B3B8E7, 0fA9ACA9B3;
	fma.rn.f32 	%f5149, %f5148, %f5147, 0f2C3F0E18;
	fma.rn.f32 	%f5150, %f5149, %f5147, 0fACD41781;
	fma.rn.f32 	%f5151, %f5150, %f5147, 0fAFE90F38;
	fma.rn.f32 	%f5152, %f5151, %f5147, 0f3020305B;
	fma.rn.f32 	%f5153, %f5152, %f5147, 0f33797143;
	fma.rn.f32 	%f5154, %f5153, %f5147, 0f30F76F85;
	fma.rn.f32 	%f5155, %f5154, %f5147, 0fB6B6DFC6;
	fma.rn.f32 	%f5156, %f5155, %f5147, 0fB6F665C9;
	fma.rn.f32 	%f5157, %f5156, %f5147, 0f399E2DEB;
	fma.rn.f32 	%f5158, %f5157, %f5147, 0f3A4AE334;
	fma.rn.f32 	%f5159, %f5158, %f5147, 0fBBEEAA1B;
	fma.rn.f32 	%f5160, %f5159, %f5147, 0fBCDA7747;
	mul.f32 	%f5161, %f5147, %f5160;
	add.f32 	%f5162, %f466, 0fC0B0A47B;
	add.f32 	%f5163, %f5162, 0f339A7A37;
	mul.f32 	%f5164, %f5163, %f5161;
	add.f32 	%f5165, %f466, 0fC10A75AB;
	add.f32 	%f5166, %f5165, 0fB4CCCDED;
	mul.f32 	%f11802, %f5166, %f5164;
	bra.uni 	$L__BB1_637;
$L__BB1_627:
	abs.f32 	%f5168, %f466;
	setp.eq.f32 	%p674, %f5168, 0f7F800000;
	mov.f32 	%f11802, 0f00000000;
	@%p674 bra 	$L__BB1_637;
	rcp.approx.ftz.f32 	%f5169, %f466;
	mul.f32 	%f5170, %f5169, %f5169;
	fma.rn.f32 	%f5171, %f5170, 0f4056FE93, 0fBF03B7C2;
	fma.rn.f32 	%f5172, %f5171, %f5170, 0f3DD3B3F3;
	fma.rn.f32 	%f5173, %f5172, %f5170, 0fBD7FFFB6;
	fma.rn.f32 	%f5174, %f5173, %f5170, 0f3F800000;
	fma.rn.f32 	%f5175, %f5170, 0f3F91E009, 0fBE52412D;
	fma.rn.f32 	%f5176, %f5175, %f5170, 0f3D854ED1;
	fma.rn.f32 	%f5177, %f5176, %f5170, 0fBDFFFFFF;
	fma.rn.f32 	%f526, %f5177, %f5169, %f466;
	rsqrt.approx.f32 	%f5178, %f466;
	mul.f32 	%f5179, %f5178, 0f3F4C422A;
	mul.f32 	%f527, %f5174, %f5179;
	mul.f32 	%f5180, %f526, 0f3F22F983;
	cvt.rni.s32.f32 	%r6104, %f5180;
	cvt.rn.f32.s32 	%f5181, %r6104;
	fma.rn.f32 	%f5182, %f5181, 0fBFC90FDA, %f526;
	fma.rn.f32 	%f5183, %f5181, 0fB3A22168, %f5182;
	fma.rn.f32 	%f11801, %f5181, 0fA7C234C5, %f5183;
	abs.f32 	%f5184, %f526;
	setp.ltu.f32 	%p675, %f5184, 0f47CE4780;
	@%p675 bra 	$L__BB1_636;
	abs.f32 	%f5185, %f526;
	setp.eq.f32 	%p676, %f5185, 0f7F800000;
	@%p676 bra 	$L__BB1_635;
	mov.b32 	%r655, %f526;
	mov.b32 	%r6101, 0;
	mov.b64 	%rd2290, 0;
$L__BB1_631:
	.pragma "nounroll";
	mul.wide.u32 	%rd1018, %r6101, 4;
	mov.u64 	%rd1019, __cudart_i2opi_f;
	add.s64 	%rd1020, %rd1019, %rd1018;
	ld.global.nc.u32 	%r3186, [%rd1020];
	shl.b32 	%r3187, %r655, 8;
	or.b32  	%r3188, %r3187, -2147483648;
	mad.wide.u32 	%rd1021, %r3186, %r3188, %rd2290;
	shr.u64 	%rd2290, %rd1021, 32;
	add.s64 	%rd1022, %rd4, %rd1018;
	st.local.u32 	[%rd1022], %rd1021;
	add.s32 	%r6101, %r6101, 1;
	setp.ne.s32 	%p677, %r6101, 6;
	@%p677 bra 	$L__BB1_631;
	shr.u32 	%r3189, %r655, 23;
	st.local.u32 	[%rd4+24], %rd2290;
	and.b32  	%r3190, %r3189, 31;
	and.b32  	%r3191, %r3189, 224;
	add.s32 	%r3192, %r3191, -128;
	shr.u32 	%r3193, %r3192, 5;
	mul.wide.u32 	%rd1023, %r3193, 4;
	sub.s64 	%rd1024, %rd4, %rd1023;
	ld.local.u32 	%r6103, [%rd1024+24];
	ld.local.u32 	%r6102, [%rd1024+20];
	setp.eq.s32 	%p678, %r3190, 0;
	@%p678 bra 	$L__BB1_634;
	shr.u32 	%r3194, %r655, 23;
	and.b32  	%r3195, %r3194, 31;
	shf.l.wrap.b32 	%r6103, %r6102, %r6103, %r3195;
	and.b32  	%r3196, %r3194, 224;
	add.s32 	%r3197, %r3196, -128;
	shr.u32 	%r3198, %r3197, 5;
	mul.wide.u32 	%rd1025, %r3198, 4;
	sub.s64 	%rd1026, %rd4, %rd1025;
	ld.local.u32 	%r3199, [%rd1026+16];
	shf.l.wrap.b32 	%r6102, %r3199, %r6102, %r3195;
$L__BB1_634:
	shr.u32 	%r3200, %r6103, 30;
	shf.l.wrap.b32 	%r3201, %r6102, %r6103, 2;
	shl.b32 	%r3202, %r6102, 2;
	shr.u32 	%r3203, %r3201, 31;
	add.s32 	%r3204, %r3203, %r3200;
	neg.s32 	%r3205, %r3204;
	setp.lt.s32 	%p679, %r655, 0;
	selp.b32 	%r6104, %r3205, %r3204, %p679;
	shr.s32 	%r3206, %r3201, 31;
	xor.b32  	%r3207, %r3206, %r3202;
	xor.b32  	%r3208, %r3206, %r3201;
	xor.b32  	%r3209, %r3201, %r655;
	cvt.u64.u32 	%rd1027, %r3208;
	shl.b64 	%rd1028, %rd1027, 32;
	cvt.u64.u32 	%rd1029, %r3207;
	or.b64  	%rd1030, %rd1028, %rd1029;
	cvt.rn.f64.s64 	%fd99, %rd1030;
	mul.f64 	%fd100, %fd99, 0d3BF921FB54442D19;
	cvt.rn.f32.f64 	%f5186, %fd100;
	neg.f32 	%f5187, %f5186;
	setp.lt.s32 	%p680, %r3209, 0;
	selp.f32 	%f11801, %f5187, %f5186, %p680;
	bra.uni 	$L__BB1_636;
$L__BB1_635:
	mov.f32 	%f5188, 0f00000000;
	mul.rn.f32 	%f11801, %f526, %f5188;
	mov.b32 	%r6104, 0;
$L__BB1_636:
	and.b32  	%r3211, %r6104, 3;
	cvt.rn.f32.u32 	%f5189, %r3211;
	fma.rn.f32 	%f5190, %f5189, 0f3FC90FDB, 0fBF490FDB;
	add.f32 	%f5191, %f11801, %f5190;
	mul.f32 	%f5192, %f5191, 0f3F22F983;
	cvt.rni.s32.f32 	%r3212, %f5192;
	cvt.rn.f32.s32 	%f5193, %r3212;
	fma.rn.f32 	%f5194, %f5193, 0fBFC90FDA, %f5191;
	fma.rn.f32 	%f5195, %f5193, 0fB3A22168, %f5194;
	add.s32 	%r3213, %r3212, 1;
	mul.rn.f32 	%f5196, %f5195, %f5195;
	and.b32  	%r3214, %r3212, 1;
	setp.eq.b32 	%p681, %r3214, 1;
	selp.f32 	%f5197, %f5195, 0f3F800000, %p681;
	fma.rn.f32 	%f5198, %f5196, %f5197, 0f00000000;
	fma.rn.f32 	%f5199, %f5196, 0f37CBAC00, 0fBAB607ED;
	selp.f32 	%f5200, 0fB94D4153, %f5199, %p681;
	selp.f32 	%f5201, 0f3C0885E4, 0f3D2AAABB, %p681;
	fma.rn.f32 	%f5202, %f5200, %f5196, %f5201;
	selp.f32 	%f5203, 0fBE2AAAA8, 0fBEFFFFFF, %p681;
	fma.rn.f32 	%f5204, %f5202, %f5196, %f5203;
	fma.rn.f32 	%f5205, %f5204, %f5198, %f5197;
	and.b32  	%r3215, %r3213, 2;
	setp.eq.s32 	%p682, %r3215, 0;
	mov.f32 	%f5206, 0f00000000;
	sub.f32 	%f5207, %f5206, %f5205;
	selp.f32 	%f5208, %f5205, %f5207, %p682;
	mul.f32 	%f11802, %f527, %f5208;
$L__BB1_637:
	neg.f32 	%f5209, %f11800;
	setp.lt.f32 	%p683, %f465, 0f00000000;
	selp.f32 	%f5210, %f5209, %f11800, %p683;
	neg.f32 	%f5211, %f11802;
	copysign.f32 	%f5212, %f465, %f5210;
	setp.lt.f32 	%p684, %f466, 0f0DA24260;
	selp.f32 	%f5213, %f5212, %f5210, %p684;
	mov.f32 	%f5214, 0f40000000;
	div.rn.f32 	%f5215, %f5214, %f465;
	fma.rn.f32 	%f11804, %f5213, %f5215, %f5211;
$L__BB1_638:
	sub.f32 	%f5216, %f11796, %f11804;
	mul.f32 	%f11809, %f501, %f5216;
	bra.uni 	$L__BB1_664;
$L__BB1_639:
	abs.f32 	%f538, %f465;
	setp.gtu.f32 	%p685, %f538, 0f41000000;
	@%p685 bra 	$L__BB1_641;
	add.f32 	%f5217, %f538, 0fC0753AAC;
	add.f32 	%f5218, %f5217, 0f33A5090F;
	fma.rn.f32 	%f5219, %f5218, 0f29AF3463, 0f2B81BF42;
	fma.rn.f32 	%f5220, %f5219, %f5218, 0fADE21EC1;
	fma.rn.f32 	%f5221, %f5220, %f5218, 0fAF5DDEFF;
	fma.rn.f32 	%f5222, %f5221, %f5218, 0f319B0C9D;
	fma.rn.f32 	%f5223, %f5222, %f5218, 0f32E81173;
	fma.rn.f32 	%f5224, %f5223, %f5218, 0fB50F8DC8;
	fma.rn.f32 	%f5225, %f5224, %f5218, 0fB61E653D;
	fma.rn.f32 	%f5226, %f5225, %f5218, 0f382CD9C5;
	fma.rn.f32 	%f5227, %f5226, %f5218, 0f38F9EB10;
	fma.rn.f32 	%f5228, %f5227, %f5218, 0fBAECEB9C;
	fma.rn.f32 	%f5229, %f5228, %f5218, 0fBB276FFD;
	fma.rn.f32 	%f5230, %f5229, %f5218, 0f3D073993;
	add.f32 	%f5231, %f538, 0fC0E07FB0;
	add.f32 	%f5232, %f5231, 0f3444B8DB;
	mul.f32 	%f5233, %f5232, %f5230;
	mul.f32 	%f5234, %f5218, %f5233;
	mul.f32 	%f11806, %f538, %f5234;
	bra.uni 	$L__BB1_651;
$L__BB1_641:
	abs.f32 	%f5236, %f538;
	setp.eq.f32 	%p686, %f5236, 0f7F800000;
	mov.f32 	%f11806, 0f00000000;
	@%p686 bra 	$L__BB1_651;
	rcp.approx.ftz.f32 	%f5237, %f538;
	mul.f32 	%f5238, %f5237, %f5237;
	fma.rn.f32 	%f5239, %f5238, 0fC082CB37, 0f3F3FF7E9;
	fma.rn.f32 	%f5240, %f5239, %f5238, 0fBE458BAE;
	fma.rn.f32 	%f5241, %f5240, %f5238, 0f3E3FFF8B;
	fma.rn.f32 	%f540, %f5241, %f5238, 0f3F800000;
	fma.rn.f32 	%f5242, %f5238, 0fBFCA3BA2, 0f3EB914AD;
	fma.rn.f32 	%f5243, %f5242, %f5238, 0fBE27F2EC;
	fma.rn.f32 	%f5244, %f5243, %f5238, 0f3EBFFFFD;
	fma.rn.f32 	%f541, %f5244, %f5237, %f538;
	mul.f32 	%f5245, %f541, 0f3F22F983;
	cvt.rni.s32.f32 	%r6108, %f5245;
	cvt.rn.f32.s32 	%f5246, %r6108;
	fma.rn.f32 	%f5247, %f5246, 0fBFC90FDA, %f541;
	fma.rn.f32 	%f5248, %f5246, 0fB3A22168, %f5247;
	fma.rn.f32 	%f11805, %f5246, 0fA7C234C5, %f5248;
	abs.f32 	%f543, %f541;
	setp.ltu.f32 	%p687, %f543, 0f47CE4780;
	@%p687 bra 	$L__BB1_650;
	setp.eq.f32 	%p688, %f543, 0f7F800000;
	@%p688 bra 	$L__BB1_649;
	mov.b32 	%r667, %f541;
	mov.b64 	%rd2291, 0;
	mov.b32 	%r6105, 0;
$L__BB1_645:
	.pragma "nounroll";
	mul.wide.u32 	%rd1032, %r6105, 4;
	mov.u64 	%rd1033, __cudart_i2opi_f;
	add.s64 	%rd1034, %rd1033, %rd1032;
	ld.global.nc.u32 	%r3217, [%rd1034];
	shl.b32 	%r3218, %r667, 8;
	or.b32  	%r3219, %r3218, -2147483648;
	mad.wide.u32 	%rd1035, %r3217, %r3219, %rd2291;
	shr.u64 	%rd2291, %rd1035, 32;
	add.s64 	%rd1036, %rd3, %rd1032;
	st.local.u32 	[%rd1036], %rd1035;
	add.s32 	%r6105, %r6105, 1;
	setp.ne.s32 	%p689, %r6105, 6;
	@%p689 bra 	$L__BB1_645;
	shr.u32 	%r3220, %r667, 23;
	st.local.u32 	[%rd3+24], %rd2291;
	and.b32  	%r3221, %r3220, 31;
	and.b32  	%r3222, %r3220, 224;
	add.s32 	%r3223, %r3222, -128;
	shr.u32 	%r3224, %r3223, 5;
	mul.wide.u32 	%rd1037, %r3224, 4;
	sub.s64 	%rd1038, %rd3, %rd1037;
	ld.local.u32 	%r6106, [%rd1038+24];
	ld.local.u32 	%r6107, [%rd1038+20];
	setp.eq.s32 	%p690, %r3221, 0;
	@%p690 bra 	$L__BB1_648;
	shr.u32 	%r3225, %r667, 23;
	and.b32  	%r3226, %r3225, 31;
	shf.l.wrap.b32 	%r6106, %r6107, %r6106, %r3226;
	and.b32  	%r3227, %r3225, 224;
	add.s32 	%r3228, %r3227, -128;
	shr.u32 	%r3229, %r3228, 5;
	mul.wide.u32 	%rd1039, %r3229, 4;
	sub.s64 	%rd1040, %rd3, %rd1039;
	ld.local.u32 	%r3230, [%rd1040+16];
	shf.l.wrap.b32 	%r6107, %r3230, %r6107, %r3226;
$L__BB1_648:
	shr.u32 	%r3231, %r6106, 30;
	shf.l.wrap.b32 	%r3232, %r6107, %r6106, 2;
	shl.b32 	%r3233, %r6107, 2;
	shr.u32 	%r3234, %r3232, 31;
	add.s32 	%r3235, %r3234, %r3231;
	neg.s32 	%r3236, %r3235;
	setp.lt.s32 	%p691, %r667, 0;
	selp.b32 	%r6108, %r3236, %r3235, %p691;
	xor.b32  	%r3237, %r3232, %r667;
	shr.s32 	%r3238, %r3232, 31;
	xor.b32  	%r3239, %r3238, %r3232;
	xor.b32  	%r3240, %r3238, %r3233;
	cvt.u64.u32 	%rd1041, %r3239;
	shl.b64 	%rd1042, %rd1041, 32;
	cvt.u64.u32 	%rd1043, %r3240;
	or.b64  	%rd1044, %rd1042, %rd1043;
	cvt.rn.f64.s64 	%fd101, %rd1044;
	mul.f64 	%fd102, %fd101, 0d3BF921FB54442D19;
	cvt.rn.f32.f64 	%f5249, %fd102;
	neg.f32 	%f5250, %f5249;
	setp.lt.s32 	%p692, %r3237, 0;
	selp.f32 	%f11805, %f5250, %f5249, %p692;
	bra.uni 	$L__BB1_650;
$L__BB1_649:
	mov.f32 	%f5251, 0f00000000;
	mul.rn.f32 	%f11805, %f541, %f5251;
	mov.b32 	%r6108, 0;
$L__BB1_650:
	and.b32  	%r3242, %r6108, 3;
	cvt.rn.f32.u32 	%f5252, %r3242;
	fma.rn.f32 	%f5253, %f5252, 0f3FC90FDB, 0fC016CBE4;
	add.f32 	%f5254, %f11805, %f5253;
	mul.f32 	%f5255, %f5254, 0f3F22F983;
	cvt.rni.s32.f32 	%r3243, %f5255;
	cvt.rn.f32.s32 	%f5256, %r3243;
	fma.rn.f32 	%f5257, %f5256, 0fBFC90FDA, %f5254;
	fma.rn.f32 	%f5258, %f5256, 0fB3A22168, %f5257;
	add.s32 	%r3244, %r3243, 1;
	mul.rn.f32 	%f5259, %f5258, %f5258;
	and.b32  	%r3245, %r3243, 1;
	setp.eq.b32 	%p693, %r3245, 1;
	selp.f32 	%f5260, %f5258, 0f3F800000, %p693;
	fma.rn.f32 	%f5261, %f5259, %f5260, 0f00000000;
	fma.rn.f32 	%f5262, %f5259, 0f37CBAC00, 0fBAB607ED;
	selp.f32 	%f5263, 0fB94D4153, %f5262, %p693;
	selp.f32 	%f5264, 0f3C0885E4, 0f3D2AAABB, %p693;
	fma.rn.f32 	%f5265, %f5263, %f5259, %f5264;
	selp.f32 	%f5266, 0fBE2AAAA8, 0fBEFFFFFF, %p693;
	fma.rn.f32 	%f5267, %f5265, %f5259, %f5266;
	fma.rn.f32 	%f5268, %f5267, %f5261, %f5260;
	and.b32  	%r3246, %r3244, 2;
	setp.eq.s32 	%p694, %r3246, 0;
	mov.f32 	%f5269, 0f00000000;
	sub.f32 	%f5270, %f5269, %f5268;
	selp.f32 	%f5271, %f5268, %f5270, %p694;
	rsqrt.approx.f32 	%f5272, %f538;
	mul.f32 	%f5273, %f5272, 0f3F4C422A;
	mul.f32 	%f5274, %f540, %f5273;
	mul.f32 	%f11806, %f5274, %f5271;
$L__BB1_651:
	setp.lt.f32 	%p696, %f465, 0f00000000;
	neg.f32 	%f5275, %f11806;
	selp.f32 	%f5276, %f5275, %f11806, %p696;
	setp.lt.f32 	%p697, %f538, 0f0DA24260;
	copysign.f32 	%f5277, %f465, %f5276;
	selp.f32 	%f5278, %f5277, %f5276, %p697;
	add.f32 	%f549, %f5278, %f5278;
	@%p685 bra 	$L__BB1_653;
	add.f32 	%f5279, %f538, 0fC0753AAC;
	add.f32 	%f5280, %f5279, 0f33A5090F;
	fma.rn.f32 	%f5281, %f5280, 0f29AF3463, 0f2B81BF42;
	fma.rn.f32 	%f5282, %f5281, %f5280, 0fADE21EC1;
	fma.rn.f32 	%f5283, %f5282, %f5280, 0fAF5DDEFF;
	fma.rn.f32 	%f5284, %f5283, %f5280, 0f319B0C9D;
	fma.rn.f32 	%f5285, %f5284, %f5280, 0f32E81173;
	fma.rn.f32 	%f5286, %f5285, %f5280, 0fB50F8DC8;
	fma.rn.f32 	%f5287, %f5286, %f5280, 0fB61E653D;
	fma.rn.f32 	%f5288, %f5287, %f5280, 0f382CD9C5;
	fma.rn.f32 	%f5289, %f5288, %f5280, 0f38F9EB10;
	fma.rn.f32 	%f5290, %f5289, %f5280, 0fBAECEB9C;
	fma.rn.f32 	%f5291, %f5290, %f5280, 0fBB276FFD;
	fma.rn.f32 	%f5292, %f5291, %f5280, 0f3D073993;
	add.f32 	%f5293, %f538, 0fC0E07FB0;
	add.f32 	%f5294, %f5293, 0f3444B8DB;
	mul.f32 	%f5295, %f5294, %f5292;
	mul.f32 	%f5296, %f5280, %f5295;
	mul.f32 	%f11808, %f538, %f5296;
	bra.uni 	$L__BB1_663;
$L__BB1_653:
	abs.f32 	%f5298, %f538;
	setp.eq.f32 	%p698, %f5298, 0f7F800000;
	mov.f32 	%f11808, 0f00000000;
	@%p698 bra 	$L__BB1_663;
	rcp.approx.ftz.f32 	%f5299, %f538;
	mul.f32 	%f5300, %f5299, %f5299;
	fma.rn.f32 	%f5301, %f5300, 0fC082CB37, 0f3F3FF7E9;
	fma.rn.f32 	%f5302, %f5301, %f5300, 0fBE458BAE;
	fma.rn.f32 	%f5303, %f5302, %f5300, 0f3E3FFF8B;
	fma.rn.f32 	%f551, %f5303, %f5300, 0f3F800000;
	fma.rn.f32 	%f5304, %f5300, 0fBFCA3BA2, 0f3EB914AD;
	fma.rn.f32 	%f5305, %f5304, %f5300, 0fBE27F2EC;
	fma.rn.f32 	%f5306, %f5305, %f5300, 0f3EBFFFFD;
	fma.rn.f32 	%f552, %f5306, %f5299, %f538;
	mul.f32 	%f5307, %f552, 0f3F22F983;
	cvt.rni.s32.f32 	%r6112, %f5307;
	cvt.rn.f32.s32 	%f5308, %r6112;
	fma.rn.f32 	%f5309, %f5308, 0fBFC90FDA, %f552;
	fma.rn.f32 	%f5310, %f5308, 0fB3A22168, %f5309;
	fma.rn.f32 	%f11807, %f5308, 0fA7C234C5, %f5310;
	abs.f32 	%f554, %f552;
	setp.ltu.f32 	%p699, %f554, 0f47CE4780;
	@%p699 bra 	$L__BB1_662;
	setp.eq.f32 	%p700, %f554, 0f7F800000;
	@%p700 bra 	$L__BB1_661;
	mov.b32 	%r679, %f552;
	mov.b64 	%rd2292, 0;
	mov.b32 	%r6109, 0;
$L__BB1_657:
	.pragma "nounroll";
	mul.wide.u32 	%rd1046, %r6109, 4;
	mov.u64 	%rd1047, __cudart_i2opi_f;
	add.s64 	%rd1048, %rd1047, %rd1046;
	ld.global.nc.u32 	%r3248, [%rd1048];
	shl.b32 	%r3249, %r679, 8;
	or.b32  	%r3250, %r3249, -2147483648;
	mad.wide.u32 	%rd1049, %r3248, %r3250, %rd2292;
	shr.u64 	%rd2292, %rd1049, 32;
	add.s64 	%rd1050, %rd2, %rd1046;
	st.local.u32 	[%rd1050], %rd1049;
	add.s32 	%r6109, %r6109, 1;
	setp.ne.s32 	%p701, %r6109, 6;
	@%p701 bra 	$L__BB1_657;
	shr.u32 	%r3251, %r679, 23;
	st.local.u32 	[%rd2+24], %rd2292;
	and.b32  	%r3252, %r3251, 31;
	and.b32  	%r3253, %r3251, 224;
	add.s32 	%r3254, %r3253, -128;
	shr.u32 	%r3255, %r3254, 5;
	mul.wide.u32 	%rd1051, %r3255, 4;
	sub.s64 	%rd1052, %rd2, %rd1051;
	ld.local.u32 	%r6110, [%rd1052+24];
	ld.local.u32 	%r6111, [%rd1052+20];
	setp.eq.s32 	%p702, %r3252, 0;
	@%p702 bra 	$L__BB1_660;
	shr.u32 	%r3256, %r679, 23;
	and.b32  	%r3257, %r3256, 31;
	shf.l.wrap.b32 	%r6110, %r6111, %r6110, %r3257;
	and.b32  	%r3258, %r3256, 224;
	add.s32 	%r3259, %r3258, -128;
	shr.u32 	%r3260, %r3259, 5;
	mul.wide.u32 	%rd1053, %r3260, 4;
	sub.s64 	%rd1054, %rd2, %rd1053;
	ld.local.u32 	%r3261, [%rd1054+16];
	shf.l.wrap.b32 	%r6111, %r3261, %r6111, %r3257;
$L__BB1_660:
	shr.u32 	%r3262, %r6110, 30;
	shf.l.wrap.b32 	%r3263, %r6111, %r6110, 2;
	shl.b32 	%r3264, %r6111, 2;
	shr.u32 	%r3265, %r3263, 31;
	add.s32 	%r3266, %r3265, %r3262;
	neg.s32 	%r3267, %r3266;
	setp.lt.s32 	%p703, %r679, 0;
	selp.b32 	%r6112, %r3267, %r3266, %p703;
	xor.b32  	%r3268, %r3263, %r679;
	shr.s32 	%r3269, %r3263, 31;
	xor.b32  	%r3270, %r3269, %r3263;
	xor.b32  	%r3271, %r3269, %r3264;
	cvt.u64.u32 	%rd1055, %r3270;
	shl.b64 	%rd1056, %rd1055, 32;
	cvt.u64.u32 	%rd1057, %r3271;
	or.b64  	%rd1058, %rd1056, %rd1057;
	cvt.rn.f64.s64 	%fd103, %rd1058;
	mul.f64 	%fd104, %fd103, 0d3BF921FB54442D19;
	cvt.rn.f32.f64 	%f5311, %fd104;
	neg.f32 	%f5312, %f5311;
	setp.lt.s32 	%p704, %r3268, 0;
	selp.f32 	%f11807, %f5312, %f5311, %p704;
	bra.uni 	$L__BB1_662;
$L__BB1_661:
	mov.f32 	%f5313, 0f00000000;
	mul.rn.f32 	%f11807, %f552, %f5313;
	mov.b32 	%r6112, 0;
$L__BB1_662:
	and.b32  	%r3273, %r6112, 3;
	cvt.rn.f32.u32 	%f5314, %r3273;
	fma.rn.f32 	%f5315, %f5314, 0f3FC90FDB, 0fC016CBE4;
	add.f32 	%f5316, %f11807, %f5315;
	mul.f32 	%f5317, %f5316, 0f3F22F983;
	cvt.rni.s32.f32 	%r3274, %f5317;
	cvt.rn.f32.s32 	%f5318, %r3274;
	fma.rn.f32 	%f5319, %f5318, 0fBFC90FDA, %f5316;
	fma.rn.f32 	%f5320, %f5318, 0fB3A22168, %f5319;
	add.s32 	%r3275, %r3274, 1;
	mul.rn.f32 	%f5321, %f5320, %f5320;
	and.b32  	%r3276, %r3274, 1;
	setp.eq.b32 	%p705, %r3276, 1;
	selp.f32 	%f5322, %f5320, 0f3F800000, %p705;
	fma.rn.f32 	%f5323, %f5321, %f5322, 0f00000000;
	fma.rn.f32 	%f5324, %f5321, 0f37CBAC00, 0fBAB607ED;
	selp.f32 	%f5325, 0fB94D4153, %f5324, %p705;
	selp.f32 	%f5326, 0f3C0885E4, 0f3D2AAABB, %p705;
	fma.rn.f32 	%f5327, %f5325, %f5321, %f5326;
	selp.f32 	%f5328, 0fBE2AAAA8, 0fBEFFFFFF, %p705;
	fma.rn.f32 	%f5329, %f5327, %f5321, %f5328;
	fma.rn.f32 	%f5330, %f5329, %f5323, %f5322;
	and.b32  	%r3277, %r3275, 2;
	setp.eq.s32 	%p706, %r3277, 0;
	mov.f32 	%f5331, 0f00000000;
	sub.f32 	%f5332, %f5331, %f5330;
	selp.f32 	%f5333, %f5330, %f5332, %p706;
	rsqrt.approx.f32 	%f5334, %f538;
	mul.f32 	%f5335, %f5334, 0f3F4C422A;
	mul.f32 	%f5336, %f551, %f5335;
	mul.f32 	%f11808, %f5336, %f5333;
$L__BB1_663:
	neg.f32 	%f5337, %f11808;
	selp.f32 	%f5338, %f5337, %f11808, %p696;
	copysign.f32 	%f5339, %f465, %f5338;
	selp.f32 	%f5340, %f5339, %f5338, %p697;
	add.f32 	%f5341, %f5340, %f5340;
	div.rn.f32 	%f5342, %f5341, %f465;
	div.rn.f32 	%f5343, %f549, %f465;
	mul.f32 	%f11809, %f5343, %f5342;
$L__BB1_664:
	mul.f32 	%f562, %f11785, %f11809;
	abs.f32 	%f11812, %f347;
	setp.lt.f32 	%p709, %f11812, 0f3F800000;
	@%p709 bra 	$L__BB1_675;
	setp.gtu.f32 	%p710, %f11812, 0f4B000000;
	@%p710 bra 	$L__BB1_672;
	mov.f32 	%f5344, 0f3F800000;
	div.approx.f32 	%f5345, %f11812, %f5344;
	cvt.rzi.f32.f32 	%f11810, %f5345;
	sub.f32 	%f565, %f11812, %f11810;
	mov.b32 	%r690, %f565;
	setp.lt.u32 	%p711, %r690, 1065353216;
	@%p711 bra 	$L__BB1_671;
	setp.gt.u32 	%p712, %r690, -2147483648;
	@%p712 bra 	$L__BB1_670;
	add.f32 	%f11810, %f11810, 0f3F800000;
	setp.ltu.f32 	%p713, %f565, 0f40000000;
	@%p713 bra 	$L__BB1_671;
	add.f32 	%f5346, %f11810, 0f3F800000;
	add.f32 	%f5347, %f565, 0fC0400000;
	setp.ge.f32 	%p714, %f5347, 0f00000000;
	add.f32 	%f5348, %f5346, 0f3F800000;
	selp.f32 	%f11810, %f5348, %f5346, %p714;
	bra.uni 	$L__BB1_671;
$L__BB1_670:
	add.f32 	%f5349, %f11810, 0fBF800000;
	setp.lt.f32 	%p715, %f565, 0fBF800000;
	add.f32 	%f5350, %f5349, 0fBF800000;
	selp.f32 	%f11810, %f5350, %f5349, %p715;
$L__BB1_671:
	sub.f32 	%f11812, %f11812, %f11810;
	bra.uni 	$L__BB1_675;
$L__BB1_672:
	mov.b32 	%r691, %f11812;
	and.b32  	%r3278, %r691, 8388607;
	or.b32  	%r6113, %r3278, 1065353216;
	mov.b32 	%f11811, %r6113;
	and.b32  	%r3279, %r691, -8388608;
	add.s32 	%r6114, %r3279, -1065353216;
	setp.eq.s32 	%p716, %r6114, 0;
	@%p716 bra 	$L__BB1_674;
$L__BB1_673:
	min.u32 	%r3280, %r6114, 192937984;
	add.s32 	%r3281, %r6113, %r3280;
	mov.b32 	%f5351, %r3281;
	sub.f32 	%f5352, %f5351, %f5351;
	add.f32 	%f5353, %f5352, %f5351;
	sub.f32 	%f5354, %f5351, %f5353;
	mov.f32 	%f5355, 0f3F800000;
	fma.rz.f32 	%f5356, %f5354, %f5355, %f5353;
	cvt.rzi.f32.f32 	%f5357, %f5356;
	sub.f32 	%f11811, %f5351, %f5357;
	sub.s32 	%r6114, %r6114, %r3280;
	mov.b32 	%r6113, %f11811;
	setp.ne.s32 	%p717, %r6114, 0;
	setp.ne.s32 	%p718, %r6113, 0;
	and.pred  	%p719, %p717, %p718;
	@%p719 bra 	$L__BB1_673;
$L__BB1_674:
	setp.gt.u32 	%p720, %r691, 2139095039;
	selp.f32 	%f5359, 0f7FFFFFFF, 0f4B000000, %p720;
	mul.f32 	%f5360, %f11811, 0f34000000;
	mul.f32 	%f11812, %f5359, %f5360;
$L__BB1_675:
	abs.f32 	%f5361, %f11812;
	setp.nan.f32 	%p721, %f5361, %f5361;
	copysign.f32 	%f5362, %f347, %f11812;
	selp.f32 	%f5363, %f11812, %f5362, %p721;
	abs.f32 	%f5364, %f5363;
	setp.gt.f32 	%p722, %f5364, 0f3F000000;
	mov.f32 	%f5365, 0f3F800000;
	sub.f32 	%f5366, %f5365, %f5364;
	selp.f32 	%f576, %f5366, %f5364, %p722;
	abs.f32 	%f577, %f576;
	setp.lt.f32 	%p723, %f577, 0f3089705F;
	@%p723 bra 	$L__BB1_677;
	cvt.rn.f32.u32 	%f5367, %r1677;
	mul.f32 	%f5368, %f576, %f5367;
	add.f32 	%f5369, %f5368, %f5368;
	cvt.rni.f32.f32 	%f5370, %f5369;
	cvt.rzi.s32.f32 	%r3282, %f5370;
	fma.rn.f32 	%f5371, %f5370, 0fBF000000, %f5368;
	mul.rn.f32 	%f5372, %f5371, %f5371;
	fma.rn.f32 	%f5373, %f5372, 0fBF17ACC9, 0f40233590;
	fma.rn.f32 	%f5374, %f5372, 0f3E684E12, 0fBFAAD2E0;
	fma.rn.f32 	%f5375, %f5373, %f5372, 0fC0A55DF6;
	fma.rn.f32 	%f5376, %f5374, %f5372, 0f4081E0CF;
	fma.rn.f32 	%f5377, %f5372, %f5371, 0f00000000;
	fma.rn.f32 	%f5378, %f5376, %f5372, 0fC09DE9E6;
	fma.rn.f32 	%f5379, %f5375, %f5377, 0f00000000;
	fma.rn.f32 	%f5380, %f5378, %f5372, 0f3F800000;
	fma.rn.f32 	%f5381, %f5371, 0f40490FDB, %f5379;
	and.b32  	%r3283, %r3282, 1;
	setp.eq.b32 	%p724, %r3283, 1;
	selp.f32 	%f5382, %f5380, %f5381, %p724;
	and.b32  	%r3284, %r3282, 2;
	setp.eq.s32 	%p725, %r3284, 0;
	mov.f32 	%f5383, 0f00000000;
	sub.f32 	%f5384, %f5383, %f5382;
	selp.f32 	%f5385, %f5382, %f5384, %p725;
	cvt.rzi.f32.f32 	%f5386, %f5368;
	setp.eq.f32 	%p726, %f5368, %f5386;
	mul.rn.f32 	%f5387, %f5368, %f5383;
	selp.f32 	%f5388, %f5387, %f5385, %p726;
	add.f32 	%f5389, %f576, %f576;
	cvt.rni.f32.f32 	%f5390, %f5389;
	cvt.rzi.s32.f32 	%r3285, %f5390;
	fma.rn.f32 	%f5391, %f5390, 0fBF000000, %f576;
	mul.rn.f32 	%f5392, %f5391, %f5391;
	fma.rn.f32 	%f5393, %f5392, 0fBF17ACC9, 0f40233590;
	fma.rn.f32 	%f5394, %f5392, 0f3E684E12, 0fBFAAD2E0;
	fma.rn.f32 	%f5395, %f5393, %f5392, 0fC0A55DF6;
	fma.rn.f32 	%f5396, %f5394, %f5392, 0f4081E0CF;
	fma.rn.f32 	%f5397, %f5392, %f5391, 0f00000000;
	fma.rn.f32 	%f5398, %f5396, %f5392, 0fC09DE9E6;
	fma.rn.f32 	%f5399, %f5395, %f5397, 0f00000000;
	fma.rn.f32 	%f5400, %f5398, %f5392, 0f3F800000;
	fma.rn.f32 	%f5401, %f5391, 0f40490FDB, %f5399;
	and.b32  	%r3286, %r3285, 1;
	setp.eq.b32 	%p727, %r3286, 1;
	selp.f32 	%f5402, %f5400, %f5401, %p727;
	and.b32  	%r3287, %r3285, 2;
	setp.eq.s32 	%p728, %r3287, 0;
	sub.f32 	%f5403, %f5383, %f5402;
	selp.f32 	%f5404, %f5402, %f5403, %p728;
	cvt.rzi.f32.f32 	%f5405, %f576;
	setp.eq.f32 	%p729, %f576, %f5405;
	mul.rn.f32 	%f5406, %f576, %f5383;
	mul.f32 	%f5407, %f5388, %f5388;
	selp.f32 	%f5408, %f5406, %f5404, %p729;
	mul.f32 	%f5409, %f5408, %f5408;
	div.rn.f32 	%f11813, %f5407, %f5409;
	bra.uni 	$L__BB1_678;
$L__BB1_677:
	cvt.rn.f32.u32 	%f5410, %r1677;
	mul.f32 	%f5411, %f576, %f5410;
	abs.f32 	%f5412, %f5411;
	setp.gt.f32 	%p730, %f5412, 0f4B800000;
	mov.f32 	%f5413, 0f00000000;
	mul.rn.f32 	%f5414, %f5411, %f5413;
	selp.f32 	%f5415, %f5414, %f5411, %p730;
	add.f32 	%f5416, %f5415, %f5415;
	cvt.rni.f32.f32 	%f5417, %f5416;
	cvt.rzi.s32.f32 	%r3288, %f5417;
	fma.rn.f32 	%f5418, %f5417, 0fBF000000, %f5415;
	add.s32 	%r3289, %r3288, 1;
	mul.rn.f32 	%f5419, %f5418, %f5418;
	fma.rn.f32 	%f5420, %f5419, 0fBF17ACC9, 0f40233590;
	fma.rn.f32 	%f5421, %f5419, 0f3E684E12, 0fBFAAD2E0;
	fma.rn.f32 	%f5422, %f5420, %f5419, 0fC0A55DF6;
	fma.rn.f32 	%f5423, %f5421, %f5419, 0f4081E0CF;
	fma.rn.f32 	%f5424, %f5419, %f5418, 0f00000000;
	fma.rn.f32 	%f5425, %f5423, %f5419, 0fC09DE9E6;
	fma.rn.f32 	%f5426, %f5422, %f5424, 0f00000000;
	fma.rn.f32 	%f5427, %f5425, %f5419, 0f3F800000;
	fma.rn.f32 	%f5428, %f5418, 0f40490FDB, %f5426;
	and.b32  	%r3290, %r3288, 1;
	setp.eq.b32 	%p731, %r3290, 1;
	selp.f32 	%f5429, %f5428, %f5427, %p731;
	and.b32  	%r3291, %r3289, 2;
	setp.eq.s32 	%p732, %r3291, 0;
	sub.f32 	%f5430, %f5413, %f5429;
	selp.f32 	%f5431, %f5429, %f5430, %p732;
	mul.lo.s32 	%r3292, %r1677, %r1677;
	cvt.rn.f32.u32 	%f5432, %r3292;
	mul.f32 	%f5433, %f5431, %f5432;
	setp.gt.f32 	%p733, %f577, 0f4B800000;
	mul.rn.f32 	%f5434, %f576, %f5413;
	selp.f32 	%f5435, %f5434, %f576, %p733;
	add.f32 	%f5436, %f5435, %f5435;
	cvt.rni.f32.f32 	%f5437, %f5436;
	cvt.rzi.s32.f32 	%r3293, %f5437;
	fma.rn.f32 	%f5438, %f5437, 0fBF000000, %f5435;
	add.s32 	%r3294, %r3293, 1;
	mul.rn.f32 	%f5439, %f5438, %f5438;
	fma.rn.f32 	%f5440, %f5439, 0fBF17ACC9, 0f40233590;
	fma.rn.f32 	%f5441, %f5439, 0f3E684E12, 0fBFAAD2E0;
	fma.rn.f32 	%f5442, %f5440, %f5439, 0fC0A55DF6;
	fma.rn.f32 	%f5443, %f5441, %f5439, 0f4081E0CF;
	fma.rn.f32 	%f5444, %f5439, %f5438, 0f00000000;
	fma.rn.f32 	%f5445, %f5443, %f5439, 0fC09DE9E6;
	fma.rn.f32 	%f5446, %f5442, %f5444, 0f00000000;
	fma.rn.f32 	%f5447, %f5445, %f5439, 0f3F800000;
	fma.rn.f32 	%f5448, %f5438, 0f40490FDB, %f5446;
	and.b32  	%r3295, %r3293, 1;
	setp.eq.b32 	%p734, %r3295, 1;
	selp.f32 	%f5449, %f5448, %f5447, %p734;
	and.b32  	%r3296, %r3294, 2;
	setp.eq.s32 	%p735, %r3296, 0;
	sub.f32 	%f5450, %f5413, %f5449;
	mul.f32 	%f5451, %f5431, %f5433;
	selp.f32 	%f5452, %f5449, %f5450, %p735;
	mul.f32 	%f5453, %f5452, %f5452;
	div.rn.f32 	%f11813, %f5451, %f5453;
$L__BB1_678:
	mul.f32 	%f581, %f562, %f11813;
	abs.f32 	%f11816, %f348;
	setp.lt.f32 	%p736, %f11816, 0f3F800000;
	@%p736 bra 	$L__BB1_689;
	setp.gtu.f32 	%p737, %f11816, 0f4B000000;
	@%p737 bra 	$L__BB1_686;
	mov.f32 	%f5454, 0f3F800000;
	div.approx.f32 	%f5455, %f11816, %f5454;
	cvt.rzi.f32.f32 	%f11814, %f5455;
	sub.f32 	%f584, %f11816, %f11814;
	mov.b32 	%r698, %f584;
	setp.lt.u32 	%p738, %r698, 1065353216;
	@%p738 bra 	$L__BB1_685;
	setp.gt.u32 	%p739, %r698, -2147483648;
	@%p739 bra 	$L__BB1_684;
	add.f32 	%f11814, %f11814, 0f3F800000;
	setp.ltu.f32 	%p740, %f584, 0f40000000;
	@%p740 bra 	$L__BB1_685;
	add.f32 	%f5456, %f11814, 0f3F800000;
	add.f32 	%f5457, %f584, 0fC0400000;
	setp.ge.f32 	%p741, %f5457, 0f00000000;
	add.f32 	%f5458, %f5456, 0f3F800000;
	selp.f32 	%f11814, %f5458, %f5456, %p741;
	bra.uni 	$L__BB1_685;
$L__BB1_684:
	add.f32 	%f5459, %f11814, 0fBF800000;
	setp.lt.f32 	%p742, %f584, 0fBF800000;
	add.f32 	%f5460, %f5459, 0fBF800000;
	selp.f32 	%f11814, %f5460, %f5459, %p742;
$L__BB1_685:
	sub.f32 	%f11816, %f11816, %f11814;
	bra.uni 	$L__BB1_689;
$L__BB1_686:
	mov.b32 	%r699, %f11816;
	and.b32  	%r3297, %r699, 8388607;
	or.b32  	%r6115, %r3297, 1065353216;
	mov.b32 	%f11815, %r6115;
	and.b32  	%r3298, %r699, -8388608;
	add.s32 	%r6116, %r3298, -1065353216;
	setp.eq.s32 	%p743, %r6116, 0;
	@%p743 bra 	$L__BB1_688;
$L__BB1_687:
	min.u32 	%r3299, %r6116, 192937984;
	add.s32 	%r3300, %r6115, %r3299;
	mov.b32 	%f5461, %r3300;
	sub.f32 	%f5462, %f5461, %f5461;
	add.f32 	%f5463, %f5462, %f5461;
	sub.f32 	%f5464, %f5461, %f5463;
	mov.f32 	%f5465, 0f3F800000;
	fma.rz.f32 	%f5466, %f5464, %f5465, %f5463;
	cvt.rzi.f32.f32 	%f5467, %f5466;
	sub.f32 	%f11815, %f5461, %f5467;
	sub.s32 	%r6116, %r6116, %r3299;
	mov.b32 	%r6115, %f11815;
	setp.ne.s32 	%p744, %r6116, 0;
	setp.ne.s32 	%p745, %r6115, 0;
	and.pred  	%p746, %p744, %p745;
	@%p746 bra 	$L__BB1_687;
$L__BB1_688:
	setp.gt.u32 	%p747, %r699, 2139095039;
	selp.f32 	%f5469, 0f7FFFFFFF, 0f4B000000, %p747;
	mul.f32 	%f5470, %f11815, 0f34000000;
	mul.f32 	%f11816, %f5469, %f5470;
$L__BB1_689:
	abs.f32 	%f5471, %f11816;
	setp.nan.f32 	%p748, %f5471, %f5471;
	copysign.f32 	%f5472, %f348, %f11816;
	selp.f32 	%f5473, %f11816, %f5472, %p748;
	abs.f32 	%f5474, %f5473;
	setp.gt.f32 	%p749, %f5474, 0f3F000000;
	mov.f32 	%f5475, 0f3F800000;
	sub.f32 	%f5476, %f5475, %f5474;
	selp.f32 	%f595, %f5476, %f5474, %p749;
	abs.f32 	%f596, %f595;
	setp.lt.f32 	%p750, %f596, 0f3089705F;
	@%p750 bra 	$L__BB1_691;
	cvt.rn.f32.u32 	%f5477, %r1678;
	mul.f32 	%f5478, %f595, %f5477;
	add.f32 	%f5479, %f5478, %f5478;
	cvt.rni.f32.f32 	%f5480, %f5479;
	cvt.rzi.s32.f32 	%r3301, %f5480;
	fma.rn.f32 	%f5481, %f5480, 0fBF000000, %f5478;
	mul.rn.f32 	%f5482, %f5481, %f5481;
	fma.rn.f32 	%f5483, %f5482, 0fBF17ACC9, 0f40233590;
	fma.rn.f32 	%f5484, %f5482, 0f3E684E12, 0fBFAAD2E0;
	fma.rn.f32 	%f5485, %f5483, %f5482, 0fC0A55DF6;
	fma.rn.f32 	%f5486, %f5484, %f5482, 0f4081E0CF;
	fma.rn.f32 	%f5487, %f5482, %f5481, 0f00000000;
	fma.rn.f32 	%f5488, %f5486, %f5482, 0fC09DE9E6;
	fma.rn.f32 	%f5489, %f5485, %f5487, 0f00000000;
	fma.rn.f32 	%f5490, %f5488, %f5482, 0f3F800000;
	fma.rn.f32 	%f5491, %f5481, 0f40490FDB, %f5489;
	and.b32  	%r3302, %r3301, 1;
	setp.eq.b32 	%p751, %r3302, 1;
	selp.f32 	%f5492, %f5490, %f5491, %p751;
	and.b32  	%r3303, %r3301, 2;
	setp.eq.s32 	%p752, %r3303, 0;
	mov.f32 	%f5493, 0f00000000;
	sub.f32 	%f5494, %f5493, %f5492;
	selp.f32 	%f5495, %f5492, %f5494, %p752;
	cvt.rzi.f32.f32 	%f5496, %f5478;
	setp.eq.f32 	%p753, %f5478, %f5496;
	mul.rn.f32 	%f5497, %f5478, %f5493;
	selp.f32 	%f5498, %f5497, %f5495, %p753;
	add.f32 	%f5499, %f595, %f595;
	cvt.rni.f32.f32 	%f5500, %f5499;
	cvt.rzi.s32.f32 	%r3304, %f5500;
	fma.rn.f32 	%f5501, %f5500, 0fBF000000, %f595;
	mul.rn.f32 	%f5502, %f5501, %f5501;
	fma.rn.f32 	%f5503, %f5502, 0fBF17ACC9, 0f40233590;
	fma.rn.f32 	%f5504, %f5502, 0f3E684E12, 0fBFAAD2E0;
	fma.rn.f32 	%f5505, %f5503, %f5502, 0fC0A55DF6;
	fma.rn.f32 	%f5506, %f5504, %f5502, 0f4081E0CF;
	fma.rn.f32 	%f5507, %f5502, %f5501, 0f00000000;
	fma.rn.f32 	%f5508, %f5506, %f5502, 0fC09DE9E6;
	fma.rn.f32 	%f5509, %f5505, %f5507, 0f00000000;
	fma.rn.f32 	%f5510, %f5508, %f5502, 0f3F800000;
	fma.rn.f32 	%f5511, %f5501, 0f40490FDB, %f5509;
	and.b32  	%r3305, %r3304, 1;
	setp.eq.b32 	%p754, %r3305, 1;
	selp.f32 	%f5512, %f5510, %f5511, %p754;
	and.b32  	%r3306, %r3304, 2;
	setp.eq.s32 	%p755, %r3306, 0;
	sub.f32 	%f5513, %f5493, %f5512;
	selp.f32 	%f5514, %f5512, %f5513, %p755;
	cvt.rzi.f32.f32 	%f5515, %f595;
	setp.eq.f32 	%p756, %f595, %f5515;
	mul.rn.f32 	%f5516, %f595, %f5493;
	mul.f32 	%f5517, %f5498, %f5498;
	selp.f32 	%f5518, %f5516, %f5514, %p756;
	mul.f32 	%f5519, %f5518, %f5518;
	div.rn.f32 	%f11817, %f5517, %f5519;
	bra.uni 	$L__BB1_692;
$L__BB1_691:
	cvt.rn.f32.u32 	%f5520, %r1678;
	mul.f32 	%f5521, %f595, %f5520;
	abs.f32 	%f5522, %f5521;
	setp.gt.f32 	%p757, %f5522, 0f4B800000;
	mov.f32 	%f5523, 0f00000000;
	mul.rn.f32 	%f5524, %f5521, %f5523;
	selp.f32 	%f5525, %f5524, %f5521, %p757;
	add.f32 	%f5526, %f5525, %f5525;
	cvt.rni.f32.f32 	%f5527, %f5526;
	cvt.rzi.s32.f32 	%r3307, %f5527;
	fma.rn.f32 	%f5528, %f5527, 0fBF000000, %f5525;
	add.s32 	%r3308, %r3307, 1;
	mul.rn.f32 	%f5529, %f5528, %f5528;
	fma.rn.f32 	%f5530, %f5529, 0fBF17ACC9, 0f40233590;
	fma.rn.f32 	%f5531, %f5529, 0f3E684E12, 0fBFAAD2E0;
	fma.rn.f32 	%f5532, %f5530, %f5529, 0fC0A55DF6;
	fma.rn.f32 	%f5533, %f5531, %f5529, 0f4081E0CF;
	fma.rn.f32 	%f5534, %f5529, %f5528, 0f00000000;
	fma.rn.f32 	%f5535, %f5533, %f5529, 0fC09DE9E6;
	fma.rn.f32 	%f5536, %f5532, %f5534, 0f00000000;
	fma.rn.f32 	%f5537, %f5535, %f5529, 0f3F800000;
	fma.rn.f32 	%f5538, %f5528, 0f40490FDB, %f5536;
	and.b32  	%r3309, %r3307, 1;
	setp.eq.b32 	%p758, %r3309, 1;
	selp.f32 	%f5539, %f5538, %f5537, %p758;
	and.b32  	%r3310, %r3308, 2;
	setp.eq.s32 	%p759, %r3310, 0;
	sub.f32 	%f5540, %f5523, %f5539;
	selp.f32 	%f5541, %f5539, %f5540, %p759;
	mul.lo.s32 	%r3311, %r1678, %r1678;
	cvt.rn.f32.u32 	%f5542, %r3311;
	mul.f32 	%f5543, %f5541, %f5542;
	setp.gt.f32 	%p760, %f596, 0f4B800000;
	mul.rn.f32 	%f5544, %f595, %f5523;
	selp.f32 	%f5545, %f5544, %f595, %p760;
	add.f32 	%f5546, %f5545, %f5545;
	cvt.rni.f32.f32 	%f5547, %f5546;
	cvt.rzi.s32.f32 	%r3312, %f5547;
	fma.rn.f32 	%f5548, %f5547, 0fBF000000, %f5545;
	add.s32 	%r3313, %r3312, 1;
	mul.rn.f32 	%f5549, %f5548, %f5548;
	fma.rn.f32 	%f5550, %f5549, 0fBF17ACC9, 0f40233590;
	fma.rn.f32 	%f5551, %f5549, 0f3E684E12, 0fBFAAD2E0;
	fma.rn.f32 	%f5552, %f5550, %f5549, 0fC0A55DF6;
	fma.rn.f32 	%f5553, %f5551, %f5549, 0f4081E0CF;
	fma.rn.f32 	%f5554, %f5549, %f5548, 0f00000000;
	fma.rn.f32 	%f5555, %f5553, %f5549, 0fC09DE9E6;
	fma.rn.f32 	%f5556, %f5552, %f5554, 0f00000000;
	fma.rn.f32 	%f5557, %f5555, %f5549, 0f3F800000;
	fma.rn.f32 	%f5558, %f5548, 0f40490FDB, %f5556;
	and.b32  	%r3314, %r3312, 1;
	setp.eq.b32 	%p761, %r3314, 1;
	selp.f32 	%f5559, %f5558, %f5557, %p761;
	and.b32  	%r3315, %r3313, 2;
	setp.eq.s32 	%p762, %r3315, 0;
	sub.f32 	%f5560, %f5523, %f5559;
	mul.f32 	%f5561, %f5541, %f5543;
	selp.f32 	%f5562, %f5559, %f5560, %p762;
	mul.f32 	%f5563, %f5562, %f5562;
	div.rn.f32 	%f11817, %f5561, %f5563;
$L__BB1_692:
	fma.rn.f32 	%f12013, %f581, %f11817, %f12013;
	add.s32 	%r6008, %r6008, 1;
	setp.ne.s32 	%p763, %r6008, %r1679;
	@%p763 bra 	$L__BB1_368;
	setp.eq.s32 	%p764, %r49, 2;
	@%p764 bra 	$L__BB1_1674;
	ld.param.u64 	%rd2235, [_Z15dirtymap_kernel10floatArrayS_S_S_f11chordParamsPfjPKf_param_8];
	cvta.to.global.u64 	%rd1059, %rd2235;
	ld.global.f32 	%f601, [%rd1059+116];
	mov.b32 	%r6117, 0;
$L__BB1_695:
	cvt.rn.f32.u32 	%f5564, %r6117;
	mul.f32 	%f5565, %f1507, %f5564;
	fma.rn.f32 	%f603, %f5565, 0f3898825B, %f7;
	mul.f32 	%f5566, %f603, 0f3F22F983;
	cvt.rni.s32.f32 	%r6149, %f5566;
	cvt.rn.f32.s32 	%f5567, %r6149;
	fma.rn.f32 	%f5568, %f5567, 0fBFC90FDA, %f603;
	fma.rn.f32 	%f5569, %f5567, 0fB3A22168, %f5568;
	fma.rn.f32 	%f11826, %f5567, 0fA7C234C5, %f5569;
	abs.f32 	%f605, %f603;
	setp.ltu.f32 	%p765, %f605, 0f47CE4780;
	mov.u32 	%r6121, %r6149;
	mov.f32 	%f11819, %f11826;
	@%p765 bra 	$L__BB1_703;
	setp.eq.f32 	%p766, %f605, 0f7F800000;
	@%p766 bra 	$L__BB1_702;
	mov.b32 	%r3318, %f603;
	shl.b32 	%r3319, %r3318, 8;
	or.b32  	%r709, %r3319, -2147483648;
	mov.b64 	%rd2293, 0;
	mov.b32 	%r6118, 0;
$L__BB1_698:
	.pragma "nounroll";
	mul.wide.u32 	%rd1061, %r6118, 4;
	mov.u64 	%rd1062, __cudart_i2opi_f;
	add.s64 	%rd1063, %rd1062, %rd1061;
	ld.global.nc.u32 	%r3320, [%rd1063];
	mad.wide.u32 	%rd1064, %r3320, %r709, %rd2293;
	shr.u64 	%rd2293, %rd1064, 32;
	add.s64 	%rd1065, %rd23, %rd1061;
	st.local.u32 	[%rd1065], %rd1064;
	add.s32 	%r6118, %r6118, 1;
	setp.ne.s32 	%p767, %r6118, 6;
	@%p767 bra 	$L__BB1_698;
	mov.b32 	%r3321, %f603;
	shr.u32 	%r3322, %r3321, 23;
	st.local.u32 	[%rd23+24], %rd2293;
	and.b32  	%r712, %r3322, 31;
	and.b32  	%r3323, %r3322, 224;
	add.s32 	%r3324, %r3323, -128;
	shr.u32 	%r3325, %r3324, 5;
	mul.wide.u32 	%rd1066, %r3325, 4;
	sub.s64 	%rd153, %rd23, %rd1066;
	ld.local.u32 	%r6119, [%rd153+24];
	ld.local.u32 	%r6120, [%rd153+20];
	setp.eq.s32 	%p768, %r712, 0;
	@%p768 bra 	$L__BB1_701;
	shf.l.wrap.b32 	%r6119, %r6120, %r6119, %r712;
	ld.local.u32 	%r3326, [%rd153+16];
	shf.l.wrap.b32 	%r6120, %r3326, %r6120, %r712;
$L__BB1_701:
	shr.u32 	%r3327, %r6119, 30;
	shf.l.wrap.b32 	%r3328, %r6120, %r6119, 2;
	shl.b32 	%r3329, %r6120, 2;
	shr.u32 	%r3330, %r3328, 31;
	add.s32 	%r3331, %r3330, %r3327;
	neg.s32 	%r3332, %r3331;
	mov.b32 	%r3333, %f603;
	setp.lt.s32 	%p769, %r3333, 0;
	selp.b32 	%r6121, %r3332, %r3331, %p769;
	xor.b32  	%r3334, %r3328, %r3333;
	shr.s32 	%r3335, %r3328, 31;
	xor.b32  	%r3336, %r3335, %r3328;
	xor.b32  	%r3337, %r3335, %r3329;
	cvt.u64.u32 	%rd1067, %r3336;
	shl.b64 	%rd1068, %rd1067, 32;
	cvt.u64.u32 	%rd1069, %r3337;
	or.b64  	%rd1070, %rd1068, %rd1069;
	cvt.rn.f64.s64 	%fd105, %rd1070;
	mul.f64 	%fd106, %fd105, 0d3BF921FB54442D19;
	cvt.rn.f32.f64 	%f5570, %fd106;
	neg.f32 	%f5571, %f5570;
	setp.lt.s32 	%p770, %r3334, 0;
	selp.f32 	%f11819, %f5571, %f5570, %p770;
	bra.uni 	$L__BB1_703;
$L__BB1_702:
	mov.f32 	%f5572, 0f00000000;
	mul.rn.f32 	%f11819, %f603, %f5572;
	mov.b32 	%r6121, 0;
$L__BB1_703:
	ld.param.u32 	%r5873, [_Z15dirtymap_kernel10floatArrayS_S_S_f11chordParamsPfjPKf_param_7];
	add.s32 	%r3339, %r6121, 1;
	mul.rn.f32 	%f5573, %f11819, %f11819;
	and.b32  	%r3340, %r6121, 1;
	setp.eq.b32 	%p772, %r3340, 1;
	selp.f32 	%f5574, %f11819, 0f3F800000, %p772;
	fma.rn.f32 	%f5575, %f5573, %f5574, 0f00000000;
	fma.rn.f32 	%f5576, %f5573, 0f37CBAC00, 0fBAB607ED;
	selp.f32 	%f5577, 0fB94D4153, %f5576, %p772;
	selp.f32 	%f5578, 0f3C0885E4, 0f3D2AAABB, %p772;
	fma.rn.f32 	%f5579, %f5577, %f5573, %f5578;
	selp.f32 	%f5580, 0fBE2AAAA8, 0fBEFFFFFF, %p772;
	fma.rn.f32 	%f5581, %f5579, %f5573, %f5580;
	fma.rn.f32 	%f5582, %f5581, %f5575, %f5574;
	and.b32  	%r3341, %r3339, 2;
	setp.eq.s32 	%p773, %r3341, 0;
	mov.f32 	%f5583, 0f00000000;
	sub.f32 	%f5584, %f5583, %f5582;
	selp.f32 	%f609, %f5582, %f5584, %p773;
	cvta.to.global.u64 	%rd1071, %rd325;
	mov.u32 	%r3342, %ctaid.x;
	mul.lo.s32 	%r3343, %r3342, %r5873;
	shl.b32 	%r3344, %r3343, 5;
	mov.u32 	%r3345, %tid.x;
	add.s32 	%r3346, %r3344, %r3345;
	shl.b32 	%r3347, %r5895, 5;
	add.s32 	%r3348, %r3346, %r3347;
	mul.lo.s32 	%r3349, %r3348, 3;
	mul.wide.u32 	%rd1072, %r3349, 4;
	add.s64 	%rd154, %rd1071, %rd1072;
	ld.global.f32 	%f610, [%rd154];
	mov.u32 	%r6125, %r6149;
	mov.f32 	%f11820, %f11826;
	@%p765 bra 	$L__BB1_711;
	setp.eq.f32 	%p774, %f605, 0f7F800000;
	@%p774 bra 	$L__BB1_710;
	mov.b64 	%rd2294, 0;
	mov.b32 	%r6122, 0;
$L__BB1_706:
	.pragma "nounroll";
	mul.wide.u32 	%rd1074, %r6122, 4;
	mov.u64 	%rd1075, __cudart_i2opi_f;
	add.s64 	%rd1076, %rd1075, %rd1074;
	ld.global.nc.u32 	%r3351, [%rd1076];
	mov.b32 	%r3352, %f603;
	shl.b32 	%r3353, %r3352, 8;
	or.b32  	%r3354, %r3353, -2147483648;
	mad.wide.u32 	%rd1077, %r3351, %r3354, %rd2294;
	shr.u64 	%rd2294, %rd1077, 32;
	add.s64 	%rd1078, %rd22, %rd1074;
	st.local.u32 	[%rd1078], %rd1077;
	add.s32 	%r6122, %r6122, 1;
	setp.ne.s32 	%p775, %r6122, 6;
	@%p775 bra 	$L__BB1_706;
	mov.b32 	%r3355, %f603;
	shr.u32 	%r3356, %r3355, 23;
	st.local.u32 	[%rd22+24], %rd2294;
	and.b32  	%r723, %r3356, 31;
	and.b32  	%r3357, %r3356, 224;
	add.s32 	%r3358, %r3357, -128;
	shr.u32 	%r3359, %r3358, 5;
	mul.wide.u32 	%rd1079, %r3359, 4;
	sub.s64 	%rd157, %rd22, %rd1079;
	ld.local.u32 	%r6123, [%rd157+24];
	ld.local.u32 	%r6124, [%rd157+20];
	setp.eq.s32 	%p776, %r723, 0;
	@%p776 bra 	$L__BB1_709;
	shf.l.wrap.b32 	%r6123, %r6124, %r6123, %r723;
	ld.local.u32 	%r3360, [%rd157+16];
	shf.l.wrap.b32 	%r6124, %r3360, %r6124, %r723;
$L__BB1_709:
	shr.u32 	%r3361, %r6123, 30;
	shf.l.wrap.b32 	%r3362, %r6124, %r6123, 2;
	shl.b32 	%r3363, %r6124, 2;
	shr.u32 	%r3364, %r3362, 31;
	add.s32 	%r3365, %r3364, %r3361;
	neg.s32 	%r3366, %r3365;
	mov.b32 	%r3367, %f603;
	setp.lt.s32 	%p777, %r3367, 0;
	selp.b32 	%r6125, %r3366, %r3365, %p777;
	xor.b32  	%r3368, %r3362, %r3367;
	shr.s32 	%r3369, %r3362, 31;
	xor.b32  	%r3370, %r3369, %r3362;
	xor.b32  	%r3371, %r3369, %r3363;
	cvt.u64.u32 	%rd1080, %r3370;
	shl.b64 	%rd1081, %rd1080, 32;
	cvt.u64.u32 	%rd1082, %r3371;
	or.b64  	%rd1083, %rd1081, %rd1082;
	cvt.rn.f64.s64 	%fd107, %rd1083;
	mul.f64 	%fd108, %fd107, 0d3BF921FB54442D19;
	cvt.rn.f32.f64 	%f5585, %fd108;
	neg.f32 	%f5586, %f5585;
	setp.lt.s32 	%p778, %r3368, 0;
	selp.f32 	%f11820, %f5586, %f5585, %p778;
	bra.uni 	$L__BB1_711;
$L__BB1_710:
	mov.f32 	%f5587, 0f00000000;
	mul.rn.f32 	%f11820, %f603, %f5587;
	mov.b32 	%r6125, 0;
$L__BB1_711:
	mul.rn.f32 	%f5588, %f11820, %f11820;
	and.b32  	%r3373, %r6125, 1;
	setp.eq.b32 	%p780, %r3373, 1;
	selp.f32 	%f5589, 0f3F800000, %f11820, %p780;
	fma.rn.f32 	%f5590, %f5588, %f5589, 0f00000000;
	fma.rn.f32 	%f5591, %f5588, 0f37CBAC00, 0fBAB607ED;
	selp.f32 	%f5592, %f5591, 0fB94D4153, %p780;
	selp.f32 	%f5593, 0f3D2AAABB, 0f3C0885E4, %p780;
	fma.rn.f32 	%f5594, %f5592, %f5588, %f5593;
	selp.f32 	%f5595, 0fBEFFFFFF, 0fBE2AAAA8, %p780;
	fma.rn.f32 	%f5596, %f5594, %f5588, %f5595;
	fma.rn.f32 	%f5597, %f5596, %f5590, %f5589;
	and.b32  	%r3374, %r6125, 2;
	setp.eq.s32 	%p781, %r3374, 0;
	mov.f32 	%f5598, 0f00000000;
	sub.f32 	%f5599, %f5598, %f5597;
	selp.f32 	%f5600, %f5597, %f5599, %p781;
	ld.global.f32 	%f614, [%rd154+4];
	mul.f32 	%f5601, %f614, %f5600;
	mul.f32 	%f5602, %f610, %f609;
	sub.f32 	%f615, %f5602, %f5601;
	mov.u32 	%r6129, %r6149;
	mov.f32 	%f11821, %f11826;
	@%p765 bra 	$L__BB1_719;
	setp.eq.f32 	%p782, %f605, 0f7F800000;
	@%p782 bra 	$L__BB1_718;
	mov.b64 	%rd2295, 0;
	mov.b32 	%r6126, 0;
$L__BB1_714:
	.pragma "nounroll";
	mul.wide.u32 	%rd1085, %r6126, 4;
	mov.u64 	%rd1086, __cudart_i2opi_f;
	add.s64 	%rd1087, %rd1086, %rd1085;
	ld.global.nc.u32 	%r3376, [%rd1087];
	mov.b32 	%r3377, %f603;
	shl.b32 	%r3378, %r3377, 8;
	or.b32  	%r3379, %r3378, -2147483648;
	mad.wide.u32 	%rd1088, %r3376, %r3379, %rd2295;
	shr.u64 	%rd2295, %rd1088, 32;
	add.s64 	%rd1089, %rd21, %rd1085;
	st.local.u32 	[%rd1089], %rd1088;
	add.s32 	%r6126, %r6126, 1;
	setp.ne.s32 	%p783, %r6126, 6;
	@%p783 bra 	$L__BB1_714;
	mov.b32 	%r3380, %f603;
	shr.u32 	%r3381, %r3380, 23;
	st.local.u32 	[%rd21+24], %rd2295;
	and.b32  	%r734, %r3381, 31;
	and.b32  	%r3382, %r3381, 224;
	add.s32 	%r3383, %r3382, -128;
	shr.u32 	%r3384, %r3383, 5;
	mul.wide.u32 	%rd1090, %r3384, 4;
	sub.s64 	%rd160, %rd21, %rd1090;
	ld.local.u32 	%r6127, [%rd160+24];
	ld.local.u32 	%r6128, [%rd160+20];
	setp.eq.s32 	%p784, %r734, 0;
	@%p784 bra 	$L__BB1_717;
	shf.l.wrap.b32 	%r6127, %r6128, %r6127, %r734;
	ld.local.u32 	%r3385, [%rd160+16];
	shf.l.wrap.b32 	%r6128, %r3385, %r6128, %r734;
$L__BB1_717:
	shr.u32 	%r3386, %r6127, 30;
	shf.l.wrap.b32 	%r3387, %r6128, %r6127, 2;
	shl.b32 	%r3388, %r6128, 2;
	shr.u32 	%r3389, %r3387, 31;
	add.s32 	%r3390, %r3389, %r3386;
	neg.s32 	%r3391, %r3390;
	mov.b32 	%r3392, %f603;
	setp.lt.s32 	%p785, %r3392, 0;
	selp.b32 	%r6129, %r3391, %r3390, %p785;
	xor.b32  	%r3393, %r3387, %r3392;
	shr.s32 	%r3394, %r3387, 31;
	xor.b32  	%r3395, %r3394, %r3387;
	xor.b32  	%r3396, %r3394, %r3388;
	cvt.u64.u32 	%rd1091, %r3395;
	shl.b64 	%rd1092, %rd1091, 32;
	cvt.u64.u32 	%rd1093, %r3396;
	or.b64  	%rd1094, %rd1092, %rd1093;
	cvt.rn.f64.s64 	%fd109, %rd1094;
	mul.f64 	%fd110, %fd109, 0d3BF921FB54442D19;
	cvt.rn.f32.f64 	%f5603, %fd110;
	neg.f32 	%f5604, %f5603;
	setp.lt.s32 	%p786, %r3393, 0;
	selp.f32 	%f11821, %f5604, %f5603, %p786;
	bra.uni 	$L__BB1_719;
$L__BB1_718:
	mov.f32 	%f5605, 0f00000000;
	mul.rn.f32 	%f11821, %f603, %f5605;
	mov.b32 	%r6129, 0;
$L__BB1_719:
	mul.rn.f32 	%f5606, %f11821, %f11821;
	and.b32  	%r3398, %r6129, 1;
	setp.eq.b32 	%p788, %r3398, 1;
	selp.f32 	%f5607, 0f3F800000, %f11821, %p788;
	fma.rn.f32 	%f5608, %f5606, %f5607, 0f00000000;
	fma.rn.f32 	%f5609, %f5606, 0f37CBAC00, 0fBAB607ED;
	selp.f32 	%f5610, %f5609, 0fB94D4153, %p788;
	selp.f32 	%f5611, 0f3D2AAABB, 0f3C0885E4, %p788;
	fma.rn.f32 	%f5612, %f5610, %f5606, %f5611;
	selp.f32 	%f5613, 0fBEFFFFFF, 0fBE2AAAA8, %p788;
	fma.rn.f32 	%f5614, %f5612, %f5606, %f5613;
	fma.rn.f32 	%f5615, %f5614, %f5608, %f5607;
	and.b32  	%r3399, %r6129, 2;
	setp.eq.s32 	%p789, %r3399, 0;
	mov.f32 	%f5616, 0f00000000;
	sub.f32 	%f5617, %f5616, %f5615;
	selp.f32 	%f5618, %f5615, %f5617, %p789;
	mul.f32 	%f619, %f610, %f5618;
	mov.u32 	%r6133, %r6149;
	mov.f32 	%f11822, %f11826;
	@%p765 bra 	$L__BB1_727;
	setp.eq.f32 	%p790, %f605, 0f7F800000;
	@%p790 bra 	$L__BB1_726;
	mov.b64 	%rd2296, 0;
	mov.b32 	%r6130, 0;
$L__BB1_722:
	.pragma "nounroll";
	mul.wide.u32 	%rd1096, %r6130, 4;
	mov.u64 	%rd1097, __cudart_i2opi_f;
	add.s64 	%rd1098, %rd1097, %rd1096;
	ld.global.nc.u32 	%r3401, [%rd1098];
	mov.b32 	%r3402, %f603;
	shl.b32 	%r3403, %r3402, 8;
	or.b32  	%r3404, %r3403, -2147483648;
	mad.wide.u32 	%rd1099, %r3401, %r3404, %rd2296;
	shr.u64 	%rd2296, %rd1099, 32;
	add.s64 	%rd1100, %rd20, %rd1096;
	st.local.u32 	[%rd1100], %rd1099;
	add.s32 	%r6130, %r6130, 1;
	setp.ne.s32 	%p791, %r6130, 6;
	@%p791 bra 	$L__BB1_722;
	mov.b32 	%r3405, %f603;
	shr.u32 	%r3406, %r3405, 23;
	st.local.u32 	[%rd20+24], %rd2296;
	and.b32  	%r745, %r3406, 31;
	and.b32  	%r3407, %r3406, 224;
	add.s32 	%r3408, %r3407, -128;
	shr.u32 	%r3409, %r3408, 5;
	mul.wide.u32 	%rd1101, %r3409, 4;
	sub.s64 	%rd163, %rd20, %rd1101;
	ld.local.u32 	%r6131, [%rd163+24];
	ld.local.u32 	%r6132, [%rd163+20];
	setp.eq.s32 	%p792, %r745, 0;
	@%p792 bra 	$L__BB1_725;
	shf.l.wrap.b32 	%r6131, %r6132, %r6131, %r745;
	ld.local.u32 	%r3410, [%rd163+16];
	shf.l.wrap.b32 	%r6132, %r3410, %r6132, %r745;
$L__BB1_725:
	shr.u32 	%r3411, %r6131, 30;
	shf.l.wrap.b32 	%r3412, %r6132, %r6131, 2;
	shl.b32 	%r3413, %r6132, 2;
	shr.u32 	%r3414, %r3412, 31;
	add.s32 	%r3415, %r3414, %r3411;
	neg.s32 	%r3416, %r3415;
	mov.b32 	%r3417, %f603;
	setp.lt.s32 	%p793, %r3417, 0;
	selp.b32 	%r6133, %r3416, %r3415, %p793;
	xor.b32  	%r3418, %r3412, %r3417;
	shr.s32 	%r3419, %r3412, 31;
	xor.b32  	%r3420, %r3419, %r3412;
	xor.b32  	%r3421, %r3419, %r3413;
	cvt.u64.u32 	%rd1102, %r3420;
	shl.b64 	%rd1103, %rd1102, 32;
	cvt.u64.u32 	%rd1104, %r3421;
	or.b64  	%rd1105, %rd1103, %rd1104;
	cvt.rn.f64.s64 	%fd111, %rd1105;
	mul.f64 	%fd112, %fd111, 0d3BF921FB54442D19;
	cvt.rn.f32.f64 	%f5619, %fd112;
	neg.f32 	%f5620, %f5619;
	setp.lt.s32 	%p794, %r3418, 0;
	selp.f32 	%f11822, %f5620, %f5619, %p794;
	bra.uni 	$L__BB1_727;
$L__BB1_726:
	mov.f32 	%f5621, 0f00000000;
	mul.rn.f32 	%f11822, %f603, %f5621;
	mov.b32 	%r6133, 0;
$L__BB1_727:
	add.s32 	%r3423, %r6133, 1;
	mul.rn.f32 	%f5622, %f11822, %f11822;
	and.b32  	%r3424, %r6133, 1;
	setp.eq.b32 	%p796, %r3424, 1;
	selp.f32 	%f5623, %f11822, 0f3F800000, %p796;
	fma.rn.f32 	%f5624, %f5622, %f5623, 0f00000000;
	fma.rn.f32 	%f5625, %f5622, 0f37CBAC00, 0fBAB607ED;
	selp.f32 	%f5626, 0fB94D4153, %f5625, %p796;
	selp.f32 	%f5627, 0f3C0885E4, 0f3D2AAABB, %p796;
	fma.rn.f32 	%f5628, %f5626, %f5622, %f5627;
	selp.f32 	%f5629, 0fBE2AAAA8, 0fBEFFFFFF, %p796;
	fma.rn.f32 	%f5630, %f5628, %f5622, %f5629;
	fma.rn.f32 	%f5631, %f5630, %f5624, %f5623;
	and.b32  	%r3425, %r3423, 2;
	setp.eq.s32 	%p797, %r3425, 0;
	mov.f32 	%f5632, 0f00000000;
	sub.f32 	%f5633, %f5632, %f5631;
	selp.f32 	%f5634, %f5631, %f5633, %p797;
	fma.rn.f32 	%f623, %f614, %f5634, %f619;
	ld.global.f32 	%f624, [%rd154+8];
	mov.u32 	%r6137, %r6149;
	mov.f32 	%f11823, %f11826;
	@%p765 bra 	$L__BB1_735;
	setp.eq.f32 	%p798, %f605, 0f7F800000;
	@%p798 bra 	$L__BB1_734;
	mov.b64 	%rd2297, 0;
	mov.b32 	%r6134, 0;
$L__BB1_730:
	.pragma "nounroll";
	mul.wide.u32 	%rd1107, %r6134, 4;
	mov.u64 	%rd1108, __cudart_i2opi_f;
	add.s64 	%rd1109, %rd1108, %rd1107;
	ld.global.nc.u32 	%r3427, [%rd1109];
	mov.b32 	%r3428, %f603;
	shl.b32 	%r3429, %r3428, 8;
	or.b32  	%r3430, %r3429, -2147483648;
	mad.wide.u32 	%rd1110, %r3427, %r3430, %rd2297;
	shr.u64 	%rd2297, %rd1110, 32;
	add.s64 	%rd1111, %rd19, %rd1107;
	st.local.u32 	[%rd1111], %rd1110;
	add.s32 	%r6134, %r6134, 1;
	setp.ne.s32 	%p799, %r6134, 6;
	@%p799 bra 	$L__BB1_730;
	mov.b32 	%r3431, %f603;
	shr.u32 	%r3432, %r3431, 23;
	st.local.u32 	[%rd19+24], %rd2297;
	and.b32  	%r756, %r3432, 31;
	and.b32  	%r3433, %r3432, 224;
	add.s32 	%r3434, %r3433, -128;
	shr.u32 	%r3435, %r3434, 5;
	mul.wide.u32 	%rd1112, %r3435, 4;
	sub.s64 	%rd166, %rd19, %rd1112;
	ld.local.u32 	%r6135, [%rd166+24];
	ld.local.u32 	%r6136, [%rd166+20];
	setp.eq.s32 	%p800, %r756, 0;
	@%p800 bra 	$L__BB1_733;
	shf.l.wrap.b32 	%r6135, %r6136, %r6135, %r756;
	ld.local.u32 	%r3436, [%rd166+16];
	shf.l.wrap.b32 	%r6136, %r3436, %r6136, %r756;
$L__BB1_733:
	shr.u32 	%r3437, %r6135, 30;
	shf.l.wrap.b32 	%r3438, %r6136, %r6135, 2;
	shl.b32 	%r3439, %r6136, 2;
	shr.u32 	%r3440, %r3438, 31;
	add.s32 	%r3441, %r3440, %r3437;
	neg.s32 	%r3442, %r3441;
	mov.b32 	%r3443, %f603;
	setp.lt.s32 	%p801, %r3443, 0;
	selp.b32 	%r6137, %r3442, %r3441, %p801;
	xor.b32  	%r3444, %r3438, %r3443;
	shr.s32 	%r3445, %r3438, 31;
	xor.b32  	%r3446, %r3445, %r3438;
	xor.b32  	%r3447, %r3445, %r3439;
	cvt.u64.u32 	%rd1113, %r3446;
	shl.b64 	%rd1114, %rd1113, 32;
	cvt.u64.u32 	%rd1115, %r3447;
	or.b64  	%rd1116, %rd1114, %rd1115;
	cvt.rn.f64.s64 	%fd113, %rd1116;
	mul.f64 	%fd114, %fd113, 0d3BF921FB54442D19;
	cvt.rn.f32.f64 	%f5635, %fd114;
	neg.f32 	%f5636, %f5635;
	setp.lt.s32 	%p802, %r3444, 0;
	selp.f32 	%f11823, %f5636, %f5635, %p802;
	bra.uni 	$L__BB1_735;
$L__BB1_734:
	mov.f32 	%f5637, 0f00000000;
	mul.rn.f32 	%f11823, %f603, %f5637;
	mov.b32 	%r6137, 0;
$L__BB1_735:
	add.s32 	%r3449, %r6137, 1;
	mul.rn.f32 	%f5638, %f11823, %f11823;
	and.b32  	%r3450, %r6137, 1;
	setp.eq.b32 	%p804, %r3450, 1;
	selp.f32 	%f5639, %f11823, 0f3F800000, %p804;
	fma.rn.f32 	%f5640, %f5638, %f5639, 0f00000000;
	fma.rn.f32 	%f5641, %f5638, 0f37CBAC00, 0fBAB607ED;
	selp.f32 	%f5642, 0fB94D4153, %f5641, %p804;
	selp.f32 	%f5643, 0f3C0885E4, 0f3D2AAABB, %p804;
	fma.rn.f32 	%f5644, %f5642, %f5638, %f5643;
	selp.f32 	%f5645, 0fBE2AAAA8, 0fBEFFFFFF, %p804;
	fma.rn.f32 	%f5646, %f5644, %f5638, %f5645;
	fma.rn.f32 	%f5647, %f5646, %f5640, %f5639;
	and.b32  	%r3451, %r3449, 2;
	setp.eq.s32 	%p805, %r3451, 0;
	mov.f32 	%f5648, 0f00000000;
	sub.f32 	%f5649, %f5648, %f5647;
	selp.f32 	%f628, %f5647, %f5649, %p805;
	cvta.to.global.u64 	%rd1117, %rd327;
	mul.lo.s32 	%r3452, %r53, 3;
	mul.wide.u32 	%rd1118, %r3452, 4;
	add.s64 	%rd1119, %rd1117, %rd1118;
	ld.global.f32 	%f629, [%rd1119];
	mov.u32 	%r6141, %r6149;
	mov.f32 	%f11824, %f11826;
	@%p765 bra 	$L__BB1_743;
	setp.eq.f32 	%p806, %f605, 0f7F800000;
	@%p806 bra 	$L__BB1_742;
	mov.b64 	%rd2298, 0;
	mov.b32 	%r6138, 0;
$L__BB1_738:
	.pragma "nounroll";
	mul.wide.u32 	%rd1121, %r6138, 4;
	mov.u64 	%rd1122, __cudart_i2opi_f;
	add.s64 	%rd1123, %rd1122, %rd1121;
	ld.global.nc.u32 	%r3454, [%rd1123];
	mov.b32 	%r3455, %f603;
	shl.b32 	%r3456, %r3455, 8;
	or.b32  	%r3457, %r3456, -2147483648;
	mad.wide.u32 	%rd1124, %r3454, %r3457, %rd2298;
	shr.u64 	%rd2298, %rd1124, 32;
	add.s64 	%rd1125, %rd18, %rd1121;
	st.local.u32 	[%rd1125], %rd1124;
	add.s32 	%r6138, %r6138, 1;
	setp.ne.s32 	%p807, %r6138, 6;
	@%p807 bra 	$L__BB1_738;
	mov.b32 	%r3458, %f603;
	shr.u32 	%r3459, %r3458, 23;
	st.local.u32 	[%rd18+24], %rd2298;
	and.b32  	%r3460, %r3459, 31;
	and.b32  	%r3461, %r3459, 224;
	add.s32 	%r3462, %r3461, -128;
	shr.u32 	%r3463, %r3462, 5;
	mul.wide.u32 	%rd1126, %r3463, 4;
	sub.s64 	%rd169, %rd18, %rd1126;
	ld.local.u32 	%r6139, [%rd169+24];
	ld.local.u32 	%r6140, [%rd169+20];
	setp.eq.s32 	%p808, %r3460, 0;
	@%p808 bra 	$L__BB1_741;
	mov.b32 	%r3464, %f603;
	shr.u32 	%r3465, %r3464, 23;
	and.b32  	%r3466, %r3465, 31;
	shf.l.wrap.b32 	%r6139, %r6140, %r6139, %r3466;
	ld.local.u32 	%r3467, [%rd169+16];
	shf.l.wrap.b32 	%r6140, %r3467, %r6140, %r3466;
$L__BB1_741:
	shr.u32 	%r3468, %r6139, 30;
	shf.l.wrap.b32 	%r3469, %r6140, %r6139, 2;
	shl.b32 	%r3470, %r6140, 2;
	shr.u32 	%r3471, %r3469, 31;
	add.s32 	%r3472, %r3471, %r3468;
	neg.s32 	%r3473, %r3472;
	mov.b32 	%r3474, %f603;
	setp.lt.s32 	%p809, %r3474, 0;
	selp.b32 	%r6141, %r3473, %r3472, %p809;
	xor.b32  	%r3475, %r3469, %r3474;
	shr.s32 	%r3476, %r3469, 31;
	xor.b32  	%r3477, %r3476, %r3469;
	xor.b32  	%r3478, %r3476, %r3470;
	cvt.u64.u32 	%rd1127, %r3477;
	shl.b64 	%rd1128, %rd1127, 32;
	cvt.u64.u32 	%rd1129, %r3478;
	or.b64  	%rd1130, %rd1128, %rd1129;
	cvt.rn.f64.s64 	%fd115, %rd1130;
	mul.f64 	%fd116, %fd115, 0d3BF921FB54442D19;
	cvt.rn.f32.f64 	%f5650, %fd116;
	neg.f32 	%f5651, %f5650;
	setp.lt.s32 	%p810, %r3475, 0;
	selp.f32 	%f11824, %f5651, %f5650, %p810;
	bra.uni 	$L__BB1_743;
$L__BB1_742:
	mov.f32 	%f5652, 0f00000000;
	mul.rn.f32 	%f11824, %f603, %f5652;
	mov.b32 	%r6141, 0;
$L__BB1_743:
	mul.rn.f32 	%f5653, %f11824, %f11824;
	and.b32  	%r3480, %r6141, 1;
	setp.eq.b32 	%p812, %r3480, 1;
	selp.f32 	%f5654, 0f3F800000, %f11824, %p812;
	fma.rn.f32 	%f5655, %f5653, %f5654, 0f00000000;
	fma.rn.f32 	%f5656, %f5653, 0f37CBAC00, 0fBAB607ED;
	selp.f32 	%f5657, %f5656, 0fB94D4153, %p812;
	selp.f32 	%f5658, 0f3D2AAABB, 0f3C0885E4, %p812;
	fma.rn.f32 	%f5659, %f5657, %f5653, %f5658;
	selp.f32 	%f5660, 0fBEFFFFFF, 0fBE2AAAA8, %p812;
	fma.rn.f32 	%f5661, %f5659, %f5653, %f5660;
	fma.rn.f32 	%f5662, %f5661, %f5655, %f5654;
	and.b32  	%r3481, %r6141, 2;
	setp.eq.s32 	%p813, %r3481, 0;
	mov.f32 	%f5663, 0f00000000;
	sub.f32 	%f5664, %f5663, %f5662;
	selp.f32 	%f5665, %f5662, %f5664, %p813;
	cvta.to.global.u64 	%rd1131, %rd327;
	mul.lo.s32 	%r3482, %r53, 3;
	mul.wide.u32 	%rd1132, %r3482, 4;
	add.s64 	%rd1133, %rd1131, %rd1132;
	ld.global.f32 	%f633, [%rd1133+4];
	mul.f32 	%f5666, %f633, %f5665;
	mul.f32 	%f5667, %f629, %f628;
	sub.f32 	%f634, %f5667, %f5666;
	mov.u32 	%r6145, %r6149;
	mov.f32 	%f11825, %f11826;
	@%p765 bra 	$L__BB1_751;
	setp.eq.f32 	%p814, %f605, 0f7F800000;
	@%p814 bra 	$L__BB1_750;
	mov.b64 	%rd2299, 0;
	mov.b32 	%r6142, 0;
$L__BB1_746:
	.pragma "nounroll";
	mul.wide.u32 	%rd1135, %r6142, 4;
	mov.u64 	%rd1136, __cudart_i2opi_f;
	add.s64 	%rd1137, %rd1136, %rd1135;
	ld.global.nc.u32 	%r3484, [%rd1137];
	mov.b32 	%r3485, %f603;
	shl.b32 	%r3486, %r3485, 8;
	or.b32  	%r3487, %r3486, -2147483648;
	mad.wide.u32 	%rd1138, %r3484, %r3487, %rd2299;
	shr.u64 	%rd2299, %rd1138, 32;
	add.s64 	%rd1139, %rd17, %rd1135;
	st.local.u32 	[%rd1139], %rd1138;
	add.s32 	%r6142, %r6142, 1;
	setp.ne.s32 	%p815, %r6142, 6;
	@%p815 bra 	$L__BB1_746;
	mov.b32 	%r3488, %f603;
	shr.u32 	%r3489, %r3488, 23;
	st.local.u32 	[%rd17+24], %rd2299;
	and.b32  	%r3490, %r3489, 31;
	and.b32  	%r3491, %r3489, 224;
	add.s32 	%r3492, %r3491, -128;
	shr.u32 	%r3493, %r3492, 5;
	mul.wide.u32 	%rd1140, %r3493, 4;
	sub.s64 	%rd172, %rd17, %rd1140;
	ld.local.u32 	%r6143, [%rd172+24];
	ld.local.u32 	%r6144, [%rd172+20];
	setp.eq.s32 	%p816, %r3490, 0;
	@%p816 bra 	$L__BB1_749;
	mov.b32 	%r3494, %f603;
	shr.u32 	%r3495, %r3494, 23;
	and.b32  	%r3496, %r3495, 31;
	shf.l.wrap.b32 	%r6143, %r6144, %r6143, %r3496;
	ld.local.u32 	%r3497, [%rd172+16];
	shf.l.wrap.b32 	%r6144, %r3497, %r6144, %r3496;
$L__BB1_749:
	shr.u32 	%r3498, %r6143, 30;
	shf.l.wrap.b32 	%r3499, %r6144, %r6143, 2;
	shl.b32 	%r3500, %r6144, 2;
	shr.u32 	%r3501, %r3499, 31;
	add.s32 	%r3502, %r3501, %r3498;
	neg.s32 	%r3503, %r3502;
	mov.b32 	%r3504, %f603;
	setp.lt.s32 	%p817, %r3504, 0;
	selp.b32 	%r6145, %r3503, %r3502, %p817;
	xor.b32  	%r3505, %r3499, %r3504;
	shr.s32 	%r3506, %r3499, 31;
	xor.b32  	%r3507, %r3506, %r3499;
	xor.b32  	%r3508, %r3506, %r3500;
	cvt.u64.u32 	%rd1141, %r3507;
	shl.b64 	%rd1142, %rd1141, 32;
	cvt.u64.u32 	%rd1143, %r3508;
	or.b64  	%rd1144, %rd1142, %rd1143;
	cvt.rn.f64.s64 	%fd117, %rd1144;
	mul.f64 	%fd118, %fd117, 0d3BF921FB54442D19;
	cvt.rn.f32.f64 	%f5668, %fd118;
	neg.f32 	%f5669, %f5668;
	setp.lt.s32 	%p818, %r3505, 0;
	selp.f32 	%f11825, %f5669, %f5668, %p818;
	bra.uni 	$L__BB1_751;
$L__BB1_750:
	mov.f32 	%f5670, 0f00000000;
	mul.rn.f32 	%f11825, %f603, %f5670;
	mov.b32 	%r6145, 0;
$L__BB1_751:
	mul.rn.f32 	%f5671, %f11825, %f11825;
	and.b32  	%r3510, %r6145, 1;
	setp.eq.b32 	%p820, %r3510, 1;
	selp.f32 	%f5672, 0f3F800000, %f11825, %p820;
	fma.rn.f32 	%f5673, %f5671, %f5672, 0f00000000;
	fma.rn.f32 	%f5674, %f5671, 0f37CBAC00, 0fBAB607ED;
	selp.f32 	%f5675, %f5674, 0fB94D4153, %p820;
	selp.f32 	%f5676, 0f3D2AAABB, 0f3C0885E4, %p820;
	fma.rn.f32 	%f5677, %f5675, %f5671, %f5676;
	selp.f32 	%f5678, 0fBEFFFFFF, 0fBE2AAAA8, %p820;
	fma.rn.f32 	%f5679, %f5677, %f5671, %f5678;
	fma.rn.f32 	%f5680, %f5679, %f5673, %f5672;
	and.b32  	%r3511, %r6145, 2;
	setp.eq.s32 	%p821, %r3511, 0;
	mov.f32 	%f5681, 0f00000000;
	sub.f32 	%f5682, %f5681, %f5680;
	selp.f32 	%f5683, %f5680, %f5682, %p821;
	mul.f32 	%f638, %f629, %f5683;
	@%p765 bra 	$L__BB1_759;
	setp.eq.f32 	%p822, %f605, 0f7F800000;
	@%p822 bra 	$L__BB1_758;
	mov.b32 	%r785, %f603;
	mov.b64 	%rd2300, 0;
	mov.b32 	%r6146, 0;
$L__BB1_754:
	.pragma "nounroll";
	mul.wide.u32 	%rd1146, %r6146, 4;
	mov.u64 	%rd1147, __cudart_i2opi_f;
	add.s64 	%rd1148, %rd1147, %rd1146;
	ld.global.nc.u32 	%r3513, [%rd1148];
	shl.b32 	%r3514, %r785, 8;
	or.b32  	%r3515, %r3514, -2147483648;
	mad.wide.u32 	%rd1149, %r3513, %r3515, %rd2300;
	shr.u64 	%rd2300, %rd1149, 32;
	add.s64 	%rd1150, %rd16, %rd1146;
	st.local.u32 	[%rd1150], %rd1149;
	add.s32 	%r6146, %r6146, 1;
	setp.ne.s32 	%p823, %r6146, 6;
	@%p823 bra 	$L__BB1_754;
	shr.u32 	%r3516, %r785, 23;
	st.local.u32 	[%rd16+24], %rd2300;
	and.b32  	%r788, %r3516, 31;
	and.b32  	%r3517, %r3516, 224;
	add.s32 	%r3518, %r3517, -128;
	shr.u32 	%r3519, %r3518, 5;
	mul.wide.u32 	%rd1151, %r3519, 4;
	sub.s64 	%rd175, %rd16, %rd1151;
	ld.local.u32 	%r6147, [%rd175+24];
	ld.local.u32 	%r6148, [%rd175+20];
	setp.eq.s32 	%p824, %r788, 0;
	@%p824 bra 	$L__BB1_757;
	shf.l.wrap.b32 	%r6147, %r6148, %r6147, %r788;
	ld.local.u32 	%r3520, [%rd175+16];
	shf.l.wrap.b32 	%r6148, %r3520, %r6148, %r788;
$L__BB1_757:
	shr.u32 	%r3521, %r6147, 30;
	shf.l.wrap.b32 	%r3522, %r6148, %r6147, 2;
	shl.b32 	%r3523, %r6148, 2;
	shr.u32 	%r3524, %r3522, 31;
	add.s32 	%r3525, %r3524, %r3521;
	neg.s32 	%r3526, %r3525;
	setp.lt.s32 	%p825, %r785, 0;
	selp.b32 	%r6149, %r3526, %r3525, %p825;
	xor.b32  	%r3527, %r3522, %r785;
	shr.s32 	%r3528, %r3522, 31;
	xor.b32  	%r3529, %r3528, %r3522;
	xor.b32  	%r3530, %r3528, %r3523;
	cvt.u64.u32 	%rd1152, %r3529;
	shl.b64 	%rd1153, %rd1152, 32;
	cvt.u64.u32 	%rd1154, %r3530;
	or.b64  	%rd1155, %rd1153, %rd1154;
	cvt.rn.f64.s64 	%fd119, %rd1155;
	mul.f64 	%fd120, %fd119, 0d3BF921FB54442D19;
	cvt.rn.f32.f64 	%f5684, %fd120;
	neg.f32 	%f5685, %f5684;
	setp.lt.s32 	%p826, %r3527, 0;
	selp.f32 	%f11826, %f5685, %f5684, %p826;
	bra.uni 	$L__BB1_759;
$L__BB1_758:
	mov.f32 	%f5686, 0f00000000;
	mul.rn.f32 	%f11826, %f603, %f5686;
	mov.b32 	%r6149, 0;
$L__BB1_759:
	ld.param.u64 	%rd2236, [_Z15dirtymap_kernel10floatArrayS_S_S_f11chordParamsPfjPKf_param_8];
	add.s32 	%r3532, %r6149, 1;
	mul.rn.f32 	%f5688, %f11826, %f11826;
	and.b32  	%r3533, %r6149, 1;
	setp.eq.b32 	%p827, %r3533, 1;
	selp.f32 	%f5689, %f11826, 0f3F800000, %p827;
	fma.rn.f32 	%f5690, %f5688, %f5689, 0f00000000;
	fma.rn.f32 	%f5691, %f5688, 0f37CBAC00, 0fBAB607ED;
	selp.f32 	%f5692, 0fB94D4153, %f5691, %p827;
	selp.f32 	%f5693, 0f3C0885E4, 0f3D2AAABB, %p827;
	fma.rn.f32 	%f5694, %f5692, %f5688, %f5693;
	selp.f32 	%f5695, 0fBE2AAAA8, 0fBEFFFFFF, %p827;
	fma.rn.f32 	%f5696, %f5694, %f5688, %f5695;
	fma.rn.f32 	%f5697, %f5696, %f5690, %f5689;
	and.b32  	%r3534, %r3532, 2;
	setp.eq.s32 	%p828, %r3534, 0;
	mov.f32 	%f11850, 0f00000000;
	sub.f32 	%f5698, %f11850, %f5697;
	selp.f32 	%f5699, %f5697, %f5698, %p828;
	fma.rn.f32 	%f642, %f633, %f5699, %f638;
	cvta.to.global.u64 	%rd1156, %rd327;
	mul.lo.s32 	%r3535, %r53, 3;
	mul.wide.u32 	%rd1157, %r3535, 4;
	add.s64 	%rd1158, %rd1156, %rd1157;
	ld.global.f32 	%f643, [%rd1158+8];
	cvta.to.global.u64 	%rd1159, %rd326;
	mul.wide.u32 	%rd1160, %r5896, 4;
	add.s64 	%rd1161, %rd1159, %rd1160;
	ld.global.f32 	%f644, [%rd1161];
	div.rn.f32 	%f5700, %f601, %f644;
	sub.f32 	%f5701, %f634, %f615;
	cvta.to.global.u64 	%rd1162, %rd2236;
	ld.global.f32 	%f5702, [%rd1162+92];
	sub.f32 	%f5703, %f642, %f623;
	ld.global.f32 	%f5704, [%rd1162+96];
	mul.f32 	%f5705, %f5704, %f5703;
	fma.rn.f32 	%f5706, %f5701, %f5702, %f5705;
	sub.f32 	%f5707, %f643, %f624;
	ld.global.f32 	%f5708, [%rd1162+100];
	fma.rn.f32 	%f5709, %f5707, %f5708, %f5706;
	mul.f32 	%f645, %f5700, %f5709;
	div.rn.f32 	%f5710, %f1504, %f644;
	ld.global.f32 	%f5711, [%rd1162+104];
	ld.global.f32 	%f5712, [%rd1162+108];
	mul.f32 	%f5713, %f5712, %f5703;
	fma.rn.f32 	%f5714, %f5701, %f5711, %f5713;
	ld.global.f32 	%f5715, [%rd1162+112];
	fma.rn.f32 	%f5716, %f5707, %f5715, %f5714;
	mul.f32 	%f646, %f5710, %f5716;
	ld.global.f32 	%f647, [%rd1162+80];
	ld.global.f32 	%f648, [%rd1162+84];
	mul.f32 	%f5717, %f642, %f648;
	fma.rn.f32 	%f5718, %f634, %f647, %f5717;
	ld.global.f32 	%f649, [%rd1162+88];
	fma.rn.f32 	%f650, %f643, %f649, %f5718;
	setp.le.f32 	%p829, %f650, 0f00000000;
	@%p829 bra 	$L__BB1_875;
	setp.lt.f32 	%p830, %f650, 0f3F7D70A4;
	@%p830 bra 	$L__BB1_762;
	mul.f32 	%f5719, %f642, %f649;
	mul.f32 	%f5720, %f643, %f648;
	sub.f32 	%f5721, %f5719, %f5720;
	mul.f32 	%f5722, %f643, %f647;
	mul.f32 	%f5723, %f634, %f649;
	sub.f32 	%f5724, %f5722, %f5723;
	mul.f32 	%f5725, %f634, %f648;
	mul.f32 	%f5726, %f642, %f647;
	sub.f32 	%f5727, %f5725, %f5726;
	mul.f32 	%f5728, %f5724, %f5724;
	fma.rn.f32 	%f5729, %f5721, %f5721, %f5728;
	fma.rn.f32 	%f5730, %f5727, %f5727, %f5729;
	sqrt.rn.f32 	%f5731, %f5730;
	abs.f32 	%f5732, %f5731;
	fma.rn.f32 	%f5733, %f5732, 0fBF000000, 0f3F000000;
	rsqrt.approx.ftz.f32 	%f5734, %f5733;
	mul.f32 	%f5735, %f5734, %f5733;
	mul.f32 	%f5736, %f5734, 0fBF000000;
	fma.rn.f32 	%f5737, %f5735, %f5736, 0f3F000000;
	fma.rn.f32 	%f5738, %f5735, %f5737, %f5735;
	setp.eq.f32 	%p831, %f5732, 0f3F800000;
	selp.f32 	%f5739, 0f00000000, %f5738, %p831;
	setp.gt.f32 	%p832, %f5732, 0f3F0F5C29;
	selp.f32 	%f5740, %f5739, %f5732, %p832;
	mul.f32 	%f5741, %f5740, %f5740;
	fma.rn.f32 	%f5742, %f5741, 0f3D4DD2F7, 0f3C99CA97;
	fma.rn.f32 	%f5743, %f5742, %f5741, 0f3D3F90E8;
	fma.rn.f32 	%f5744, %f5743, %f5741, 0f3D993CCF;
	fma.rn.f32 	%f5745, %f5744, %f5741, 0f3E2AAC04;
	mul.f32 	%f5746, %f5741, %f5745;
	fma.rn.f32 	%f5747, %f5746, %f5740, %f5740;
	mul.f32 	%f5748, %f5747, 0fC0000000;
	fma.rn.f32 	%f5749, 0f3F6EE581, 0f3FD774EB, %f5748;
	selp.f32 	%f5750, %f5749, %f5747, %p832;
	setp.num.f32 	%p833, %f5750, %f5750;
	copysign.f32 	%f5751, %f5731, %f5750;
	selp.f32 	%f11827, %f5751, %f5750, %p833;
	bra.uni 	$L__BB1_763;
$L__BB1_762:
	abs.f32 	%f5752, %f650;
	fma.rn.f32 	%f5753, %f5752, 0fBF000000, 0f3F000000;
	rsqrt.approx.ftz.f32 	%f5754, %f5753;
	mul.f32 	%f5755, %f5753, %f5754;
	mul.f32 	%f5756, %f5754, 0fBF000000;
	fma.rn.f32 	%f5757, %f5755, %f5756, 0f3F000000;
	fma.rn.f32 	%f5758, %f5755, %f5757, %f5755;
	setp.eq.f32 	%p834, %f5752, 0f3F800000;
	selp.f32 	%f5759, 0f00000000, %f5758, %p834;
	setp.gt.f32 	%p835, %f5752, 0f3F0F5C29;
	selp.f32 	%f5760, %f5759, %f5752, %p835;
	abs.f32 	%f5761, %f5760;
	mul.f32 	%f5762, %f5760, %f5760;
	fma.rn.f32 	%f5763, %f5762, 0f3D10ECEF, 0f3C8B1ABB;
	fma.rn.f32 	%f5764, %f5763, %f5762, 0f3CFC028C;
	fma.rn.f32 	%f5765, %f5764, %f5762, 0f3D372139;
	fma.rn.f32 	%f5766, %f5765, %f5762, 0f3D9993DB;
	fma.rn.f32 	%f5767, %f5766, %f5762, 0f3E2AAAC6;
	mul.f32 	%f5768, %f5762, %f5767;
	fma.rn.f32 	%f5769, %f5768, %f5761, %f5761;
	neg.f32 	%f5770, %f5769;
	selp.f32 	%f5771, %f5769, %f5770, %p835;
	fma.rn.f32 	%f5772, 0f3F6EE581, 0f3FD774EB, %f5771;
	setp.gt.f32 	%p836, %f650, 0f3F0F5C29;
	selp.f32 	%f5773, %f5769, %f5772, %p836;
	add.f32 	%f5774, %f5773, %f5773;
	selp.f32 	%f11827, %f5774, %f5773, %p835;
$L__BB1_763:
	mul.f32 	%f5775, %f11827, 0f3F22F983;
	cvt.rni.s32.f32 	%r6153, %f5775;
	cvt.rn.f32.s32 	%f5776, %r6153;
	fma.rn.f32 	%f5777, %f5776, 0fBFC90FDA, %f11827;
	fma.rn.f32 	%f5778, %f5776, 0fB3A22168, %f5777;
	fma.rn.f32 	%f11828, %f5776, 0fA7C234C5, %f5778;
	abs.f32 	%f655, %f11827;
	setp.ltu.f32 	%p837, %f655, 0f47CE4780;
	@%p837 bra 	$L__BB1_771;
	setp.eq.f32 	%p838, %f655, 0f7F800000;
	@%p838 bra 	$L__BB1_770;
	mov.b32 	%r798, %f11827;
	mov.b64 	%rd2301, 0;
	mov.b32 	%r6150, 0;
$L__BB1_766:
	.pragma "nounroll";
	mul.wide.u32 	%rd1164, %r6150, 4;
	mov.u64 	%rd1165, __cudart_i2opi_f;
	add.s64 	%rd1166, %rd1165, %rd1164;
	ld.global.nc.u32 	%r3537, [%rd1166];
	shl.b32 	%r3538, %r798, 8;
	or.b32  	%r3539, %r3538, -2147483648;
	mad.wide.u32 	%rd1167, %r3537, %r3539, %rd2301;
	shr.u64 	%rd2301, %rd1167, 32;
	add.s64 	%rd1168, %rd15, %rd1164;
	st.local.u32 	[%rd1168], %rd1167;
	add.s32 	%r6150, %r6150, 1;
	setp.ne.s32 	%p839, %r6150, 6;
	@%p839 bra 	$L__BB1_766;
	shr.u32 	%r3540, %r798, 23;
	st.local.u32 	[%rd15+24], %rd2301;
	and.b32  	%r3541, %r3540, 31;
	and.b32  	%r3542, %r3540, 224;
	add.s32 	%r3543, %r3542, -128;
	shr.u32 	%r3544, %r3543, 5;
	mul.wide.u32 	%rd1169, %r3544, 4;
	sub.s64 	%rd1170, %rd15, %rd1169;
	ld.local.u32 	%r6151, [%rd1170+24];
	ld.local.u32 	%r6152, [%rd1170+20];
	setp.eq.s32 	%p840, %r3541, 0;
	@%p840 bra 	$L__BB1_769;
	shr.u32 	%r3545, %r798, 23;
	and.b32  	%r3546, %r3545, 31;
	shf.l.wrap.b32 	%r6151, %r6152, %r6151, %r3546;
	and.b32  	%r3547, %r3545, 224;
	add.s32 	%r3548, %r3547, -128;
	shr.u32 	%r3549, %r3548, 5;
	mul.wide.u32 	%rd1171, %r3549, 4;
	sub.s64 	%rd1172, %rd15, %rd1171;
	ld.local.u32 	%r3550, [%rd1172+16];
	shf.l.wrap.b32 	%r6152, %r3550, %r6152, %r3546;
$L__BB1_769:
	shr.u32 	%r3551, %r6151, 30;
	shf.l.wrap.b32 	%r3552, %r6152, %r6151, 2;
	shl.b32 	%r3553, %r6152, 2;
	shr.u32 	%r3554, %r3552, 31;
	add.s32 	%r3555, %r3554, %r3551;
	neg.s32 	%r3556, %r3555;
	setp.lt.s32 	%p841, %r798, 0;
	selp.b32 	%r6153, %r3556, %r3555, %p841;
	xor.b32  	%r3557, %r3552, %r798;
	shr.s32 	%r3558, %r3552, 31;
	xor.b32  	%r3559, %r3558, %r3552;
	xor.b32  	%r3560, %r3558, %r3553;
	cvt.u64.u32 	%rd1173, %r3559;
	shl.b64 	%rd1174, %rd1173, 32;
	cvt.u64.u32 	%rd1175, %r3560;
	or.b64  	%rd1176, %rd1174, %rd1175;
	cvt.rn.f64.s64 	%fd121, %rd1176;
	mul.f64 	%fd122, %fd121, 0d3BF921FB54442D19;
	cvt.rn.f32.f64 	%f5779, %fd122;
	neg.f32 	%f5780, %f5779;
	setp.lt.s32 	%p842, %r3557, 0;
	selp.f32 	%f11828, %f5780, %f5779, %p842;
	bra.uni 	$L__BB1_771;
$L__BB1_770:
	mov.f32 	%f5781, 0f00000000;
	mul.rn.f32 	%f11828, %f11827, %f5781;
	mov.b32 	%r6153, 0;
$L__BB1_771:
	mul.rn.f32 	%f5782, %f11828, %f11828;
	and.b32  	%r3562, %r6153, 1;
	setp.eq.b32 	%p843, %r3562, 1;
	selp.f32 	%f5783, 0f3F800000, %f11828, %p843;
	fma.rn.f32 	%f5784, %f5782, %f5783, 0f00000000;
	fma.rn.f32 	%f5785, %f5782, 0f37CBAC00, 0fBAB607ED;
	selp.f32 	%f5786, %f5785, 0fB94D4153, %p843;
	selp.f32 	%f5787, 0f3D2AAABB, 0f3C0885E4, %p843;
	fma.rn.f32 	%f5788, %f5786, %f5782, %f5787;
	selp.f32 	%f5789, 0fBEFFFFFF, 0fBE2AAAA8, %p843;
	fma.rn.f32 	%f5790, %f5788, %f5782, %f5789;
	fma.rn.f32 	%f5791, %f5790, %f5784, %f5783;
	and.b32  	%r3563, %r6153, 2;
	setp.eq.s32 	%p844, %r3563, 0;
	mov.f32 	%f5792, 0f00000000;
	sub.f32 	%f5793, %f5792, %f5791;
	selp.f32 	%f5794, %f5791, %f5793, %p844;
	mul.f32 	%f5795, %f1506, 0f40490FDB;
	mul.f32 	%f5796, %f5795, %f5794;
	div.rn.f32 	%f659, %f5796, %f644;
	abs.f32 	%f5797, %f659;
	setp.gtu.f32 	%p845, %f5797, 0f322BCC77;
	@%p845 bra 	$L__BB1_850;
	abs.f32 	%f660, %f659;
	setp.gtu.f32 	%p846, %f660, 0f41000000;
	@%p846 bra 	$L__BB1_774;
	add.f32 	%f5798, %f660, 0fC019E8A9;
	add.f32 	%f5799, %f5798, 0fB3E971B3;
	fma.rn.f32 	%f5800, %f5799, 0fA6B3B8E7, 0fA9ACA9B3;
	fma.rn.f32 	%f5801, %f5800, %f5799, 0f2C3F0E18;
	fma.rn.f32 	%f5802, %f5801, %f5799, 0fACD41781;
	fma.rn.f32 	%f5803, %f5802, %f5799, 0fAFE90F38;
	fma.rn.f32 	%f5804, %f5803, %f5799, 0f3020305B;
	fma.rn.f32 	%f5805, %f5804, %f5799, 0f33797143;
	fma.rn.f32 	%f5806, %f5805, %f5799, 0f30F76F85;
	fma.rn.f32 	%f5807, %f5806, %f5799, 0fB6B6DFC6;
	fma.rn.f32 	%f5808, %f5807, %f5799, 0fB6F665C9;
	fma.rn.f32 	%f5809, %f5808, %f5799, 0f399E2DEB;
	fma.rn.f32 	%f5810, %f5809, %f5799, 0f3A4AE334;
	fma.rn.f32 	%f5811, %f5810, %f5799, 0fBBEEAA1B;
	fma.rn.f32 	%f5812, %f5811, %f5799, 0fBCDA7747;
	mul.f32 	%f5813, %f5799, %f5812;
	add.f32 	%f5814, %f660, 0fC0B0A47B;
	add.f32 	%f5815, %f5814, 0f339A7A37;
	mul.f32 	%f5816, %f5815, %f5813;
	add.f32 	%f5817, %f660, 0fC10A75AB;
	add.f32 	%f5818, %f5817, 0fB4CCCDED;
	mul.f32 	%f11830, %f5818, %f5816;
	bra.uni 	$L__BB1_784;
$L__BB1_774:
	abs.f32 	%f5820, %f660;
	setp.eq.f32 	%p847, %f5820, 0f7F800000;
	mov.f32 	%f11830, 0f00000000;
	@%p847 bra 	$L__BB1_784;
	rcp.approx.ftz.f32 	%f5821, %f660;
	mul.f32 	%f5822, %f5821, %f5821;
	fma.rn.f32 	%f5823, %f5822, 0f4056FE93, 0fBF03B7C2;
	fma.rn.f32 	%f5824, %f5823, %f5822, 0f3DD3B3F3;
	fma.rn.f32 	%f5825, %f5824, %f5822, 0fBD7FFFB6;
	fma.rn.f32 	%f662, %f5825, %f5822, 0f3F800000;
	fma.rn.f32 	%f5826, %f5822, 0f3F91E009, 0fBE52412D;
	fma.rn.f32 	%f5827, %f5826, %f5822, 0f3D854ED1;
	fma.rn.f32 	%f5828, %f5827, %f5822, 0fBDFFFFFF;
	fma.rn.f32 	%f663, %f5828, %f5821, %f660;
	mul.f32 	%f5829, %f663, 0f3F22F983;
	cvt.rni.s32.f32 	%r6157, %f5829;
	cvt.rn.f32.s32 	%f5830, %r6157;
	fma.rn.f32 	%f5831, %f5830, 0fBFC90FDA, %f663;
	fma.rn.f32 	%f5832, %f5830, 0fB3A22168, %f5831;
	fma.rn.f32 	%f11829, %f5830, 0fA7C234C5, %f5832;
	abs.f32 	%f5833, %f663;
	setp.ltu.f32 	%p848, %f5833, 0f47CE4780;
	@%p848 bra 	$L__BB1_783;
	abs.f32 	%f5834, %f663;
	setp.eq.f32 	%p849, %f5834, 0f7F800000;
	@%p849 bra 	$L__BB1_782;
	mov.b32 	%r810, %f663;
	mov.b64 	%rd2302, 0;
	mov.b32 	%r6154, 0;
$L__BB1_778:
	.pragma "nounroll";
	mul.wide.u32 	%rd1178, %r6154, 4;
	mov.u64 	%rd1179, __cudart_i2opi_f;
	add.s64 	%rd1180, %rd1179, %rd1178;
	ld.global.nc.u32 	%r3565, [%rd1180];
	shl.b32 	%r3566, %r810, 8;
	or.b32  	%r3567, %r3566, -2147483648;
	mad.wide.u32 	%rd1181, %r3565, %r3567, %rd2302;
	shr.u64 	%rd2302, %rd1181, 32;
	add.s64 	%rd1182, %rd14, %rd1178;
	st.local.u32 	[%rd1182], %rd1181;
	add.s32 	%r6154, %r6154, 1;
	setp.ne.s32 	%p850, %r6154, 6;
	@%p850 bra 	$L__BB1_778;
	shr.u32 	%r3568, %r810, 23;
	st.local.u32 	[%rd14+24], %rd2302;
	and.b32  	%r3569, %r3568, 31;
	and.b32  	%r3570, %r3568, 224;
	add.s32 	%r3571, %r3570, -128;
	shr.u32 	%r3572, %r3571, 5;
	mul.wide.u32 	%rd1183, %r3572, 4;
	sub.s64 	%rd1184, %rd14, %rd1183;
	ld.local.u32 	%r6155, [%rd1184+24];
	ld.local.u32 	%r6156, [%rd1184+20];
	setp.eq.s32 	%p851, %r3569, 0;
	@%p851 bra 	$L__BB1_781;
	shr.u32 	%r3573, %r810, 23;
	and.b32  	%r3574, %r3573, 31;
	shf.l.wrap.b32 	%r6155, %r6156, %r6155, %r3574;
	and.b32  	%r3575, %r3573, 224;
	add.s32 	%r3576, %r3575, -128;
	shr.u32 	%r3577, %r3576, 5;
	mul.wide.u32 	%rd1185, %r3577, 4;
	sub.s64 	%rd1186, %rd14, %rd1185;
	ld.local.u32 	%r3578, [%rd1186+16];
	shf.l.wrap.b32 	%r6156, %r3578, %r6156, %r3574;
$L__BB1_781:
	shr.u32 	%r3579, %r6155, 30;
	shf.l.wrap.b32 	%r3580, %r6156, %r6155, 2;
	shl.b32 	%r3581, %r6156, 2;
	shr.u32 	%r3582, %r3580, 31;
	add.s32 	%r3583, %r3582, %r3579;
	neg.s32 	%r3584, %r3583;
	setp.lt.s32 	%p852, %r810, 0;
	selp.b32 	%r6157, %r3584, %r3583, %p852;
	xor.b32  	%r3585, %r3580, %r810;
	shr.s32 	%r3586, %r3580, 31;
	xor.b32  	%r3587, %r3586, %r3580;
	xor.b32  	%r3588, %r3586, %r3581;
	cvt.u64.u32 	%rd1187, %r3587;
	shl.b64 	%rd1188, %rd1187, 32;
	cvt.u64.u32 	%rd1189, %r3588;
	or.b64  	%rd1190, %rd1188, %rd1189;
	cvt.rn.f64.s64 	%fd123, %rd1190;
	mul.f64 	%fd124, %fd123, 0d3BF921FB54442D19;
	cvt.rn.f32.f64 	%f5835, %fd124;
	neg.f32 	%f5836, %f5835;
	setp.lt.s32 	%p853, %r3585, 0;
	selp.f32 	%f11829, %f5836, %f5835, %p853;
	bra.uni 	$L__BB1_783;
$L__BB1_782:
	mov.f32 	%f5837, 0f00000000;
	mul.rn.f32 	%f11829, %f663, %f5837;
	mov.b32 	%r6157, 0;
$L__BB1_783:
	and.b32  	%r3590, %r6157, 3;
	cvt.rn.f32.u32 	%f5838, %r3590;
	fma.rn.f32 	%f5839, %f5838, 0f3FC90FDB, 0fBF490FDB;
	add.f32 	%f5840, %f11829, %f5839;
	mul.f32 	%f5841, %f5840, 0f3F22F983;
	cvt.rni.s32.f32 	%r3591, %f5841;
	cvt.rn.f32.s32 	%f5842, %r3591;
	fma.rn.f32 	%f5843, %f5842, 0fBFC90FDA, %f5840;
	fma.rn.f32 	%f5844, %f5842, 0fB3A22168, %f5843;
	add.s32 	%r3592, %r3591, 1;
	mul.rn.f32 	%f5845, %f5844, %f5844;
	and.b32  	%r3593, %r3591, 1;
	setp.eq.b32 	%p854, %r3593, 1;
	selp.f32 	%f5846, %f5844, 0f3F800000, %p854;
	fma.rn.f32 	%f5847, %f5845, %f5846, 0f00000000;
	fma.rn.f32 	%f5848, %f5845, 0f37CBAC00, 0fBAB607ED;
	selp.f32 	%f5849, 0fB94D4153, %f5848, %p854;
	selp.f32 	%f5850, 0f3C0885E4, 0f3D2AAABB, %p854;
	fma.rn.f32 	%f5851, %f5849, %f5845, %f5850;
	selp.f32 	%f5852, 0fBE2AAAA8, 0fBEFFFFFF, %p854;
	fma.rn.f32 	%f5853, %f5851, %f5845, %f5852;
	fma.rn.f32 	%f5854, %f5853, %f5847, %f5846;
	and.b32  	%r3594, %r3592, 2;
	setp.eq.s32 	%p855, %r3594, 0;
	mov.f32 	%f5855, 0f00000000;
	sub.f32 	%f5856, %f5855, %f5854;
	selp.f32 	%f5857, %f5854, %f5856, %p855;
	abs.f32 	%f5858, %f659;
	rsqrt.approx.f32 	%f5859, %f5858;
	mul.f32 	%f5860, %f5859, 0f3F4C422A;
	mul.f32 	%f5861, %f662, %f5860;
	mul.f32 	%f11830, %f5861, %f5857;
$L__BB1_784:
	abs.f32 	%f670, %f659;
	setp.gt.f32 	%p856, %f670, 0f40000000;
	@%p856 bra 	$L__BB1_786;
	mov.f32 	%f5862, 0f41A00000;
	div.rn.f32 	%f5863, %f5862, %f659;
	abs.f32 	%f5864, %f5863;
	setp.gt.f32 	%p857, %f5864, 0f58635FA9;
	mul.f32 	%f5865, %f5863, 0f26901D7D;
	selp.f32 	%f5866, 0f26901D7D, 0f3F800000, %p857;
	selp.f32 	%f5867, %f5865, %f5863, %p857;
	mov.f32 	%f5868, 0f41900000;
	div.rn.f32 	%f5869, %f5868, %f659;
	mul.f32 	%f5870, %f5867, %f5869;
	sub.f32 	%f5871, %f5870, %f5866;
	abs.f32 	%f5872, %f5871;
	setp.gt.f32 	%p858, %f5872, 0f58635FA9;
	mul.f32 	%f5873, %f5871, 0f26901D7D;
	mul.f32 	%f5874, %f5867, 0f26901D7D;
	selp.f32 	%f5875, %f5874, %f5867, %p858;
	selp.f32 	%f5876, %f5873, %f5871, %p858;
	fma.rn.f32 	%f5877, %f5876, 0f40000000, 0f00000000;
	mov.f32 	%f5878, 0f41800000;
	div.rn.f32 	%f5879, %f5878, %f659;
	mul.f32 	%f5880, %f5876, %f5879;
	sub.f32 	%f5881, %f5880, %f5875;
	abs.f32 	%f5882, %f5881;
	setp.gt.f32 	%p859, %f5882, 0f58635FA9;
	mul.f32 	%f5883, %f5881, 0f26901D7D;
	mul.f32 	%f5884, %f5876, 0f26901D7D;
	mul.f32 	%f5885, %f5877, 0f26901D7D;
	selp.f32 	%f5886, %f5884, %f5876, %p859;
	selp.f32 	%f5887, %f5885, %f5877, %p859;
	selp.f32 	%f5888, %f5883, %f5881, %p859;
	mov.f32 	%f5889, 0f41600000;
	div.rn.f32 	%f5890, %f5889, %f659;
	mul.f32 	%f5891, %f5888, %f5890;
	sub.f32 	%f5892, %f5891, %f5886;
	abs.f32 	%f5893, %f5892;
	setp.gt.f32 	%p860, %f5893, 0f58635FA9;
	mul.f32 	%f5894, %f5892, 0f26901D7D;
	mul.f32 	%f5895, %f5888, 0f26901D7D;
	mul.f32 	%f5896, %f5887, 0f26901D7D;
	selp.f32 	%f5897, %f5895, %f5888, %p860;
	selp.f32 	%f5898, %f5896, %f5887, %p860;
	selp.f32 	%f5899, %f5894, %f5892, %p860;
	fma.rn.f32 	%f5900, %f5899, 0f40000000, %f5898;
	mov.f32 	%f5901, 0f41400000;
	div.rn.f32 	%f5902, %f5901, %f659;
	mul.f32 	%f5903, %f5899, %f5902;
	sub.f32 	%f5904, %f5903, %f5897;
	abs.f32 	%f5905, %f5904;
	setp.gt.f32 	%p861, %f5905, 0f58635FA9;
	mul.f32 	%f5906, %f5904, 0f26901D7D;
	mul.f32 	%f5907, %f5899, 0f26901D7D;
	mul.f32 	%f5908, %f5900, 0f26901D7D;
	selp.f32 	%f5909, %f5907, %f5899, %p861;
	selp.f32 	%f5910, %f5908, %f5900, %p861;
	selp.f32 	%f5911, %f5906, %f5904, %p861;
	mov.f32 	%f5912, 0f41200000;
	div.rn.f32 	%f5913, %f5912, %f659;
	mul.f32 	%f5914, %f5911, %f5913;
	sub.f32 	%f5915, %f5914, %f5909;
	abs.f32 	%f5916, %f5915;
	setp.gt.f32 	%p862, %f5916, 0f58635FA9;
	mul.f32 	%f5917, %f5915, 0f26901D7D;
	mul.f32 	%f5918, %f5911, 0f26901D7D;
	mul.f32 	%f5919, %f5910, 0f26901D7D;
	selp.f32 	%f5920, %f5918, %f5911, %p862;
	selp.f32 	%f5921, %f5919, %f5910, %p862;
	selp.f32 	%f5922, %f5917, %f5915, %p862;
	fma.rn.f32 	%f5923, %f5922, 0f40000000, %f5921;
	mov.f32 	%f5924, 0f41000000;
	div.rn.f32 	%f5925, %f5924, %f659;
	mul.f32 	%f5926, %f5922, %f5925;
	sub.f32 	%f5927, %f5926, %f5920;
	abs.f32 	%f5928, %f5927;
	setp.gt.f32 	%p863, %f5928, 0f58635FA9;
	mul.f32 	%f5929, %f5927, 0f26901D7D;
	mul.f32 	%f5930, %f5922, 0f26901D7D;
	mul.f32 	%f5931, %f5923, 0f26901D7D;
	selp.f32 	%f5932, %f5930, %f5922, %p863;
	selp.f32 	%f5933, %f5931, %f5923, %p863;
	selp.f32 	%f5934, %f5929, %f5927, %p863;
	mov.f32 	%f5935, 0f40C00000;
	div.rn.f32 	%f5936, %f5935, %f659;
	mul.f32 	%f5937, %f5934, %f5936;
	sub.f32 	%f5938, %f5937, %f5932;
	abs.f32 	%f5939, %f5938;
	setp.gt.f32 	%p864, %f5939, 0f58635FA9;
	mul.f32 	%f5940, %f5938, 0f26901D7D;
	mul.f32 	%f5941, %f5934, 0f26901D7D;
	mul.f32 	%f5942, %f5933, 0f26901D7D;
	selp.f32 	%f5943, %f5941, %f5934, %p864;
	selp.f32 	%f5944, %f5942, %f5933, %p864;
	selp.f32 	%f5945, %f5940, %f5938, %p864;
	fma.rn.f32 	%f5946, %f5945, 0f40000000, %f5944;
	mov.f32 	%f5947, 0f40800000;
	div.rn.f32 	%f5948, %f5947, %f659;
	mul.f32 	%f5949, %f5945, %f5948;
	sub.f32 	%f5950, %f5949, %f5943;
	abs.f32 	%f5951, %f5950;
	setp.gt.f32 	%p865, %f5951, 0f58635FA9;
	mul.f32 	%f5952, %f5950, 0f26901D7D;
	mul.f32 	%f5953, %f5945, 0f26901D7D;
	mul.f32 	%f5954, %f5946, 0f26901D7D;
	selp.f32 	%f5955, %f5953, %f5945, %p865;
	selp.f32 	%f5956, %f5954, %f5946, %p865;
	selp.f32 	%f5957, %f5952, %f5950, %p865;
	mov.f32 	%f5958, 0f40000000;
	div.rn.f32 	%f5959, %f5958, %f659;
	mul.f32 	%f5960, %f5957, %f5959;
	sub.f32 	%f5961, %f5960, %f5955;
	abs.f32 	%f5962, %f5961;
	setp.gt.f32 	%p866, %f5962, 0f58635FA9;
	mul.f32 	%f5963, %f5961, 0f26901D7D;
	mul.f32 	%f5964, %f5955, 0f26901D7D;
	mul.f32 	%f5965, %f5956, 0f26901D7D;
	selp.f32 	%f5966, %f5964, %f5955, %p866;
	selp.f32 	%f5967, %f5965, %f5956, %p866;
	selp.f32 	%f5968, %f5963, %f5961, %p866;
	fma.rn.f32 	%f5969, %f5968, 0f40000000, %f5967;
	sub.f32 	%f5970, %f5969, %f5968;
	div.rn.f32 	%f11835, %f5966, %f5970;
	bra.uni 	$L__BB1_811;
$L__BB1_786:
	setp.gtu.f32 	%p867, %f670, 0f41000000;
	@%p867 bra 	$L__BB1_788;
	add.f32 	%f5971, %f670, 0fC0753AAC;
	add.f32 	%f5972, %f5971, 0f33A5090F;
	fma.rn.f32 	%f5973, %f5972, 0f29AF3463, 0f2B81BF42;
	fma.rn.f32 	%f5974, %f5973, %f5972, 0fADE21EC1;
	fma.rn.f32 	%f5975, %f5974, %f5972, 0fAF5DDEFF;
	fma.rn.f32 	%f5976, %f5975, %f5972, 0f319B0C9D;
	fma.rn.f32 	%f5977, %f5976, %f5972, 0f32E81173;
	fma.rn.f32 	%f5978, %f5977, %f5972, 0fB50F8DC8;
	fma.rn.f32 	%f5979, %f5978, %f5972, 0fB61E653D;
	fma.rn.f32 	%f5980, %f5979, %f5972, 0f382CD9C5;
	fma.rn.f32 	%f5981, %f5980, %f5972, 0f38F9EB10;
	fma.rn.f32 	%f5982, %f5981, %f5972, 0fBAECEB9C;
	fma.rn.f32 	%f5983, %f5982, %f5972, 0fBB276FFD;
	fma.rn.f32 	%f5984, %f5983, %f5972, 0f3D073993;
	add.f32 	%f5985, %f670, 0fC0E07FB0;
	add.f32 	%f5986, %f5985, 0f3444B8DB;
	mul.f32 	%f5987, %f5986, %f5984;
	mul.f32 	%f5988, %f5972, %f5987;
	mul.f32 	%f11832, %f670, %f5988;
	bra.uni 	$L__BB1_798;
$L__BB1_788:
	abs.f32 	%f5990, %f670;
	setp.eq.f32 	%p868, %f5990, 0f7F800000;
	mov.f32 	%f11832, 0f00000000;
	@%p868 bra 	$L__BB1_798;
	rcp.approx.ftz.f32 	%f5991, %f670;
	mul.f32 	%f5992, %f5991, %f5991;
	fma.rn.f32 	%f5993, %f5992, 0fC082CB37, 0f3F3FF7E9;
	fma.rn.f32 	%f5994, %f5993, %f5992, 0fBE458BAE;
	fma.rn.f32 	%f5995, %f5994, %f5992, 0f3E3FFF8B;
	fma.rn.f32 	%f673, %f5995, %f5992, 0f3F800000;
	fma.rn.f32 	%f5996, %f5992, 0fBFCA3BA2, 0f3EB914AD;
	fma.rn.f32 	%f5997, %f5996, %f5992, 0fBE27F2EC;
	fma.rn.f32 	%f5998, %f5997, %f5992, 0f3EBFFFFD;
	fma.rn.f32 	%f674, %f5998, %f5991, %f670;
	mul.f32 	%f5999, %f674, 0f3F22F983;
	cvt.rni.s32.f32 	%r6161, %f5999;
	cvt.rn.f32.s32 	%f6000, %r6161;
	fma.rn.f32 	%f6001, %f6000, 0fBFC90FDA, %f674;
	fma.rn.f32 	%f6002, %f6000, 0fB3A22168, %f6001;
	fma.rn.f32 	%f11831, %f6000, 0fA7C234C5, %f6002;
	abs.f32 	%f6003, %f674;
	setp.ltu.f32 	%p869, %f6003, 0f47CE4780;
	@%p869 bra 	$L__BB1_797;
	abs.f32 	%f6004, %f674;
	setp.eq.f32 	%p870, %f6004, 0f7F800000;
	@%p870 bra 	$L__BB1_796;
	mov.b32 	%r822, %f674;
	mov.b64 	%rd2303, 0;
	mov.b32 	%r6158, 0;
$L__BB1_792:
	.pragma "nounroll";
	mul.wide.u32 	%rd1192, %r6158, 4;
	mov.u64 	%rd1193, __cudart_i2opi_f;
	add.s64 	%rd1194, %rd1193, %rd1192;
	ld.global.nc.u32 	%r3596, [%rd1194];
	shl.b32 	%r3597, %r822, 8;
	or.b32  	%r3598, %r3597, -2147483648;
	mad.wide.u32 	%rd1195, %r3596, %r3598, %rd2303;
	shr.u64 	%rd2303, %rd1195, 32;
	add.s64 	%rd1196, %rd13, %rd1192;
	st.local.u32 	[%rd1196], %rd1195;
	add.s32 	%r6158, %r6158, 1;
	setp.ne.s32 	%p871, %r6158, 6;
	@%p871 bra 	$L__BB1_792;
	shr.u32 	%r3599, %r822, 23;
	st.local.u32 	[%rd13+24], %rd2303;
	and.b32  	%r3600, %r3599, 31;
	and.b32  	%r3601, %r3599, 224;
	add.s32 	%r3602, %r3601, -128;
	shr.u32 	%r3603, %r3602, 5;
	mul.wide.u32 	%rd1197, %r3603, 4;
	sub.s64 	%rd1198, %rd13, %rd1197;
	ld.local.u32 	%r6159, [%rd1198+24];
	ld.local.u32 	%r6160, [%rd1198+20];
	setp.eq.s32 	%p872, %r3600, 0;
	@%p872 bra 	$L__BB1_795;
	shr.u32 	%r3604, %r822, 23;
	and.b32  	%r3605, %r3604, 31;
	shf.l.wrap.b32 	%r6159, %r6160, %r6159, %r3605;
	and.b32  	%r3606, %r3604, 224;
	add.s32 	%r3607, %r3606, -128;
	shr.u32 	%r3608, %r3607, 5;
	mul.wide.u32 	%rd1199, %r3608, 4;
	sub.s64 	%rd1200, %rd13, %rd1199;
	ld.local.u32 	%r3609, [%rd1200+16];
	shf.l.wrap.b32 	%r6160, %r3609, %r6160, %r3605;
$L__BB1_795:
	shr.u32 	%r3610, %r6159, 30;
	shf.l.wrap.b32 	%r3611, %r6160, %r6159, 2;
	shl.b32 	%r3612, %r6160, 2;
	shr.u32 	%r3613, %r3611, 31;
	add.s32 	%r3614, %r3613, %r3610;
	neg.s32 	%r3615, %r3614;
	setp.lt.s32 	%p873, %r822, 0;
	selp.b32 	%r6161, %r3615, %r3614, %p873;
	xor.b32  	%r3616, %r3611, %r822;
	shr.s32 	%r3617, %r3611, 31;
	xor.b32  	%r3618, %r3617, %r3611;
	xor.b32  	%r3619, %r3617, %r3612;
	cvt.u64.u32 	%rd1201, %r3618;
	shl.b64 	%rd1202, %rd1201, 32;
	cvt.u64.u32 	%rd1203, %r3619;
	or.b64  	%rd1204, %rd1202, %rd1203;
	cvt.rn.f64.s64 	%fd125, %rd1204;
	mul.f64 	%fd126, %fd125, 0d3BF921FB54442D19;
	cvt.rn.f32.f64 	%f6005, %fd126;
	neg.f32 	%f6006, %f6005;
	setp.lt.s32 	%p874, %r3616, 0;
	selp.f32 	%f11831, %f6006, %f6005, %p874;
	bra.uni 	$L__BB1_797;
$L__BB1_796:
	mov.f32 	%f6007, 0f00000000;
	mul.rn.f32 	%f11831, %f674, %f6007;
	mov.b32 	%r6161, 0;
$L__BB1_797:
	and.b32  	%r3621, %r6161, 3;
	cvt.rn.f32.u32 	%f6008, %r3621;
	fma.rn.f32 	%f6009, %f6008, 0f3FC90FDB, 0fC016CBE4;
	add.f32 	%f6010, %f11831, %f6009;
	mul.f32 	%f6011, %f6010, 0f3F22F983;
	cvt.rni.s32.f32 	%r3622, %f6011;
	cvt.rn.f32.s32 	%f6012, %r3622;
	fma.rn.f32 	%f6013, %f6012, 0fBFC90FDA, %f6010;
	fma.rn.f32 	%f6014, %f6012, 0fB3A22168, %f6013;
	add.s32 	%r3623, %r3622, 1;
	mul.rn.f32 	%f6015, %f6014, %f6014;
	and.b32  	%r3624, %r3622, 1;
	setp.eq.b32 	%p875, %r3624, 1;
	selp.f32 	%f6016, %f6014, 0f3F800000, %p875;
	fma.rn.f32 	%f6017, %f6015, %f6016, 0f00000000;
	fma.rn.f32 	%f6018, %f6015, 0f37CBAC00, 0fBAB607ED;
	selp.f32 	%f6019, 0fB94D4153, %f6018, %p875;
	selp.f32 	%f6020, 0f3C0885E4, 0f3D2AAABB, %p875;
	fma.rn.f32 	%f6021, %f6019, %f6015, %f6020;
	selp.f32 	%f6022, 0fBE2AAAA8, 0fBEFFFFFF, %p875;
	fma.rn.f32 	%f6023, %f6021, %f6015, %f6022;
	fma.rn.f32 	%f6024, %f6023, %f6017, %f6016;
	and.b32  	%r3625, %r3623, 2;
	setp.eq.s32 	%p876, %r3625, 0;
	mov.f32 	%f6025, 0f00000000;
	sub.f32 	%f6026, %f6025, %f6024;
	selp.f32 	%f6027, %f6024, %f6026, %p876;
	abs.f32 	%f6028, %f659;
	rsqrt.approx.f32 	%f6029, %f6028;
	mul.f32 	%f6030, %f6029, 0f3F4C422A;
	mul.f32 	%f6031, %f673, %f6030;
	mul.f32 	%f11832, %f6031, %f6027;
$L__BB1_798:
	abs.f32 	%f681, %f659;
	setp.gtu.f32 	%p877, %f681, 0f41000000;
	setp.lt.f32 	%p878, %f659, 0f00000000;
	neg.f32 	%f6032, %f11832;
	selp.f32 	%f682, %f6032, %f11832, %p878;
	@%p877 bra 	$L__BB1_800;
	add.f32 	%f6033, %f681, 0fC019E8A9;
	add.f32 	%f6034, %f6033, 0fB3E971B3;
	fma.rn.f32 	%f6035, %f6034, 0fA6B3B8E7, 0fA9ACA9B3;
	fma.rn.f32 	%f6036, %f6035, %f6034, 0f2C3F0E18;
	fma.rn.f32 	%f6037, %f6036, %f6034, 0fACD41781;
	fma.rn.f32 	%f6038, %f6037, %f6034, 0fAFE90F38;
	fma.rn.f32 	%f6039, %f6038, %f6034, 0f3020305B;
	fma.rn.f32 	%f6040, %f6039, %f6034, 0f33797143;
	fma.rn.f32 	%f6041, %f6040, %f6034, 0f30F76F85;
	fma.rn.f32 	%f6042, %f6041, %f6034, 0fB6B6DFC6;
	fma.rn.f32 	%f6043, %f6042, %f6034, 0fB6F665C9;
	fma.rn.f32 	%f6044, %f6043, %f6034, 0f399E2DEB;
	fma.rn.f32 	%f6045, %f6044, %f6034, 0f3A4AE334;
	fma.rn.f32 	%f6046, %f6045, %f6034, 0fBBEEAA1B;
	fma.rn.f32 	%f6047, %f6046, %f6034, 0fBCDA7747;
	mul.f32 	%f6048, %f6034, %f6047;
	add.f32 	%f6049, %f681, 0fC0B0A47B;
	add.f32 	%f6050, %f6049, 0f339A7A37;
	mul.f32 	%f6051, %f6050, %f6048;
	add.f32 	%f6052, %f681, 0fC10A75AB;
	add.f32 	%f6053, %f6052, 0fB4CCCDED;
	mul.f32 	%f11834, %f6053, %f6051;
	bra.uni 	$L__BB1_810;
$L__BB1_800:
	abs.f32 	%f6055, %f681;
	setp.eq.f32 	%p879, %f6055, 0f7F800000;
	mov.f32 	%f11834, 0f00000000;
	@%p879 bra 	$L__BB1_810;
	abs.f32 	%f6056, %f659;
	rcp.approx.ftz.f32 	%f6057, %f6056;
	mul.f32 	%f6058, %f6057, %f6057;
	fma.rn.f32 	%f6059, %f6058, 0f4056FE93, 0fBF03B7C2;
	fma.rn.f32 	%f6060, %f6059, %f6058, 0f3DD3B3F3;
	fma.rn.f32 	%f6061, %f6060, %f6058, 0fBD7FFFB6;
	fma.rn.f32 	%f684, %f6061, %f6058, 0f3F800000;
	fma.rn.f32 	%f6062, %f6058, 0f3F91E009, 0fBE52412D;
	fma.rn.f32 	%f6063, %f6062, %f6058, 0f3D854ED1;
	fma.rn.f32 	%f6064, %f6063, %f6058, 0fBDFFFFFF;
	fma.rn.f32 	%f685, %f6064, %f6057, %f6056;
	mul.f32 	%f6065, %f685, 0f3F22F983;
	cvt.rni.s32.f32 	%r6165, %f6065;
	cvt.rn.f32.s32 	%f6066, %r6165;
	fma.rn.f32 	%f6067, %f6066, 0fBFC90FDA, %f685;
	fma.rn.f32 	%f6068, %f6066, 0fB3A22168, %f6067;
	fma.rn.f32 	%f11833, %f6066, 0fA7C234C5, %f6068;
	abs.f32 	%f6069, %f685;
	setp.ltu.f32 	%p880, %f6069, 0f47CE4780;
	@%p880 bra 	$L__BB1_809;
	abs.f32 	%f6070, %f685;
	setp.eq.f32 	%p881, %f6070, 0f7F800000;
	@%p881 bra 	$L__BB1_808;
	mov.b32 	%r834, %f685;
	mov.b32 	%r6162, 0;
	mov.b64 	%rd2304, 0;
$L__BB1_804:
	.pragma "nounroll";
	mul.wide.u32 	%rd1206, %r6162, 4;
	mov.u64 	%rd1207, __cudart_i2opi_f;
	add.s64 	%rd1208, %rd1207, %rd1206;
	ld.global.nc.u32 	%r3627, [%rd1208];
	shl.b32 	%r3628, %r834, 8;
	or.b32  	%r3629, %r3628, -2147483648;
	mad.wide.u32 	%rd1209, %r3627, %r3629, %rd2304;
	shr.u64 	%rd2304, %rd1209, 32;
	add.s64 	%rd1210, %rd13, %rd1206;
	st.local.u32 	[%rd1210], %rd1209;
	add.s32 	%r6162, %r6162, 1;
	setp.ne.s32 	%p882, %r6162, 6;
	@%p882 bra 	$L__BB1_804;
	shr.u32 	%r3630, %r834, 23;
	st.local.u32 	[%rd13+24], %rd2304;
	and.b32  	%r3631, %r3630, 31;
	and.b32  	%r3632, %r3630, 224;
	add.s32 	%r3633, %r3632, -128;
	shr.u32 	%r3634, %r3633, 5;
	mul.wide.u32 	%rd1211, %r3634, 4;
	sub.s64 	%rd1212, %rd13, %rd1211;
	ld.local.u32 	%r6164, [%rd1212+24];
	ld.local.u32 	%r6163, [%rd1212+20];
	setp.eq.s32 	%p883, %r3631, 0;
	@%p883 bra 	$L__BB1_807;
	shr.u32 	%r3635, %r834, 23;
	and.b32  	%r3636, %r3635, 31;
	shf.l.wrap.b32 	%r6164, %r6163, %r6164, %r3636;
	and.b32  	%r3637, %r3635, 224;
	add.s32 	%r3638, %r3637, -128;
	shr.u32 	%r3639, %r3638, 5;
	mul.wide.u32 	%rd1213, %r3639, 4;
	sub.s64 	%rd1214, %rd13, %rd1213;
	ld.local.u32 	%r3640, [%rd1214+16];
	shf.l.wrap.b32 	%r6163, %r3640, %r6163, %r3636;
$L__BB1_807:
	shr.u32 	%r3641, %r6164, 30;
	shf.l.wrap.b32 	%r3642, %r6163, %r6164, 2;
	shl.b32 	%r3643, %r6163, 2;
	shr.u32 	%r3644, %r3642, 31;
	add.s32 	%r3645, %r3644, %r3641;
	neg.s32 	%r3646, %r3645;
	setp.lt.s32 	%p884, %r834, 0;
	selp.b32 	%r6165, %r3646, %r3645, %p884;
	shr.s32 	%r3647, %r3642, 31;
	xor.b32  	%r3648, %r3647, %r3643;
	xor.b32  	%r3649, %r3647, %r3642;
	xor.b32  	%r3650, %r3642, %r834;
	cvt.u64.u32 	%rd1215, %r3649;
	shl.b64 	%rd1216, %rd1215, 32;
	cvt.u64.u32 	%rd1217, %r3648;
	or.b64  	%rd1218, %rd1216, %rd1217;
	cvt.rn.f64.s64 	%fd127, %rd1218;
	mul.f64 	%fd128, %fd127, 0d3BF921FB54442D19;
	cvt.rn.f32.f64 	%f6071, %fd128;
	neg.f32 	%f6072, %f6071;
	setp.lt.s32 	%p885, %r3650, 0;
	selp.f32 	%f11833, %f6072, %f6071, %p885;
	bra.uni 	$L__BB1_809;
$L__BB1_808:
	mov.f32 	%f6073, 0f00000000;
	mul.rn.f32 	%f11833, %f685, %f6073;
	mov.b32 	%r6165, 0;
$L__BB1_809:
	and.b32  	%r3652, %r6165, 3;
	cvt.rn.f32.u32 	%f6074, %r3652;
	fma.rn.f32 	%f6075, %f6074, 0f3FC90FDB, 0fBF490FDB;
	add.f32 	%f6076, %f11833, %f6075;
	mul.f32 	%f6077, %f6076, 0f3F22F983;
	cvt.rni.s32.f32 	%r3653, %f6077;
	cvt.rn.f32.s32 	%f6078, %r3653;
	fma.rn.f32 	%f6079, %f6078, 0fBFC90FDA, %f6076;
	fma.rn.f32 	%f6080, %f6078, 0fB3A22168, %f6079;
	add.s32 	%r3654, %r3653, 1;
	mul.rn.f32 	%f6081, %f6080, %f6080;
	and.b32  	%r3655, %r3653, 1;
	setp.eq.b32 	%p886, %r3655, 1;
	selp.f32 	%f6082, %f6080, 0f3F800000, %p886;
	fma.rn.f32 	%f6083, %f6081, %f6082, 0f00000000;
	fma.rn.f32 	%f6084, %f6081, 0f37CBAC00, 0fBAB607ED;
	selp.f32 	%f6085, 0fB94D4153, %f6084, %p886;
	selp.f32 	%f6086, 0f3C0885E4, 0f3D2AAABB, %p886;
	fma.rn.f32 	%f6087, %f6085, %f6081, %f6086;
	selp.f32 	%f6088, 0fBE2AAAA8, 0fBEFFFFFF, %p886;
	fma.rn.f32 	%f6089, %f6087, %f6081, %f6088;
	fma.rn.f32 	%f6090, %f6089, %f6083, %f6082;
	and.b32  	%r3656, %r3654, 2;
	setp.eq.s32 	%p887, %r3656, 0;
	mov.f32 	%f6091, 0f00000000;
	sub.f32 	%f6092, %f6091, %f6090;
	selp.f32 	%f6093, %f6090, %f6092, %p887;
	abs.f32 	%f6094, %f659;
	rsqrt.approx.f32 	%f6095, %f6094;
	mul.f32 	%f6096, %f6095, 0f3F4C422A;
	mul.f32 	%f6097, %f684, %f6096;
	mul.f32 	%f11834, %f6097, %f6093;
$L__BB1_810:
	neg.f32 	%f6098, %f11834;
	mov.f32 	%f6099, 0f40000000;
	div.rn.f32 	%f6100, %f6099, %f659;
	copysign.f32 	%f6101, %f659, %f682;
	abs.f32 	%f6102, %f659;
	setp.lt.f32 	%p888, %f6102, 0f0DA24260;
	selp.f32 	%f6103, %f6101, %f682, %p888;
	fma.rn.f32 	%f11835, %f6103, %f6100, %f6098;
$L__BB1_811:
	abs.f32 	%f694, %f659;
	setp.gtu.f32 	%p889, %f694, 0f41000000;
	sub.f32 	%f695, %f11830, %f11835;
	@%p889 bra 	$L__BB1_814;
	setp.leu.f32 	%p890, %f694, 0f40000000;
	add.f32 	%f6104, %f694, 0fC019E8A9;
	add.f32 	%f6105, %f6104, 0fB3E971B3;
	fma.rn.f32 	%f6106, %f6105, 0fA6B3B8E7, 0fA9ACA9B3;
	fma.rn.f32 	%f6107, %f6106, %f6105, 0f2C3F0E18;
	fma.rn.f32 	%f6108, %f6107, %f6105, 0fACD41781;
	fma.rn.f32 	%f6109, %f6108, %f6105, 0fAFE90F38;
	fma.rn.f32 	%f6110, %f6109, %f6105, 0f3020305B;
	fma.rn.f32 	%f6111, %f6110, %f6105, 0f33797143;
	fma.rn.f32 	%f6112, %f6111, %f6105, 0f30F76F85;
	fma.rn.f32 	%f6113, %f6112, %f6105, 0fB6B6DFC6;
	fma.rn.f32 	%f6114, %f6113, %f6105, 0fB6F665C9;
	fma.rn.f32 	%f6115, %f6114, %f6105, 0f399E2DEB;
	fma.rn.f32 	%f6116, %f6115, %f6105, 0f3A4AE334;
	fma.rn.f32 	%f6117, %f6116, %f6105, 0fBBEEAA1B;
	fma.rn.f32 	%f6118, %f6117, %f6105, 0fBCDA7747;
	mul.f32 	%f6119, %f6105, %f6118;
	add.f32 	%f6120, %f694, 0fC0B0A47B;
	add.f32 	%f6121, %f6120, 0f339A7A37;
	mul.f32 	%f6122, %f6121, %f6119;
	add.f32 	%f6123, %f694, 0fC10A75AB;
	add.f32 	%f6124, %f6123, 0fB4CCCDED;
	mul.f32 	%f11837, %f6124, %f6122;
	@%p890 bra 	$L__BB1_833;
	add.f32 	%f6125, %f694, 0fC0753AAC;
	add.f32 	%f6126, %f6125, 0f33A5090F;
	fma.rn.f32 	%f6127, %f6126, 0f29AF3463, 0f2B81BF42;
	fma.rn.f32 	%f6128, %f6127, %f6126, 0fADE21EC1;
	fma.rn.f32 	%f6129, %f6128, %f6126, 0fAF5DDEFF;
	fma.rn.f32 	%f6130, %f6129, %f6126, 0f319B0C9D;
	fma.rn.f32 	%f6131, %f6130, %f6126, 0f32E81173;
	fma.rn.f32 	%f6132, %f6131, %f6126, 0fB50F8DC8;
	fma.rn.f32 	%f6133, %f6132, %f6126, 0fB61E653D;
	fma.rn.f32 	%f6134, %f6133, %f6126, 0f382CD9C5;
	fma.rn.f32 	%f6135, %f6134, %f6126, 0f38F9EB10;
	fma.rn.f32 	%f6136, %f6135, %f6126, 0fBAECEB9C;
	fma.rn.f32 	%f6137, %f6136, %f6126, 0fBB276FFD;
	fma.rn.f32 	%f6138, %f6137, %f6126, 0f3D073993;
	add.f32 	%f6139, %f694, 0fC0E07FB0;
	add.f32 	%f6140, %f6139, 0f3444B8DB;
	mul.f32 	%f6141, %f6140, %f6138;
	mul.f32 	%f6142, %f6126, %f6141;
	mul.f32 	%f11841, %f694, %f6142;
	bra.uni 	$L__BB1_836;
$L__BB1_814:
	abs.f32 	%f6143, %f694;
	setp.eq.f32 	%p891, %f6143, 0f7F800000;
	@%p891 bra 	$L__BB1_832;
	rcp.approx.ftz.f32 	%f6144, %f694;
	mul.f32 	%f6145, %f6144, %f6144;
	fma.rn.f32 	%f6146, %f6145, 0f4056FE93, 0fBF03B7C2;
	fma.rn.f32 	%f6147, %f6146, %f6145, 0f3DD3B3F3;
	fma.rn.f32 	%f6148, %f6147, %f6145, 0fBD7FFFB6;
	fma.rn.f32 	%f698, %f6148, %f6145, 0f3F800000;
	fma.rn.f32 	%f6149, %f6145, 0f3F91E009, 0fBE52412D;
	fma.rn.f32 	%f6150, %f6149, %f6145, 0f3D854ED1;
	fma.rn.f32 	%f6151, %f6150, %f6145, 0fBDFFFFFF;
	fma.rn.f32 	%f699, %f6151, %f6144, %f694;
	mul.f32 	%f6152, %f699, 0f3F22F983;
	cvt.rni.s32.f32 	%r6169, %f6152;
	cvt.rn.f32.s32 	%f6153, %r6169;
	fma.rn.f32 	%f6154, %f6153, 0fBFC90FDA, %f699;
	fma.rn.f32 	%f6155, %f6153, 0fB3A22168, %f6154;
	fma.rn.f32 	%f11836, %f6153, 0fA7C234C5, %f6155;
	abs.f32 	%f6156, %f699;
	setp.ltu.f32 	%p892, %f6156, 0f47CE4780;
	@%p892 bra 	$L__BB1_823;
	abs.f32 	%f6157, %f699;
	setp.eq.f32 	%p893, %f6157, 0f7F800000;
	@%p893 bra 	$L__BB1_822;
	mov.b32 	%r846, %f699;
	mov.b64 	%rd2305, 0;
	mov.b32 	%r6166, 0;
$L__BB1_818:
	.pragma "nounroll";
	mul.wide.u32 	%rd1220, %r6166, 4;
	mov.u64 	%rd1221, __cudart_i2opi_f;
	add.s64 	%rd1222, %rd1221, %rd1220;
	ld.global.nc.u32 	%r3658, [%rd1222];
	shl.b32 	%r3659, %r846, 8;
	or.b32  	%r3660, %r3659, -2147483648;
	mad.wide.u32 	%rd1223, %r3658, %r3660, %rd2305;
	shr.u64 	%rd2305, %rd1223, 32;
	add.s64 	%rd1224, %rd12, %rd1220;
	st.local.u32 	[%rd1224], %rd1223;
	add.s32 	%r6166, %r6166, 1;
	setp.ne.s32 	%p894, %r6166, 6;
	@%p894 bra 	$L__BB1_818;
	shr.u32 	%r3661, %r846, 23;
	st.local.u32 	[%rd12+24], %rd2305;
	and.b32  	%r3662, %r3661, 31;
	and.b32  	%r3663, %r3661, 224;
	add.s32 	%r3664, %r3663, -128;
	shr.u32 	%r3665, %r3664, 5;
	mul.wide.u32 	%rd1225, %r3665, 4;
	sub.s64 	%rd1226, %rd12, %rd1225;
	ld.local.u32 	%r6167, [%rd1226+24];
	ld.local.u32 	%r6168, [%rd1226+20];
	setp.eq.s32 	%p895, %r3662, 0;
	@%p895 bra 	$L__BB1_821;
	shr.u32 	%r3666, %r846, 23;
	and.b32  	%r3667, %r3666, 31;
	shf.l.wrap.b32 	%r6167, %r6168, %r6167, %r3667;
	and.b32  	%r3668, %r3666, 224;
	add.s32 	%r3669, %r3668, -128;
	shr.u32 	%r3670, %r3669, 5;
	mul.wide.u32 	%rd1227, %r3670, 4;
	sub.s64 	%rd1228, %rd12, %rd1227;
	ld.local.u32 	%r3671, [%rd1228+16];
	shf.l.wrap.b32 	%r6168, %r3671, %r6168, %r3667;
$L__BB1_821:
	shr.u32 	%r3672, %r6167, 30;
	shf.l.wrap.b32 	%r3673, %r6168, %r6167, 2;
	shl.b32 	%r3674, %r6168, 2;
	shr.u32 	%r3675, %r3673, 31;
	add.s32 	%r3676, %r3675, %r3672;
	neg.s32 	%r3677, %r3676;
	setp.lt.s32 	%p896, %r846, 0;
	selp.b32 	%r6169, %r3677, %r3676, %p896;
	xor.b32  	%r3678, %r3673, %r846;
	shr.s32 	%r3679, %r3673, 31;
	xor.b32  	%r3680, %r3679, %r3673;
	xor.b32  	%r3681, %r3679, %r3674;
	cvt.u64.u32 	%rd1229, %r3680;
	shl.b64 	%rd1230, %rd1229, 32;
	cvt.u64.u32 	%rd1231, %r3681;
	or.b64  	%rd1232, %rd1230, %rd1231;
	cvt.rn.f64.s64 	%fd129, %rd1232;
	mul.f64 	%fd130, %fd129, 0d3BF921FB54442D19;
	cvt.rn.f32.f64 	%f6158, %fd130;
	neg.f32 	%f6159, %f6158;
	setp.lt.s32 	%p897, %r3678, 0;
	selp.f32 	%f11836, %f6159, %f6158, %p897;
	bra.uni 	$L__BB1_823;
$L__BB1_822:
	mov.f32 	%f6160, 0f00000000;
	mul.rn.f32 	%f11836, %f699, %f6160;
	mov.b32 	%r6169, 0;
$L__BB1_823:
	abs.f32 	%f6161, %f659;
	setp.gt.f32 	%p898, %f6161, 0f40000000;
	and.b32  	%r3683, %r6169, 3;
	cvt.rn.f32.u32 	%f6162, %r3683;
	fma.rn.f32 	%f6163, %f6162, 0f3FC90FDB, 0fBF490FDB;
	add.f32 	%f6164, %f11836, %f6163;
	mul.f32 	%f6165, %f6164, 0f3F22F983;
	cvt.rni.s32.f32 	%r3684, %f6165;
	cvt.rn.f32.s32 	%f6166, %r3684;
	fma.rn.f32 	%f6167, %f6166, 0fBFC90FDA, %f6164;
	fma.rn.f32 	%f6168, %f6166, 0fB3A22168, %f6167;
	add.s32 	%r3685, %r3684, 1;
	mul.rn.f32 	%f6169, %f6168, %f6168;
	and.b32  	%r3686, %r3684, 1;
	setp.eq.b32 	%p899, %r3686, 1;
	selp.f32 	%f6170, %f6168, 0f3F800000, %p899;
	fma.rn.f32 	%f6171, %f6169, %f6170, 0f00000000;
	fma.rn.f32 	%f6172, %f6169, 0f37CBAC00, 0fBAB607ED;
	selp.f32 	%f6173, 0fB94D4153, %f6172, %p899;
	selp.f32 	%f6174, 0f3C0885E4, 0f3D2AAABB, %p899;
	fma.rn.f32 	%f6175, %f6173, %f6169, %f6174;
	selp.f32 	%f6176, 0fBE2AAAA8, 0fBEFFFFFF, %p899;
	fma.rn.f32 	%f6177, %f6175, %f6169, %f6176;
	fma.rn.f32 	%f6178, %f6177, %f6171, %f6170;
	and.b32  	%r3687, %r3685, 2;
	setp.eq.s32 	%p900, %r3687, 0;
	mov.f32 	%f6179, 0f00000000;
	sub.f32 	%f6180, %f6179, %f6178;
	selp.f32 	%f6181, %f6178, %f6180, %p900;
	rsqrt.approx.f32 	%f6182, %f6161;
	mul.f32 	%f6183, %f6182, 0f3F4C422A;
	mul.f32 	%f6184, %f698, %f6183;
	mul.f32 	%f11837, %f6184, %f6181;
	@%p898 bra 	$L__BB1_824;
	bra.uni 	$L__BB1_833;
$L__BB1_824:
	abs.f32 	%f6296, %f659;
	abs.f32 	%f6297, %f6296;
	setp.eq.f32 	%p912, %f6297, 0f7F800000;
	mov.f32 	%f11841, 0f00000000;
	@%p912 bra 	$L__BB1_836;
	abs.f32 	%f6298, %f659;
	rcp.approx.ftz.f32 	%f6299, %f6298;
	mul.f32 	%f6300, %f6299, %f6299;
	fma.rn.f32 	%f6301, %f6300, 0fC082CB37, 0f3F3FF7E9;
	fma.rn.f32 	%f6302, %f6301, %f6300, 0fBE458BAE;
	fma.rn.f32 	%f6303, %f6302, %f6300, 0f3E3FFF8B;
	fma.rn.f32 	%f708, %f6303, %f6300, 0f3F800000;
	fma.rn.f32 	%f6304, %f6300, 0fBFCA3BA2, 0f3EB914AD;
	fma.rn.f32 	%f6305, %f6304, %f6300, 0fBE27F2EC;
	fma.rn.f32 	%f6306, %f6305, %f6300, 0f3EBFFFFD;
	fma.rn.f32 	%f709, %f6306, %f6299, %f6298;
	mul.f32 	%f6307, %f709, 0f3F22F983;
	cvt.rni.s32.f32 	%r6173, %f6307;
	cvt.rn.f32.s32 	%f6308, %r6173;
	fma.rn.f32 	%f6309, %f6308, 0fBFC90FDA, %f709;
	fma.rn.f32 	%f6310, %f6308, 0fB3A22168, %f6309;
	fma.rn.f32 	%f11839, %f6308, 0fA7C234C5, %f6310;
	abs.f32 	%f6311, %f709;
	setp.ltu.f32 	%p913, %f6311, 0f47CE4780;
	@%p913 bra 	$L__BB1_835;
	abs.f32 	%f6312, %f709;
	setp.eq.f32 	%p914, %f6312, 0f7F800000;
	@%p914 bra 	$L__BB1_834;
	mov.b32 	%r858, %f709;
	mov.b64 	%rd2306, 0;
	mov.b32 	%r6170, 0;
$L__BB1_828:
	.pragma "nounroll";
	mul.wide.u32 	%rd1234, %r6170, 4;
	mov.u64 	%rd1235, __cudart_i2opi_f;
	add.s64 	%rd1236, %rd1235, %rd1234;
	ld.global.nc.u32 	%r3689, [%rd1236];
	shl.b32 	%r3690, %r858, 8;
	or.b32  	%r3691, %r3690, -2147483648;
	mad.wide.u32 	%rd1237, %r3689, %r3691, %rd2306;
	shr.u64 	%rd2306, %rd1237, 32;
	add.s64 	%rd1238, %rd11, %rd1234;
	st.local.u32 	[%rd1238], %rd1237;
	add.s32 	%r6170, %r6170, 1;
	setp.ne.s32 	%p915, %r6170, 6;
	@%p915 bra 	$L__BB1_828;
	shr.u32 	%r3692, %r858, 23;
	st.local.u32 	[%rd11+24], %rd2306;
	and.b32  	%r3693, %r3692, 31;
	and.b32  	%r3694, %r3692, 224;
	add.s32 	%r3695, %r3694, -128;
	shr.u32 	%r3696, %r3695, 5;
	mul.wide.u32 	%rd1239, %r3696, 4;
	sub.s64 	%rd1240, %rd11, %rd1239;
	ld.local.u32 	%r6171, [%rd1240+24];
	ld.local.u32 	%r6172, [%rd1240+20];
	setp.eq.s32 	%p916, %r3693, 0;
	@%p916 bra 	$L__BB1_831;
	shr.u32 	%r3697, %r858, 23;
	and.b32  	%r3698, %r3697, 31;
	shf.l.wrap.b32 	%r6171, %r6172, %r6171, %r3698;
	and.b32  	%r3699, %r3697, 224;
	add.s32 	%r3700, %r3699, -128;
	shr.u32 	%r3701, %r3700, 5;
	mul.wide.u32 	%rd1241, %r3701, 4;
	sub.s64 	%rd1242, %rd11, %rd1241;
	ld.local.u32 	%r3702, [%rd1242+16];
	shf.l.wrap.b32 	%r6172, %r3702, %r6172, %r3698;
$L__BB1_831:
	shr.u32 	%r3703, %r6171, 30;
	shf.l.wrap.b32 	%r3704, %r6172, %r6171, 2;
	shl.b32 	%r3705, %r6172, 2;
	shr.u32 	%r3706, %r3704, 31;
	add.s32 	%r3707, %r3706, %r3703;
	neg.s32 	%r3708, %r3707;
	setp.lt.s32 	%p917, %r858, 0;
	selp.b32 	%r6173, %r3708, %r3707, %p917;
	xor.b32  	%r3709, %r3704, %r858;
	shr.s32 	%r3710, %r3704, 31;
	xor.b32  	%r3711, %r3710, %r3704;
	xor.b32  	%r3712, %r3710, %r3705;
	cvt.u64.u32 	%rd1243, %r3711;
	shl.b64 	%rd1244, %rd1243, 32;
	cvt.u64.u32 	%rd1245, %r3712;
	or.b64  	%rd1246, %rd1244, %rd1245;
	cvt.rn.f64.s64 	%fd131, %rd1246;
	mul.f64 	%fd132, %fd131, 0d3BF921FB54442D19;
	cvt.rn.f32.f64 	%f6313, %fd132;
	neg.f32 	%f6314, %f6313;
	setp.lt.s32 	%p918, %r3709, 0;
	selp.f32 	%f11839, %f6314, %f6313, %p918;
	bra.uni 	$L__BB1_835;
$L__BB1_832:
	setp.gt.f32 	%p901, %f694, 0f40000000;
	mov.f32 	%f11837, 0f00000000;
	@%p901 bra 	$L__BB1_824;
$L__BB1_833:
	mov.f32 	%f6186, 0f41A00000;
	div.rn.f32 	%f6187, %f6186, %f659;
	abs.f32 	%f6188, %f6187;
	setp.gt.f32 	%p902, %f6188, 0f58635FA9;
	mul.f32 	%f6189, %f6187, 0f26901D7D;
	selp.f32 	%f6190, 0f26901D7D, 0f3F800000, %p902;
	selp.f32 	%f6191, %f6189, %f6187, %p902;
	mov.f32 	%f6192, 0f41900000;
	div.rn.f32 	%f6193, %f6192, %f659;
	mul.f32 	%f6194, %f6191, %f6193;
	sub.f32 	%f6195, %f6194, %f6190;
	abs.f32 	%f6196, %f6195;
	setp.gt.f32 	%p903, %f6196, 0f58635FA9;
	mul.f32 	%f6197, %f6195, 0f26901D7D;
	mul.f32 	%f6198, %f6191, 0f26901D7D;
	selp.f32 	%f6199, %f6198, %f6191, %p903;
	selp.f32 	%f6200, %f6197, %f6195, %p903;
	fma.rn.f32 	%f6201, %f6200, 0f40000000, 0f00000000;
	mov.f32 	%f6202, 0f41800000;
	div.rn.f32 	%f6203, %f6202, %f659;
	mul.f32 	%f6204, %f6200, %f6203;
	sub.f32 	%f6205, %f6204, %f6199;
	abs.f32 	%f6206, %f6205;
	setp.gt.f32 	%p904, %f6206, 0f58635FA9;
	mul.f32 	%f6207, %f6205, 0f26901D7D;
	mul.f32 	%f6208, %f6200, 0f26901D7D;
	mul.f32 	%f6209, %f6201, 0f26901D7D;
	selp.f32 	%f6210, %f6208, %f6200, %p904;
	selp.f32 	%f6211, %f6209, %f6201, %p904;
	selp.f32 	%f6212, %f6207, %f6205, %p904;
	mov.f32 	%f6213, 0f41600000;
	div.rn.f32 	%f6214, %f6213, %f659;
	mul.f32 	%f6215, %f6212, %f6214;
	sub.f32 	%f6216, %f6215, %f6210;
	abs.f32 	%f6217, %f6216;
	setp.gt.f32 	%p905, %f6217, 0f58635FA9;
	mul.f32 	%f6218, %f6216, 0f26901D7D;
	mul.f32 	%f6219, %f6212, 0f26901D7D;
	mul.f32 	%f6220, %f6211, 0f26901D7D;
	selp.f32 	%f6221, %f6219, %f6212, %p905;
	selp.f32 	%f6222, %f6220, %f6211, %p905;
	selp.f32 	%f6223, %f6218, %f6216, %p905;
	fma.rn.f32 	%f6224, %f6223, 0f40000000, %f6222;
	mov.f32 	%f6225, 0f41400000;
	div.rn.f32 	%f6226, %f6225, %f659;
	mul.f32 	%f6227, %f6223, %f6226;
	sub.f32 	%f6228, %f6227, %f6221;
	abs.f32 	%f6229, %f6228;
	setp.gt.f32 	%p906, %f6229, 0f58635FA9;
	mul.f32 	%f6230, %f6228, 0f26901D7D;
	mul.f32 	%f6231, %f6223, 0f26901D7D;
	mul.f32 	%f6232, %f6224, 0f26901D7D;
	selp.f32 	%f6233, %f6231, %f6223, %p906;
	selp.f32 	%f6234, %f6232, %f6224, %p906;
	selp.f32 	%f6235, %f6230, %f6228, %p906;
	mov.f32 	%f6236, 0f41200000;
	div.rn.f32 	%f6237, %f6236, %f659;
	mul.f32 	%f6238, %f6235, %f6237;
	sub.f32 	%f6239, %f6238, %f6233;
	abs.f32 	%f6240, %f6239;
	setp.gt.f32 	%p907, %f6240, 0f58635FA9;
	mul.f32 	%f6241, %f6239, 0f26901D7D;
	mul.f32 	%f6242, %f6235, 0f26901D7D;
	mul.f32 	%f6243, %f6234, 0f26901D7D;
	selp.f32 	%f6244, %f6242, %f6235, %p907;
	selp.f32 	%f6245, %f6243, %f6234, %p907;
	selp.f32 	%f6246, %f6241, %f6239, %p907;
	fma.rn.f32 	%f6247, %f6246, 0f40000000, %f6245;
	mov.f32 	%f6248, 0f41000000;
	div.rn.f32 	%f6249, %f6248, %f659;
	mul.f32 	%f6250, %f6246, %f6249;
	sub.f32 	%f6251, %f6250, %f6244;
	abs.f32 	%f6252, %f6251;
	setp.gt.f32 	%p908, %f6252, 0f58635FA9;
	mul.f32 	%f6253, %f6251, 0f26901D7D;
	mul.f32 	%f6254, %f6246, 0f26901D7D;
	mul.f32 	%f6255, %f6247, 0f26901D7D;
	selp.f32 	%f6256, %f6254, %f6246, %p908;
	selp.f32 	%f6257, %f6255, %f6247, %p908;
	selp.f32 	%f6258, %f6253, %f6251, %p908;
	mov.f32 	%f6259, 0f40C00000;
	div.rn.f32 	%f6260, %f6259, %f659;
	mul.f32 	%f6261, %f6258, %f6260;
	sub.f32 	%f6262, %f6261, %f6256;
	abs.f32 	%f6263, %f6262;
	setp.gt.f32 	%p909, %f6263, 0f58635FA9;
	mul.f32 	%f6264, %f6262, 0f26901D7D;
	mul.f32 	%f6265, %f6258, 0f26901D7D;
	mul.f32 	%f6266, %f6257, 0f26901D7D;
	selp.f32 	%f6267, %f6265, %f6258, %p909;
	selp.f32 	%f6268, %f6266, %f6257, %p909;
	selp.f32 	%f6269, %f6264, %f6262, %p909;
	fma.rn.f32 	%f6270, %f6269, 0f40000000, %f6268;
	mov.f32 	%f6271, 0f40800000;
	div.rn.f32 	%f6272, %f6271, %f659;
	mul.f32 	%f6273, %f6269, %f6272;
	sub.f32 	%f6274, %f6273, %f6267;
	abs.f32 	%f6275, %f6274;
	setp.gt.f32 	%p910, %f6275, 0f58635FA9;
	mul.f32 	%f6276, %f6274, 0f26901D7D;
	mul.f32 	%f6277, %f6269, 0f26901D7D;
	mul.f32 	%f6278, %f6270, 0f26901D7D;
	selp.f32 	%f6279, %f6277, %f6269, %p910;
	selp.f32 	%f6280, %f6278, %f6270, %p910;
	selp.f32 	%f6281, %f6276, %f6274, %p910;
	mov.f32 	%f6282, 0f40000000;
	div.rn.f32 	%f6283, %f6282, %f659;
	mul.f32 	%f6284, %f6281, %f6283;
	sub.f32 	%f6285, %f6284, %f6279;
	abs.f32 	%f6286, %f6285;
	setp.gt.f32 	%p911, %f6286, 0f58635FA9;
	mul.f32 	%f6287, %f6285, 0f26901D7D;
	mul.f32 	%f6288, %f6279, 0f26901D7D;
	mul.f32 	%f6289, %f6280, 0f26901D7D;
	selp.f32 	%f6290, %f6288, %f6279, %p911;
	selp.f32 	%f6291, %f6289, %f6280, %p911;
	selp.f32 	%f6292, %f6287, %f6285, %p911;
	fma.rn.f32 	%f6293, %f6292, 0f40000000, %f6291;
	sub.f32 	%f6294, %f6293, %f6292;
	div.rn.f32 	%f11845, %f6290, %f6294;
	bra.uni 	$L__BB1_849;
$L__BB1_834:
	mov.f32 	%f6315, 0f00000000;
	mul.rn.f32 	%f11839, %f709, %f6315;
	mov.b32 	%r6173, 0;
$L__BB1_835:
	and.b32  	%r3714, %r6173, 3;
	cvt.rn.f32.u32 	%f6316, %r3714;
	fma.rn.f32 	%f6317, %f6316, 0f3FC90FDB, 0fC016CBE4;
	add.f32 	%f6318, %f11839, %f6317;
	mul.f32 	%f6319, %f6318, 0f3F22F983;
	cvt.rni.s32.f32 	%r3715, %f6319;
	cvt.rn.f32.s32 	%f6320, %r3715;
	fma.rn.f32 	%f6321, %f6320, 0fBFC90FDA, %f6318;
	fma.rn.f32 	%f6322, %f6320, 0fB3A22168, %f6321;
	add.s32 	%r3716, %r3715, 1;
	mul.rn.f32 	%f6323, %f6322, %f6322;
	and.b32  	%r3717, %r3715, 1;
	setp.eq.b32 	%p919, %r3717, 1;
	selp.f32 	%f6324, %f6322, 0f3F800000, %p919;
	fma.rn.f32 	%f6325, %f6323, %f6324, 0f00000000;
	fma.rn.f32 	%f6326, %f6323, 0f37CBAC00, 0fBAB607ED;
	selp.f32 	%f6327, 0fB94D4153, %f6326, %p919;
	selp.f32 	%f6328, 0f3C0885E4, 0f3D2AAABB, %p919;
	fma.rn.f32 	%f6329, %f6327, %f6323, %f6328;
	selp.f32 	%f6330, 0fBE2AAAA8, 0fBEFFFFFF, %p919;
	fma.rn.f32 	%f6331, %f6329, %f6323, %f6330;
	fma.rn.f32 	%f6332, %f6331, %f6325, %f6324;
	and.b32  	%r3718, %r3716, 2;
	setp.eq.s32 	%p920, %r3718, 0;
	mov.f32 	%f6333, 0f00000000;
	sub.f32 	%f6334, %f6333, %f6332;
	selp.f32 	%f6335, %f6332, %f6334, %p920;
	abs.f32 	%f6336, %f659;
	rsqrt.approx.f32 	%f6337, %f6336;
	mul.f32 	%f6338, %f6337, 0f3F4C422A;
	mul.f32 	%f6339, %f708, %f6338;
	mul.f32 	%f11841, %f6339, %f6335;
$L__BB1_836:
	abs.f32 	%f717, %f659;
	setp.gtu.f32 	%p921, %f717, 0f41000000;
	@%p921 bra 	$L__BB1_838;
	add.f32 	%f6340, %f717, 0fC019E8A9;
	add.f32 	%f6341, %f6340, 0fB3E971B3;
	fma.rn.f32 	%f6342, %f6341, 0fA6B3B8E7, 0fA9ACA9B3;
	fma.rn.f32 	%f6343, %f6342, %f6341, 0f2C3F0E18;
	fma.rn.f32 	%f6344, %f6343, %f6341, 0fACD41781;
	fma.rn.f32 	%f6345, %f6344, %f6341, 0fAFE90F38;
	fma.rn.f32 	%f6346, %f6345, %f6341, 0f3020305B;
	fma.rn.f32 	%f6347, %f6346, %f6341, 0f33797143;
	fma.rn.f32 	%f6348, %f6347, %f6341, 0f30F76F85;
	fma.rn.f32 	%f6349, %f6348, %f6341, 0fB6B6DFC6;
	fma.rn.f32 	%f6350, %f6349, %f6341, 0fB6F665C9;
	fma.rn.f32 	%f6351, %f6350, %f6341, 0f399E2DEB;
	fma.rn.f32 	%f6352, %f6351, %f6341, 0f3A4AE334;
	fma.rn.f32 	%f6353, %f6352, %f6341, 0fBBEEAA1B;
	fma.rn.f32 	%f6354, %f6353, %f6341, 0fBCDA7747;
	mul.f32 	%f6355, %f6341, %f6354;
	add.f32 	%f6356, %f717, 0fC0B0A47B;
	add.f32 	%f6357, %f6356, 0f339A7A37;
	mul.f32 	%f6358, %f6357, %f6355;
	add.f32 	%f6359, %f717, 0fC10A75AB;
	add.f32 	%f6360, %f6359, 0fB4CCCDED;
	mul.f32 	%f11843, %f6360, %f6358;
	bra.uni 	$L__BB1_848;
$L__BB1_838:
	abs.f32 	%f6362, %f717;
	setp.eq.f32 	%p922, %f6362, 0f7F800000;
	mov.f32 	%f11843, 0f00000000;
	@%p922 bra 	$L__BB1_848;
	abs.f32 	%f6363, %f659;
	rcp.approx.ftz.f32 	%f6364, %f6363;
	mul.f32 	%f6365, %f6364, %f6364;
	fma.rn.f32 	%f6366, %f6365, 0f4056FE93, 0fBF03B7C2;
	fma.rn.f32 	%f6367, %f6366, %f6365, 0f3DD3B3F3;
	fma.rn.f32 	%f6368, %f6367, %f6365, 0fBD7FFFB6;
	fma.rn.f32 	%f6369, %f6368, %f6365, 0f3F800000;
	fma.rn.f32 	%f6370, %f6365, 0f3F91E009, 0fBE52412D;
	fma.rn.f32 	%f6371, %f6370, %f6365, 0f3D854ED1;
	fma.rn.f32 	%f6372, %f6371, %f6365, 0fBDFFFFFF;
	fma.rn.f32 	%f719, %f6372, %f6364, %f6363;
	rsqrt.approx.f32 	%f6373, %f6363;
	mul.f32 	%f6374, %f6373, 0f3F4C422A;
	mul.f32 	%f720, %f6369, %f6374;
	mul.f32 	%f6375, %f719, 0f3F22F983;
	cvt.rni.s32.f32 	%r6177, %f6375;
	cvt.rn.f32.s32 	%f6376, %r6177;
	fma.rn.f32 	%f6377, %f6376, 0fBFC90FDA, %f719;
	fma.rn.f32 	%f6378, %f6376, 0fB3A22168, %f6377;
	fma.rn.f32 	%f11842, %f6376, 0fA7C234C5, %f6378;
	abs.f32 	%f6379, %f719;
	setp.ltu.f32 	%p923, %f6379, 0f47CE4780;
	@%p923 bra 	$L__BB1_847;
	abs.f32 	%f6380, %f719;
	setp.eq.f32 	%p924, %f6380, 0f7F800000;
	@%p924 bra 	$L__BB1_846;
	mov.b32 	%r870, %f719;
	mov.b32 	%r6174, 0;
	mov.b64 	%rd2307, 0;
$L__BB1_842:
	.pragma "nounroll";
	mul.wide.u32 	%rd1248, %r6174, 4;
	mov.u64 	%rd1249, __cudart_i2opi_f;
	add.s64 	%rd1250, %rd1249, %rd1248;
	ld.global.nc.u32 	%r3720, [%rd1250];
	shl.b32 	%r3721, %r870, 8;
	or.b32  	%r3722, %r3721, -2147483648;
	mad.wide.u32 	%rd1251, %r3720, %r3722, %rd2307;
	shr.u64 	%rd2307, %rd1251, 32;
	add.s64 	%rd1252, %rd11, %rd1248;
	st.local.u32 	[%rd1252], %rd1251;
	add.s32 	%r6174, %r6174, 1;
	setp.ne.s32 	%p925, %r6174, 6;
	@%p925 bra 	$L__BB1_842;
	shr.u32 	%r3723, %r870, 23;
	st.local.u32 	[%rd11+24], %rd2307;
	and.b32  	%r3724, %r3723, 31;
	and.b32  	%r3725, %r3723, 224;
	add.s32 	%r3726, %r3725, -128;
	shr.u32 	%r3727, %r3726, 5;
	mul.wide.u32 	%rd1253, %r3727, 4;
	sub.s64 	%rd1254, %rd11, %rd1253;
	ld.local.u32 	%r6176, [%rd1254+24];
	ld.local.u32 	%r6175, [%rd1254+20];
	setp.eq.s32 	%p926, %r3724, 0;
	@%p926 bra 	$L__BB1_845;
	shr.u32 	%r3728, %r870, 23;
	and.b32  	%r3729, %r3728, 31;
	shf.l.wrap.b32 	%r6176, %r6175, %r6176, %r3729;
	and.b32  	%r3730, %r3728, 224;
	add.s32 	%r3731, %r3730, -128;
	shr.u32 	%r3732, %r3731, 5;
	mul.wide.u32 	%rd1255, %r3732, 4;
	sub.s64 	%rd1256, %rd11, %rd1255;
	ld.local.u32 	%r3733, [%rd1256+16];
	shf.l.wrap.b32 	%r6175, %r3733, %r6175, %r3729;
$L__BB1_845:
	shr.u32 	%r3734, %r6176, 30;
	shf.l.wrap.b32 	%r3735, %r6175, %r6176, 2;
	shl.b32 	%r3736, %r6175, 2;
	shr.u32 	%r3737, %r3735, 31;
	add.s32 	%r3738, %r3737, %r3734;
	neg.s32 	%r3739, %r3738;
	setp.lt.s32 	%p927, %r870, 0;
	selp.b32 	%r6177, %r3739, %r3738, %p927;
	shr.s32 	%r3740, %r3735, 31;
	xor.b32  	%r3741, %r3740, %r3736;
	xor.b32  	%r3742, %r3740, %r3735;
	xor.b32  	%r3743, %r3735, %r870;
	cvt.u64.u32 	%rd1257, %r3742;
	shl.b64 	%rd1258, %rd1257, 32;
	cvt.u64.u32 	%rd1259, %r3741;
	or.b64  	%rd1260, %rd1258, %rd1259;
	cvt.rn.f64.s64 	%fd133, %rd1260;
	mul.f64 	%fd134, %fd133, 0d3BF921FB54442D19;
	cvt.rn.f32.f64 	%f6381, %fd134;
	neg.f32 	%f6382, %f6381;
	setp.lt.s32 	%p928, %r3743, 0;
	selp.f32 	%f11842, %f6382, %f6381, %p928;
	bra.uni 	$L__BB1_847;
$L__BB1_846:
	mov.f32 	%f6383, 0f00000000;
	mul.rn.f32 	%f11842, %f719, %f6383;
	mov.b32 	%r6177, 0;
$L__BB1_847:
	and.b32  	%r3745, %r6177, 3;
	cvt.rn.f32.u32 	%f6384, %r3745;
	fma.rn.f32 	%f6385, %f6384, 0f3FC90FDB, 0fBF490FDB;
	add.f32 	%f6386, %f11842, %f6385;
	mul.f32 	%f6387, %f6386, 0f3F22F983;
	cvt.rni.s32.f32 	%r3746, %f6387;
	cvt.rn.f32.s32 	%f6388, %r3746;
	fma.rn.f32 	%f6389, %f6388, 0fBFC90FDA, %f6386;
	fma.rn.f32 	%f6390, %f6388, 0fB3A22168, %f6389;
	add.s32 	%r3747, %r3746, 1;
	mul.rn.f32 	%f6391, %f6390, %f6390;
	and.b32  	%r3748, %r3746, 1;
	setp.eq.b32 	%p929, %r3748, 1;
	selp.f32 	%f6392, %f6390, 0f3F800000, %p929;
	fma.rn.f32 	%f6393, %f6391, %f6392, 0f00000000;
	fma.rn.f32 	%f6394, %f6391, 0f37CBAC00, 0fBAB607ED;
	selp.f32 	%f6395, 0fB94D4153, %f6394, %p929;
	selp.f32 	%f6396, 0f3C0885E4, 0f3D2AAABB, %p929;
	fma.rn.f32 	%f6397, %f6395, %f6391, %f6396;
	selp.f32 	%f6398, 0fBE2AAAA8, 0fBEFFFFFF, %p929;
	fma.rn.f32 	%f6399, %f6397, %f6391, %f6398;
	fma.rn.f32 	%f6400, %f6399, %f6393, %f6392;
	and.b32  	%r3749, %r3747, 2;
	setp.eq.s32 	%p930, %r3749, 0;
	mov.f32 	%f6401, 0f00000000;
	sub.f32 	%f6402, %f6401, %f6400;
	selp.f32 	%f6403, %f6400, %f6402, %p930;
	mul.f32 	%f11843, %f720, %f6403;
$L__BB1_848:
	neg.f32 	%f6404, %f11841;
	setp.lt.f32 	%p931, %f659, 0f00000000;
	selp.f32 	%f6405, %f6404, %f11841, %p931;
	neg.f32 	%f6406, %f11843;
	copysign.f32 	%f6407, %f659, %f6405;
	abs.f32 	%f6408, %f659;
	setp.lt.f32 	%p932, %f6408, 0f0DA24260;
	selp.f32 	%f6409, %f6407, %f6405, %p932;
	mov.f32 	%f6410, 0f40000000;
	div.rn.f32 	%f6411, %f6410, %f659;
	fma.rn.f32 	%f11845, %f6409, %f6411, %f6406;
$L__BB1_849:
	sub.f32 	%f6412, %f11837, %f11845;
	mul.f32 	%f11850, %f695, %f6412;
	bra.uni 	$L__BB1_875;
$L__BB1_850:
	abs.f32 	%f731, %f659;
	setp.gtu.f32 	%p933, %f731, 0f41000000;
	@%p933 bra 	$L__BB1_852;
	add.f32 	%f6413, %f731, 0fC0753AAC;
	add.f32 	%f6414, %f6413, 0f33A5090F;
	fma.rn.f32 	%f6415, %f6414, 0f29AF3463, 0f2B81BF42;
	fma.rn.f32 	%f6416, %f6415, %f6414, 0fADE21EC1;
	fma.rn.f32 	%f6417, %f6416, %f6414, 0fAF5DDEFF;
	fma.rn.f32 	%f6418, %f6417, %f6414, 0f319B0C9D;
	fma.rn.f32 	%f6419, %f6418, %f6414, 0f32E81173;
	fma.rn.f32 	%f6420, %f6419, %f6414, 0fB50F8DC8;
	fma.rn.f32 	%f6421, %f6420, %f6414, 0fB61E653D;
	fma.rn.f32 	%f6422, %f6421, %f6414, 0f382CD9C5;
	fma.rn.f32 	%f6423, %f6422, %f6414, 0f38F9EB10;
	fma.rn.f32 	%f6424, %f6423, %f6414, 0fBAECEB9C;
	fma.rn.f32 	%f6425, %f6424, %f6414, 0fBB276FFD;
	fma.rn.f32 	%f6426, %f6425, %f6414, 0f3D073993;
	add.f32 	%f6427, %f731, 0fC0E07FB0;
	add.f32 	%f6428, %f6427, 0f3444B8DB;
	mul.f32 	%f6429, %f6428, %f6426;
	mul.f32 	%f6430, %f6414, %f6429;
	mul.f32 	%f11847, %f731, %f6430;
	bra.uni 	$L__BB1_862;
$L__BB1_852:
	abs.f32 	%f6432, %f731;
	setp.eq.f32 	%p934, %f6432, 0f7F800000;
	mov.f32 	%f11847, 0f00000000;
	@%p934 bra 	$L__BB1_862;
	rcp.approx.ftz.f32 	%f6433, %f731;
	mul.f32 	%f6434, %f6433, %f6433;
	fma.rn.f32 	%f6435, %f6434, 0fC082CB37, 0f3F3FF7E9;
	fma.rn.f32 	%f6436, %f6435, %f6434, 0fBE458BAE;
	fma.rn.f32 	%f6437, %f6436, %f6434, 0f3E3FFF8B;
	fma.rn.f32 	%f733, %f6437, %f6434, 0f3F800000;
	fma.rn.f32 	%f6438, %f6434, 0fBFCA3BA2, 0f3EB914AD;
	fma.rn.f32 	%f6439, %f6438, %f6434, 0fBE27F2EC;
	fma.rn.f32 	%f6440, %f6439, %f6434, 0f3EBFFFFD;
	fma.rn.f32 	%f734, %f6440, %f6433, %f731;
	mul.f32 	%f6441, %f734, 0f3F22F983;
	cvt.rni.s32.f32 	%r6181, %f6441;
	cvt.rn.f32.s32 	%f6442, %r6181;
	fma.rn.f32 	%f6443, %f6442, 0fBFC90FDA, %f734;
	fma.rn.f32 	%f6444, %f6442, 0fB3A22168, %f6443;
	fma.rn.f32 	%f11846, %f6442, 0fA7C234C5, %f6444;
	abs.f32 	%f6445, %f734;
	setp.ltu.f32 	%p935, %f6445, 0f47CE4780;
	@%p935 bra 	$L__BB1_861;
	abs.f32 	%f6446, %f734;
	setp.eq.f32 	%p936, %f6446, 0f7F800000;
	@%p936 bra 	$L__BB1_860;
	mov.b32 	%r882, %f734;
	mov.b64 	%rd2308, 0;
	mov.b32 	%r6178, 0;
$L__BB1_856:
	.pragma "nounroll";
	mul.wide.u32 	%rd1262, %r6178, 4;
	mov.u64 	%rd1263, __cudart_i2opi_f;
	add.s64 	%rd1264, %rd1263, %rd1262;
	ld.global.nc.u32 	%r3751, [%rd1264];
	shl.b32 	%r3752, %r882, 8;
	or.b32  	%r3753, %r3752, -2147483648;
	mad.wide.u32 	%rd1265, %r3751, %r3753, %rd2308;
	shr.u64 	%rd2308, %rd1265, 32;
	add.s64 	%rd1266, %rd10, %rd1262;
	st.local.u32 	[%rd1266], %rd1265;
	add.s32 	%r6178, %r6178, 1;
	setp.ne.s32 	%p937, %r6178, 6;
	@%p937 bra 	$L__BB1_856;
	shr.u32 	%r3754, %r882, 23;
	st.local.u32 	[%rd10+24], %rd2308;
	and.b32  	%r3755, %r3754, 31;
	and.b32  	%r3756, %r3754, 224;
	add.s32 	%r3757, %r3756, -128;
	shr.u32 	%r3758, %r3757, 5;
	mul.wide.u32 	%rd1267, %r3758, 4;
	sub.s64 	%rd1268, %rd10, %rd1267;
	ld.local.u32 	%r6179, [%rd1268+24];
	ld.local.u32 	%r6180, [%rd1268+20];
	setp.eq.s32 	%p938, %r3755, 0;
	@%p938 bra 	$L__BB1_859;
	shr.u32 	%r3759, %r882, 23;
	and.b32  	%r3760, %r3759, 31;
	shf.l.wrap.b32 	%r6179, %r6180, %r6179, %r3760;
	and.b32  	%r3761, %r3759, 224;
	add.s32 	%r3762, %r3761, -128;
	shr.u32 	%r3763, %r3762, 5;
	mul.wide.u32 	%rd1269, %r3763, 4;
	sub.s64 	%rd1270, %rd10, %rd1269;
	ld.local.u32 	%r3764, [%rd1270+16];
	shf.l.wrap.b32 	%r6180, %r3764, %r6180, %r3760;
$L__BB1_859:
	shr.u32 	%r3765, %r6179, 30;
	shf.l.wrap.b32 	%r3766, %r6180, %r6179, 2;
	shl.b32 	%r3767, %r6180, 2;
	shr.u32 	%r3768, %r3766, 31;
	add.s32 	%r3769, %r3768, %r3765;
	neg.s32 	%r3770, %r3769;
	setp.lt.s32 	%p939, %r882, 0;
	selp.b32 	%r6181, %r3770, %r3769, %p939;
	xor.b32  	%r3771, %r3766, %r882;
	shr.s32 	%r3772, %r3766, 31;
	xor.b32  	%r3773, %r3772, %r3766;
	xor.b32  	%r3774, %r3772, %r3767;
	cvt.u64.u32 	%rd1271, %r3773;
	shl.b64 	%rd1272, %rd1271, 32;
	cvt.u64.u32 	%rd1273, %r3774;
	or.b64  	%rd1274, %rd1272, %rd1273;
	cvt.rn.f64.s64 	%fd135, %rd1274;
	mul.f64 	%fd136, %fd135, 0d3BF921FB54442D19;
	cvt.rn.f32.f64 	%f6447, %fd136;
	neg.f32 	%f6448, %f6447;
	setp.lt.s32 	%p940, %r3771, 0;
	selp.f32 	%f11846, %f6448, %f6447, %p940;
	bra.uni 	$L__BB1_861;
$L__BB1_860:
	mov.f32 	%f6449, 0f00000000;
	mul.rn.f32 	%f11846, %f734, %f6449;
	mov.b32 	%r6181, 0;
$L__BB1_861:
	and.b32  	%r3776, %r6181, 3;
	cvt.rn.f32.u32 	%f6450, %r3776;
	fma.rn.f32 	%f6451, %f6450, 0f3FC90FDB, 0fC016CBE4;
	add.f32 	%f6452, %f11846, %f6451;
	mul.f32 	%f6453, %f6452, 0f3F22F983;
	cvt.rni.s32.f32 	%r3777, %f6453;
	cvt.rn.f32.s32 	%f6454, %r3777;
	fma.rn.f32 	%f6455, %f6454, 0fBFC90FDA, %f6452;
	fma.rn.f32 	%f6456, %f6454, 0fB3A22168, %f6455;
	add.s32 	%r3778, %r3777, 1;
	mul.rn.f32 	%f6457, %f6456, %f6456;
	and.b32  	%r3779, %r3777, 1;
	setp.eq.b32 	%p941, %r3779, 1;
	selp.f32 	%f6458, %f6456, 0f3F800000, %p941;
	fma.rn.f32 	%f6459, %f6457, %f6458, 0f00000000;
	fma.rn.f32 	%f6460, %f6457, 0f37CBAC00, 0fBAB607ED;
	selp.f32 	%f6461, 0fB94D4153, %f6460, %p941;
	selp.f32 	%f6462, 0f3C0885E4, 0f3D2AAABB, %p941;
	fma.rn.f32 	%f6463, %f6461, %f6457, %f6462;
	selp.f32 	%f6464, 0fBE2AAAA8, 0fBEFFFFFF, %p941;
	fma.rn.f32 	%f6465, %f6463, %f6457, %f6464;
	fma.rn.f32 	%f6466, %f6465, %f6459, %f6458;
	and.b32  	%r3780, %r3778, 2;
	setp.eq.s32 	%p942, %r3780, 0;
	mov.f32 	%f6467, 0f00000000;
	sub.f32 	%f6468, %f6467, %f6466;
	selp.f32 	%f6469, %f6466, %f6468, %p942;
	abs.f32 	%f6470, %f659;
	rsqrt.approx.f32 	%f6471, %f6470;
	mul.f32 	%f6472, %f6471, 0f3F4C422A;
	mul.f32 	%f6473, %f733, %f6472;
	mul.f32 	%f11847, %f6473, %f6469;
$L__BB1_862:
	abs.f32 	%f741, %f659;
	setp.gtu.f32 	%p943, %f741, 0f41000000;
	setp.lt.f32 	%p944, %f659, 0f00000000;
	neg.f32 	%f6474, %f11847;
	selp.f32 	%f6475, %f6474, %f11847, %p944;
	setp.lt.f32 	%p945, %f741, 0f0DA24260;
	copysign.f32 	%f6476, %f659, %f6475;
	selp.f32 	%f6477, %f6476, %f6475, %p945;
	add.f32 	%f742, %f6477, %f6477;
	@%p943 bra 	$L__BB1_864;
	add.f32 	%f6478, %f741, 0fC0753AAC;
	add.f32 	%f6479, %f6478, 0f33A5090F;
	fma.rn.f32 	%f6480, %f6479, 0f29AF3463, 0f2B81BF42;
	fma.rn.f32 	%f6481, %f6480, %f6479, 0fADE21EC1;
	fma.rn.f32 	%f6482, %f6481, %f6479, 0fAF5DDEFF;
	fma.rn.f32 	%f6483, %f6482, %f6479, 0f319B0C9D;
	fma.rn.f32 	%f6484, %f6483, %f6479, 0f32E81173;
	fma.rn.f32 	%f6485, %f6484, %f6479, 0fB50F8DC8;
	fma.rn.f32 	%f6486, %f6485, %f6479, 0fB61E653D;
	fma.rn.f32 	%f6487, %f6486, %f6479, 0f382CD9C5;
	fma.rn.f32 	%f6488, %f6487, %f6479, 0f38F9EB10;
	fma.rn.f32 	%f6489, %f6488, %f6479, 0fBAECEB9C;
	fma.rn.f32 	%f6490, %f6489, %f6479, 0fBB276FFD;
	fma.rn.f32 	%f6491, %f6490, %f6479, 0f3D073993;
	add.f32 	%f6492, %f741, 0fC0E07FB0;
	add.f32 	%f6493, %f6492, 0f3444B8DB;
	mul.f32 	%f6494, %f6493, %f6491;
	mul.f32 	%f6495, %f6479, %f6494;
	mul.f32 	%f11849, %f741, %f6495;
	bra.uni 	$L__BB1_874;
$L__BB1_864:
	abs.f32 	%f6497, %f741;
	setp.eq.f32 	%p946, %f6497, 0f7F800000;
	mov.f32 	%f11849, 0f00000000;
	@%p946 bra 	$L__BB1_874;
	rcp.approx.ftz.f32 	%f6498, %f741;
	mul.f32 	%f6499, %f6498, %f6498;
	fma.rn.f32 	%f6500, %f6499, 0fC082CB37, 0f3F3FF7E9;
	fma.rn.f32 	%f6501, %f6500, %f6499, 0fBE458BAE;
	fma.rn.f32 	%f6502, %f6501, %f6499, 0f3E3FFF8B;
	fma.rn.f32 	%f744, %f6502, %f6499, 0f3F800000;
	fma.rn.f32 	%f6503, %f6499, 0fBFCA3BA2, 0f3EB914AD;
	fma.rn.f32 	%f6504, %f6503, %f6499, 0fBE27F2EC;
	fma.rn.f32 	%f6505, %f6504, %f6499, 0f3EBFFFFD;
	fma.rn.f32 	%f745, %f6505, %f6498, %f741;
	mul.f32 	%f6506, %f745, 0f3F22F983;
	cvt.rni.s32.f32 	%r6185, %f6506;
	cvt.rn.f32.s32 	%f6507, %r6185;
	fma.rn.f32 	%f6508, %f6507, 0fBFC90FDA, %f745;
	fma.rn.f32 	%f6509, %f6507, 0fB3A22168, %f6508;
	fma.rn.f32 	%f11848, %f6507, 0fA7C234C5, %f6509;
	abs.f32 	%f6510, %f745;
	setp.ltu.f32 	%p947, %f6510, 0f47CE4780;
	@%p947 bra 	$L__BB1_873;
	abs.f32 	%f6511, %f745;
	setp.eq.f32 	%p948, %f6511, 0f7F800000;
	@%p948 bra 	$L__BB1_872;
	mov.b32 	%r894, %f745;
	mov.b64 	%rd2309, 0;
	mov.b32 	%r6182, 0;
$L__BB1_868:
	.pragma "nounroll";
	mul.wide.u32 	%rd1276, %r6182, 4;
	mov.u64 	%rd1277, __cudart_i2opi_f;
	add.s64 	%rd1278, %rd1277, %rd1276;
	ld.global.nc.u32 	%r3782, [%rd1278];
	shl.b32 	%r3783, %r894, 8;
	or.b32  	%r3784, %r3783, -2147483648;
	mad.wide.u32 	%rd1279, %r3782, %r3784, %rd2309;
	shr.u64 	%rd2309, %rd1279, 32;
	add.s64 	%rd1280, %rd9, %rd1276;
	st.local.u32 	[%rd1280], %rd1279;
	add.s32 	%r6182, %r6182, 1;
	setp.ne.s32 	%p949, %r6182, 6;
	@%p949 bra 	$L__BB1_868;
	shr.u32 	%r3785, %r894, 23;
	st.local.u32 	[%rd9+24], %rd2309;
	and.b32  	%r3786, %r3785, 31;
	and.b32  	%r3787, %r3785, 224;
	add.s32 	%r3788, %r3787, -128;
	shr.u32 	%r3789, %r3788, 5;
	mul.wide.u32 	%rd1281, %r3789, 4;
	sub.s64 	%rd1282, %rd9, %rd1281;
	ld.local.u32 	%r6183, [%rd1282+24];
	ld.local.u32 	%r6184, [%rd1282+20];
	setp.eq.s32 	%p950, %r3786, 0;
	@%p950 bra 	$L__BB1_871;
	shr.u32 	%r3790, %r894, 23;
	and.b32  	%r3791, %r3790, 31;
	shf.l.wrap.b32 	%r6183, %r6184, %r6183, %r3791;
	and.b32  	%r3792, %r3790, 224;
	add.s32 	%r3793, %r3792, -128;
	shr.u32 	%r3794, %r3793, 5;
	mul.wide.u32 	%rd1283, %r3794, 4;
	sub.s64 	%rd1284, %rd9, %rd1283;
	ld.local.u32 	%r3795, [%rd1284+16];
	shf.l.wrap.b32 	%r6184, %r3795, %r6184, %r3791;
$L__BB1_871:
	shr.u32 	%r3796, %r6183, 30;
	shf.l.wrap.b32 	%r3797, %r6184, %r6183, 2;
	shl.b32 	%r3798, %r6184, 2;
	shr.u32 	%r3799, %r3797, 31;
	add.s32 	%r3800, %r3799, %r3796;
	neg.s32 	%r3801, %r3800;
	setp.lt.s32 	%p951, %r894, 0;
	selp.b32 	%r6185, %r3801, %r3800, %p951;
	xor.b32  	%r3802, %r3797, %r894;
	shr.s32 	%r3803, %r3797, 31;
	xor.b32  	%r3804, %r3803, %r3797;
	xor.b32  	%r3805, %r3803, %r3798;
	cvt.u64.u32 	%rd1285, %r3804;
	shl.b64 	%rd1286, %rd1285, 32;
	cvt.u64.u32 	%rd1287, %r3805;
	or.b64  	%rd1288, %rd1286, %rd1287;
	cvt.rn.f64.s64 	%fd137, %rd1288;
	mul.f64 	%fd138, %fd137, 0d3BF921FB54442D19;
	cvt.rn.f32.f64 	%f6512, %fd138;
	neg.f32 	%f6513, %f6512;
	setp.lt.s32 	%p952, %r3802, 0;
	selp.f32 	%f11848, %f6513, %f6512, %p952;
	bra.uni 	$L__BB1_873;
$L__BB1_872:
	mov.f32 	%f6514, 0f00000000;
	mul.rn.f32 	%f11848, %f745, %f6514;
	mov.b32 	%r6185, 0;
$L__BB1_873:
	and.b32  	%r3807, %r6185, 3;
	cvt.rn.f32.u32 	%f6515, %r3807;
	fma.rn.f32 	%f6516, %f6515, 0f3FC90FDB, 0fC016CBE4;
	add.f32 	%f6517, %f11848, %f6516;
	mul.f32 	%f6518, %f6517, 0f3F22F983;
	cvt.rni.s32.f32 	%r3808, %f6518;
	cvt.rn.f32.s32 	%f6519, %r3808;
	fma.rn.f32 	%f6520, %f6519, 0fBFC90FDA, %f6517;
	fma.rn.f32 	%f6521, %f6519, 0fB3A22168, %f6520;
	add.s32 	%r3809, %r3808, 1;
	mul.rn.f32 	%f6522, %f6521, %f6521;
	and.b32  	%r3810, %r3808, 1;
	setp.eq.b32 	%p953, %r3810, 1;
	selp.f32 	%f6523, %f6521, 0f3F800000, %p953;
	fma.rn.f32 	%f6524, %f6522, %f6523, 0f00000000;
	fma.rn.f32 	%f6525, %f6522, 0f37CBAC00, 0fBAB607ED;
	selp.f32 	%f6526, 0fB94D4153, %f6525, %p953;
	selp.f32 	%f6527, 0f3C0885E4, 0f3D2AAABB, %p953;
	fma.rn.f32 	%f6528, %f6526, %f6522, %f6527;
	selp.f32 	%f6529, 0fBE2AAAA8, 0fBEFFFFFF, %p953;
	fma.rn.f32 	%f6530, %f6528, %f6522, %f6529;
	fma.rn.f32 	%f6531, %f6530, %f6524, %f6523;
	and.b32  	%r3811, %r3809, 2;
	setp.eq.s32 	%p954, %r3811, 0;
	mov.f32 	%f6532, 0f00000000;
	sub.f32 	%f6533, %f6532, %f6531;
	selp.f32 	%f6534, %f6531, %f6533, %p954;
	abs.f32 	%f6535, %f659;
	rsqrt.approx.f32 	%f6536, %f6535;
	mul.f32 	%f6537, %f6536, 0f3F4C422A;
	mul.f32 	%f6538, %f744, %f6537;
	mul.f32 	%f11849, %f6538, %f6534;
$L__BB1_874:
	abs.f32 	%f6539, %f659;
	setp.lt.f32 	%p955, %f6539, 0f0DA24260;
	neg.f32 	%f6540, %f11849;
	selp.f32 	%f6541, %f6540, %f11849, %p944;
	copysign.f32 	%f6542, %f659, %f6541;
	selp.f32 	%f6543, %f6542, %f6541, %p955;
	add.f32 	%f6544, %f6543, %f6543;
	div.rn.f32 	%f6545, %f6544, %f659;
	div.rn.f32 	%f6546, %f742, %f659;
	mul.f32 	%f11850, %f6546, %f6545;
$L__BB1_875:
	mul.f32 	%f6548, %f623, %f648;
	fma.rn.f32 	%f6549, %f615, %f647, %f6548;
	fma.rn.f32 	%f754, %f624, %f649, %f6549;
	setp.le.f32 	%p957, %f754, 0f00000000;
	mov.f32 	%f11874, 0f00000000;
	@%p957 bra 	$L__BB1_991;
	setp.lt.f32 	%p958, %f754, 0f3F7D70A4;
	@%p958 bra 	$L__BB1_878;
	mul.f32 	%f6550, %f623, %f649;
	mul.f32 	%f6551, %f624, %f648;
	sub.f32 	%f6552, %f6550, %f6551;
	mul.f32 	%f6553, %f624, %f647;
	mul.f32 	%f6554, %f615, %f649;
	sub.f32 	%f6555, %f6553, %f6554;
	mul.f32 	%f6556, %f615, %f648;
	mul.f32 	%f6557, %f623, %f647;
	sub.f32 	%f6558, %f6556, %f6557;
	mul.f32 	%f6559, %f6555, %f6555;
	fma.rn.f32 	%f6560, %f6552, %f6552, %f6559;
	fma.rn.f32 	%f6561, %f6558, %f6558, %f6560;
	sqrt.rn.f32 	%f6562, %f6561;
	abs.f32 	%f6563, %f6562;
	fma.rn.f32 	%f6564, %f6563, 0fBF000000, 0f3F000000;
	rsqrt.approx.ftz.f32 	%f6565, %f6564;
	mul.f32 	%f6566, %f6565, %f6564;
	mul.f32 	%f6567, %f6565, 0fBF000000;
	fma.rn.f32 	%f6568, %f6566, %f6567, 0f3F000000;
	fma.rn.f32 	%f6569, %f6566, %f6568, %f6566;
	setp.eq.f32 	%p959, %f6563, 0f3F800000;
	selp.f32 	%f6570, 0f00000000, %f6569, %p959;
	setp.gt.f32 	%p960, %f6563, 0f3F0F5C29;
	selp.f32 	%f6571, %f6570, %f6563, %p960;
	mul.f32 	%f6572, %f6571, %f6571;
	fma.rn.f32 	%f6573, %f6572, 0f3D4DD2F7, 0f3C99CA97;
	fma.rn.f32 	%f6574, %f6573, %f6572, 0f3D3F90E8;
	fma.rn.f32 	%f6575, %f6574, %f6572, 0f3D993CCF;
	fma.rn.f32 	%f6576, %f6575, %f6572, 0f3E2AAC04;
	mul.f32 	%f6577, %f6572, %f6576;
	fma.rn.f32 	%f6578, %f6577, %f6571, %f6571;
	mul.f32 	%f6579, %f6578, 0fC0000000;
	fma.rn.f32 	%f6580, 0f3F6EE581, 0f3FD774EB, %f6579;
	selp.f32 	%f6581, %f6580, %f6578, %p960;
	setp.num.f32 	%p961, %f6581, %f6581;
	copysign.f32 	%f6582, %f6562, %f6581;
	selp.f32 	%f11851, %f6582, %f6581, %p961;
	bra.uni 	$L__BB1_879;
$L__BB1_878:
	abs.f32 	%f6583, %f754;
	fma.rn.f32 	%f6584, %f6583, 0fBF000000, 0f3F000000;
	rsqrt.approx.ftz.f32 	%f6585, %f6584;
	mul.f32 	%f6586, %f6584, %f6585;
	mul.f32 	%f6587, %f6585, 0fBF000000;
	fma.rn.f32 	%f6588, %f6586, %f6587, 0f3F000000;
	fma.rn.f32 	%f6589, %f6586, %f6588, %f6586;
	setp.eq.f32 	%p962, %f6583, 0f3F800000;
	selp.f32 	%f6590, 0f00000000, %f6589, %p962;
	setp.gt.f32 	%p963, %f6583, 0f3F0F5C29;
	selp.f32 	%f6591, %f6590, %f6583, %p963;
	abs.f32 	%f6592, %f6591;
	mul.f32 	%f6593, %f6591, %f6591;
	fma.rn.f32 	%f6594, %f6593, 0f3D10ECEF, 0f3C8B1ABB;
	fma.rn.f32 	%f6595, %f6594, %f6593, 0f3CFC028C;
	fma.rn.f32 	%f6596, %f6595, %f6593, 0f3D372139;
	fma.rn.f32 	%f6597, %f6596, %f6593, 0f3D9993DB;
	fma.rn.f32 	%f6598, %f6597, %f6593, 0f3E2AAAC6;
	mul.f32 	%f6599, %f6593, %f6598;
	fma.rn.f32 	%f6600, %f6599, %f6592, %f6592;
	neg.f32 	%f6601, %f6600;
	selp.f32 	%f6602, %f6600, %f6601, %p963;
	fma.rn.f32 	%f6603, 0f3F6EE581, 0f3FD774EB, %f6602;
	setp.gt.f32 	%p964, %f754, 0f3F0F5C29;
	selp.f32 	%f6604, %f6600, %f6603, %p964;
	add.f32 	%f6605, %f6604, %f6604;
	selp.f32 	%f11851, %f6605, %f6604, %p963;
$L__BB1_879:
	mul.f32 	%f6606, %f11851, 0f3F22F983;
	cvt.rni.s32.f32 	%r6189, %f6606;
	cvt.rn.f32.s32 	%f6607, %r6189;
	fma.rn.f32 	%f6608, %f6607, 0fBFC90FDA, %f11851;
	fma.rn.f32 	%f6609, %f6607, 0fB3A22168, %f6608;
	fma.rn.f32 	%f11852, %f6607, 0fA7C234C5, %f6609;
	abs.f32 	%f759, %f11851;
	setp.ltu.f32 	%p965, %f759, 0f47CE4780;
	@%p965 bra 	$L__BB1_887;
	setp.eq.f32 	%p966, %f759, 0f7F800000;
	@%p966 bra 	$L__BB1_886;
	mov.b32 	%r906, %f11851;
	shl.b32 	%r3813, %r906, 8;
	or.b32  	%r907, %r3813, -2147483648;
	mov.b64 	%rd2310, 0;
	mov.b32 	%r6186, 0;
$L__BB1_882:
	.pragma "nounroll";
	mul.wide.u32 	%rd1290, %r6186, 4;
	mov.u64 	%rd1291, __cudart_i2opi_f;
	add.s64 	%rd1292, %rd1291, %rd1290;
	ld.global.nc.u32 	%r3814, [%rd1292];
	mad.wide.u32 	%rd1293, %r3814, %r907, %rd2310;
	shr.u64 	%rd2310, %rd1293, 32;
	add.s64 	%rd1294, %rd8, %rd1290;
	st.local.u32 	[%rd1294], %rd1293;
	add.s32 	%r6186, %r6186, 1;
	setp.ne.s32 	%p967, %r6186, 6;
	@%p967 bra 	$L__BB1_882;
	shr.u32 	%r3815, %r906, 23;
	st.local.u32 	[%rd8+24], %rd2310;
	and.b32  	%r3816, %r3815, 31;
	and.b32  	%r3817, %r3815, 224;
	add.s32 	%r3818, %r3817, -128;
	shr.u32 	%r3819, %r3818, 5;
	mul.wide.u32 	%rd1295, %r3819, 4;
	sub.s64 	%rd196, %rd8, %rd1295;
	ld.local.u32 	%r6187, [%rd196+24];
	ld.local.u32 	%r6188, [%rd196+20];
	setp.eq.s32 	%p968, %r3816, 0;
	@%p968 bra 	$L__BB1_885;
	shr.u32 	%r3820, %r906, 23;
	and.b32  	%r3821, %r3820, 31;
	shf.l.wrap.b32 	%r6187, %r6188, %r6187, %r3821;
	ld.local.u32 	%r3822, [%rd196+16];
	shf.l.wrap.b32 	%r6188, %r3822, %r6188, %r3821;
$L__BB1_885:
	shr.u32 	%r3823, %r6187, 30;
	shf.l.wrap.b32 	%r3824, %r6188, %r6187, 2;
	shl.b32 	%r3825, %r6188, 2;
	shr.u32 	%r3826, %r3824, 31;
	add.s32 	%r3827, %r3826, %r3823;
	neg.s32 	%r3828, %r3827;
	setp.lt.s32 	%p969, %r906, 0;
	selp.b32 	%r6189, %r3828, %r3827, %p969;
	xor.b32  	%r3829, %r3824, %r906;
	shr.s32 	%r3830, %r3824, 31;
	xor.b32  	%r3831, %r3830, %r3824;
	xor.b32  	%r3832, %r3830, %r3825;
	cvt.u64.u32 	%rd1296, %r3831;
	shl.b64 	%rd1297, %rd1296, 32;
	cvt.u64.u32 	%rd1298, %r3832;
	or.b64  	%rd1299, %rd1297, %rd1298;
	cvt.rn.f64.s64 	%fd139, %rd1299;
	mul.f64 	%fd140, %fd139, 0d3BF921FB54442D19;
	cvt.rn.f32.f64 	%f6610, %fd140;
	neg.f32 	%f6611, %f6610;
	setp.lt.s32 	%p970, %r3829, 0;
	selp.f32 	%f11852, %f6611, %f6610, %p970;
	bra.uni 	$L__BB1_887;
$L__BB1_886:
	mov.f32 	%f6612, 0f00000000;
	mul.rn.f32 	%f11852, %f11851, %f6612;
	mov.b32 	%r6189, 0;
$L__BB1_887:
	mul.rn.f32 	%f6613, %f11852, %f11852;
	and.b32  	%r3834, %r6189, 1;
	setp.eq.b32 	%p971, %r3834, 1;
	selp.f32 	%f6614, 0f3F800000, %f11852, %p971;
	fma.rn.f32 	%f6615, %f6613, %f6614, 0f00000000;
	fma.rn.f32 	%f6616, %f6613, 0f37CBAC00, 0fBAB607ED;
	selp.f32 	%f6617, %f6616, 0fB94D4153, %p971;
	selp.f32 	%f6618, 0f3D2AAABB, 0f3C0885E4, %p971;
	fma.rn.f32 	%f6619, %f6617, %f6613, %f6618;
	selp.f32 	%f6620, 0fBEFFFFFF, 0fBE2AAAA8, %p971;
	fma.rn.f32 	%f6621, %f6619, %f6613, %f6620;
	fma.rn.f32 	%f6622, %f6621, %f6615, %f6614;
	and.b32  	%r3835, %r6189, 2;
	setp.eq.s32 	%p972, %r3835, 0;
	mov.f32 	%f6623, 0f00000000;
	sub.f32 	%f6624, %f6623, %f6622;
	selp.f32 	%f6625, %f6622, %f6624, %p972;
	mul.f32 	%f6626, %f1506, 0f40490FDB;
	mul.f32 	%f6627, %f6626, %f6625;
	div.rn.f32 	%f763, %f6627, %f644;
	abs.f32 	%f6628, %f763;
	setp.gtu.f32 	%p973, %f6628, 0f322BCC77;
	@%p973 bra 	$L__BB1_966;
	abs.f32 	%f764, %f763;
	setp.gtu.f32 	%p974, %f764, 0f41000000;
	@%p974 bra 	$L__BB1_890;
	add.f32 	%f6629, %f764, 0fC019E8A9;
	add.f32 	%f6630, %f6629, 0fB3E971B3;
	fma.rn.f32 	%f6631, %f6630, 0fA6B3B8E7, 0fA9ACA9B3;
	fma.rn.f32 	%f6632, %f6631, %f6630, 0f2C3F0E18;
	fma.rn.f32 	%f6633, %f6632, %f6630, 0fACD41781;
	fma.rn.f32 	%f6634, %f6633, %f6630, 0fAFE90F38;
	fma.rn.f32 	%f6635, %f6634, %f6630, 0f3020305B;
	fma.rn.f32 	%f6636, %f6635, %f6630, 0f33797143;
	fma.rn.f32 	%f6637, %f6636, %f6630, 0f30F76F85;
	fma.rn.f32 	%f6638, %f6637, %f6630, 0fB6B6DFC6;
	fma.rn.f32 	%f6639, %f6638, %f6630, 0fB6F665C9;
	fma.rn.f32 	%f6640, %f6639, %f6630, 0f399E2DEB;
	fma.rn.f32 	%f6641, %f6640, %f6630, 0f3A4AE334;
	fma.rn.f32 	%f6642, %f6641, %f6630, 0fBBEEAA1B;
	fma.rn.f32 	%f6643, %f6642, %f6630, 0fBCDA7747;
	mul.f32 	%f6644, %f6630, %f6643;
	add.f32 	%f6645, %f764, 0fC0B0A47B;
	add.f32 	%f6646, %f6645, 0f339A7A37;
	mul.f32 	%f6647, %f6646, %f6644;
	add.f32 	%f6648, %f764, 0fC10A75AB;
	add.f32 	%f6649, %f6648, 0fB4CCCDED;
	mul.f32 	%f11854, %f6649, %f6647;
	bra.uni 	$L__BB1_900;
$L__BB1_890:
	abs.f32 	%f6651, %f764;
	setp.eq.f32 	%p975, %f6651, 0f7F800000;
	mov.f32 	%f11854, 0f00000000;
	@%p975 bra 	$L__BB1_900;
	rcp.approx.ftz.f32 	%f6652, %f764;
	mul.f32 	%f6653, %f6652, %f6652;
	fma.rn.f32 	%f6654, %f6653, 0f4056FE93, 0fBF03B7C2;
	fma.rn.f32 	%f6655, %f6654, %f6653, 0f3DD3B3F3;
	fma.rn.f32 	%f6656, %f6655, %f6653, 0fBD7FFFB6;
	fma.rn.f32 	%f766, %f6656, %f6653, 0f3F800000;
	fma.rn.f32 	%f6657, %f6653, 0f3F91E009, 0fBE52412D;
	fma.rn.f32 	%f6658, %f6657, %f6653, 0f3D854ED1;
	fma.rn.f32 	%f6659, %f6658, %f6653, 0fBDFFFFFF;
	fma.rn.f32 	%f767, %f6659, %f6652, %f764;
	mul.f32 	%f6660, %f767, 0f3F22F983;
	cvt.rni.s32.f32 	%r6193, %f6660;
	cvt.rn.f32.s32 	%f6661, %r6193;
	fma.rn.f32 	%f6662, %f6661, 0fBFC90FDA, %f767;
	fma.rn.f32 	%f6663, %f6661, 0fB3A22168, %f6662;
	fma.rn.f32 	%f11853, %f6661, 0fA7C234C5, %f6663;
	abs.f32 	%f769, %f767;
	setp.ltu.f32 	%p976, %f769, 0f47CE4780;
	@%p976 bra 	$L__BB1_899;
	setp.eq.f32 	%p977, %f769, 0f7F800000;
	@%p977 bra 	$L__BB1_898;
	mov.b32 	%r919, %f767;
	mov.b64 	%rd2311, 0;
	mov.b32 	%r6190, 0;
$L__BB1_894:
	.pragma "nounroll";
	mul.wide.u32 	%rd1301, %r6190, 4;
	mov.u64 	%rd1302, __cudart_i2opi_f;
	add.s64 	%rd1303, %rd1302, %rd1301;
	ld.global.nc.u32 	%r3837, [%rd1303];
	shl.b32 	%r3838, %r919, 8;
	or.b32  	%r3839, %r3838, -2147483648;
	mad.wide.u32 	%rd1304, %r3837, %r3839, %rd2311;
	shr.u64 	%rd2311, %rd1304, 32;
	add.s64 	%rd1305, %rd7, %rd1301;
	st.local.u32 	[%rd1305], %rd1304;
	add.s32 	%r6190, %r6190, 1;
	setp.ne.s32 	%p978, %r6190, 6;
	@%p978 bra 	$L__BB1_894;
	shr.u32 	%r3840, %r919, 23;
	st.local.u32 	[%rd7+24], %rd2311;
	and.b32  	%r3841, %r3840, 31;
	and.b32  	%r3842, %r3840, 224;
	add.s32 	%r3843, %r3842, -128;
	shr.u32 	%r3844, %r3843, 5;
	mul.wide.u32 	%rd1306, %r3844, 4;
	sub.s64 	%rd1307, %rd7, %rd1306;
	ld.local.u32 	%r6191, [%rd1307+24];
	ld.local.u32 	%r6192, [%rd1307+20];
	setp.eq.s32 	%p979, %r3841, 0;
	@%p979 bra 	$L__BB1_897;
	shr.u32 	%r3845, %r919, 23;
	and.b32  	%r3846, %r3845, 31;
	shf.l.wrap.b32 	%r6191, %r6192, %r6191, %r3846;
	and.b32  	%r3847, %r3845, 224;
	add.s32 	%r3848, %r3847, -128;
	shr.u32 	%r3849, %r3848, 5;
	mul.wide.u32 	%rd1308, %r3849, 4;
	sub.s64 	%rd1309, %rd7, %rd1308;
	ld.local.u32 	%r3850, [%rd1309+16];
	shf.l.wrap.b32 	%r6192, %r3850, %r6192, %r3846;
$L__BB1_897:
	shr.u32 	%r3851, %r6191, 30;
	shf.l.wrap.b32 	%r3852, %r6192, %r6191, 2;
	shl.b32 	%r3853, %r6192, 2;
	shr.u32 	%r3854, %r3852, 31;
	add.s32 	%r3855, %r3854, %r3851;
	neg.s32 	%r3856, %r3855;
	setp.lt.s32 	%p980, %r919, 0;
	selp.b32 	%r6193, %r3856, %r3855, %p980;
	xor.b32  	%r3857, %r3852, %r919;
	shr.s32 	%r3858, %r3852, 31;
	xor.b32  	%r3859, %r3858, %r3852;
	xor.b32  	%r3860, %r3858, %r3853;
	cvt.u64.u32 	%rd1310, %r3859;
	shl.b64 	%rd1311, %rd1310, 32;
	cvt.u64.u32 	%rd1312, %r3860;
	or.b64  	%rd1313, %rd1311, %rd1312;
	cvt.rn.f64.s64 	%fd141, %rd1313;
	mul.f64 	%fd142, %fd141, 0d3BF921FB54442D19;
	cvt.rn.f32.f64 	%f6664, %fd142;
	neg.f32 	%f6665, %f6664;
	setp.lt.s32 	%p981, %r3857, 0;
	selp.f32 	%f11853, %f6665, %f6664, %p981;
	bra.uni 	$L__BB1_899;
$L__BB1_898:
	mov.f32 	%f6666, 0f00000000;
	mul.rn.f32 	%f11853, %f767, %f6666;
	mov.b32 	%r6193, 0;
$L__BB1_899:
	and.b32  	%r3862, %r6193, 3;
	cvt.rn.f32.u32 	%f6667, %r3862;
	fma.rn.f32 	%f6668, %f6667, 0f3FC90FDB, 0fBF490FDB;
	add.f32 	%f6669, %f11853, %f6668;
	mul.f32 	%f6670, %f6669, 0f3F22F983;
	cvt.rni.s32.f32 	%r3863, %f6670;
	cvt.rn.f32.s32 	%f6671, %r3863;
	fma.rn.f32 	%f6672, %f6671, 0fBFC90FDA, %f6669;
	fma.rn.f32 	%f6673, %f6671, 0fB3A22168, %f6672;
	add.s32 	%r3864, %r3863, 1;
	mul.rn.f32 	%f6674, %f6673, %f6673;
	and.b32  	%r3865, %r3863, 1;
	setp.eq.b32 	%p982, %r3865, 1;
	selp.f32 	%f6675, %f6673, 0f3F800000, %p982;
	fma.rn.f32 	%f6676, %f6674, %f6675, 0f00000000;
	fma.rn.f32 	%f6677, %f6674, 0f37CBAC00, 0fBAB607ED;
	selp.f32 	%f6678, 0fB94D4153, %f6677, %p982;
	selp.f32 	%f6679, 0f3C0885E4, 0f3D2AAABB, %p982;
	fma.rn.f32 	%f6680, %f6678, %f6674, %f6679;
	selp.f32 	%f6681, 0fBE2AAAA8, 0fBEFFFFFF, %p982;
	fma.rn.f32 	%f6682, %f6680, %f6674, %f6681;
	fma.rn.f32 	%f6683, %f6682, %f6676, %f6675;
	and.b32  	%r3866, %r3864, 2;
	setp.eq.s32 	%p983, %r3866, 0;
	mov.f32 	%f6684, 0f00000000;
	sub.f32 	%f6685, %f6684, %f6683;
	selp.f32 	%f6686, %f6683, %f6685, %p983;
	rsqrt.approx.f32 	%f6687, %f764;
	mul.f32 	%f6688, %f6687, 0f3F4C422A;
	mul.f32 	%f6689, %f766, %f6688;
	mul.f32 	%f11854, %f6689, %f6686;
$L__BB1_900:
	setp.gt.f32 	%p984, %f764, 0f40000000;
	@%p984 bra 	$L__BB1_902;
	mov.f32 	%f6690, 0f41A00000;
	div.rn.f32 	%f6691, %f6690, %f763;
	abs.f32 	%f6692, %f6691;
	setp.gt.f32 	%p985, %f6692, 0f58635FA9;
	mul.f32 	%f6693, %f6691, 0f26901D7D;
	selp.f32 	%f6694, 0f26901D7D, 0f3F800000, %p985;
	selp.f32 	%f6695, %f6693, %f6691, %p985;
	mov.f32 	%f6696, 0f41900000;
	div.rn.f32 	%f6697, %f6696, %f763;
	mul.f32 	%f6698, %f6695, %f6697;
	sub.f32 	%f6699, %f6698, %f6694;
	abs.f32 	%f6700, %f6699;
	setp.gt.f32 	%p986, %f6700, 0f58635FA9;
	mul.f32 	%f6701, %f6699, 0f26901D7D;
	mul.f32 	%f6702, %f6695, 0f26901D7D;
	selp.f32 	%f6703, %f6702, %f6695, %p986;
	selp.f32 	%f6704, %f6701, %f6699, %p986;
	fma.rn.f32 	%f6705, %f6704, 0f40000000, 0f00000000;
	mov.f32 	%f6706, 0f41800000;
	div.rn.f32 	%f6707, %f6706, %f763;
	mul.f32 	%f6708, %f6704, %f6707;
	sub.f32 	%f6709, %f6708, %f6703;
	abs.f32 	%f6710, %f6709;
	setp.gt.f32 	%p987, %f6710, 0f58635FA9;
	mul.f32 	%f6711, %f6709, 0f26901D7D;
	mul.f32 	%f6712, %f6704, 0f26901D7D;
	mul.f32 	%f6713, %f6705, 0f26901D7D;
	selp.f32 	%f6714, %f6712, %f6704, %p987;
	selp.f32 	%f6715, %f6713, %f6705, %p987;
	selp.f32 	%f6716, %f6711, %f6709, %p987;
	mov.f32 	%f6717, 0f41600000;
	div.rn.f32 	%f6718, %f6717, %f763;
	mul.f32 	%f6719, %f6716, %f6718;
	sub.f32 	%f6720, %f6719, %f6714;
	abs.f32 	%f6721, %f6720;
	setp.gt.f32 	%p988, %f6721, 0f58635FA9;
	mul.f32 	%f6722, %f6720, 0f26901D7D;
	mul.f32 	%f6723, %f6716, 0f26901D7D;
	mul.f32 	%f6724, %f6715, 0f26901D7D;
	selp.f32 	%f6725, %f6723, %f6716, %p988;
	selp.f32 	%f6726, %f6724, %f6715, %p988;
	selp.f32 	%f6727, %f6722, %f6720, %p988;
	fma.rn.f32 	%f6728, %f6727, 0f40000000, %f6726;
	mov.f32 	%f6729, 0f41400000;
	div.rn.f32 	%f6730, %f6729, %f763;
	mul.f32 	%f6731, %f6727, %f6730;
	sub.f32 	%f6732, %f6731, %f6725;
	abs.f32 	%f6733, %f6732;
	setp.gt.f32 	%p989, %f6733, 0f58635FA9;
	mul.f32 	%f6734, %f6732, 0f26901D7D;
	mul.f32 	%f6735, %f6727, 0f26901D7D;
	mul.f32 	%f6736, %f6728, 0f26901D7D;
	selp.f32 	%f6737, %f6735, %f6727, %p989;
	selp.f32 	%f6738, %f6736, %f6728, %p989;
	selp.f32 	%f6739, %f6734, %f6732, %p989;
	mov.f32 	%f6740, 0f41200000;
	div.rn.f32 	%f6741, %f6740, %f763;
	mul.f32 	%f6742, %f6739, %f6741;
	sub.f32 	%f6743, %f6742, %f6737;
	abs.f32 	%f6744, %f6743;
	setp.gt.f32 	%p990, %f6744, 0f58635FA9;
	mul.f32 	%f6745, %f6743, 0f26901D7D;
	mul.f32 	%f6746, %f6739, 0f26901D7D;
	mul.f32 	%f6747, %f6738, 0f26901D7D;
	selp.f32 	%f6748, %f6746, %f6739, %p990;
	selp.f32 	%f6749, %f6747, %f6738, %p990;
	selp.f32 	%f6750, %f6745, %f6743, %p990;
	fma.rn.f32 	%f6751, %f6750, 0f40000000, %f6749;
	mov.f32 	%f6752, 0f41000000;
	div.rn.f32 	%f6753, %f6752, %f763;
	mul.f32 	%f6754, %f6750, %f6753;
	sub.f32 	%f6755, %f6754, %f6748;
	abs.f32 	%f6756, %f6755;
	setp.gt.f32 	%p991, %f6756, 0f58635FA9;
	mul.f32 	%f6757, %f6755, 0f26901D7D;
	mul.f32 	%f6758, %f6750, 0f26901D7D;
	mul.f32 	%f6759, %f6751, 0f26901D7D;
	selp.f32 	%f6760, %f6758, %f6750, %p991;
	selp.f32 	%f6761, %f6759, %f6751, %p991;
	selp.f32 	%f6762, %f6757, %f6755, %p991;
	mov.f32 	%f6763, 0f40C00000;
	div.rn.f32 	%f6764, %f6763, %f763;
	mul.f32 	%f6765, %f6762, %f6764;
	sub.f32 	%f6766, %f6765, %f6760;
	abs.f32 	%f6767, %f6766;
	setp.gt.f32 	%p992, %f6767, 0f58635FA9;
	mul.f32 	%f6768, %f6766, 0f26901D7D;
	mul.f32 	%f6769, %f6762, 0f26901D7D;
	mul.f32 	%f6770, %f6761, 0f26901D7D;
	selp.f32 	%f6771, %f6769, %f6762, %p992;
	selp.f32 	%f6772, %f6770, %f6761, %p992;
	selp.f32 	%f6773, %f6768, %f6766, %p992;
	fma.rn.f32 	%f6774, %f6773, 0f40000000, %f6772;
	mov.f32 	%f6775, 0f40800000;
	div.rn.f32 	%f6776, %f6775, %f763;
	mul.f32 	%f6777, %f6773, %f6776;
	sub.f32 	%f6778, %f6777, %f6771;
	abs.f32 	%f6779, %f6778;
	setp.gt.f32 	%p993, %f6779, 0f58635FA9;
	mul.f32 	%f6780, %f6778, 0f26901D7D;
	mul.f32 	%f6781, %f6773, 0f26901D7D;
	mul.f32 	%f6782, %f6774, 0f26901D7D;
	selp.f32 	%f6783, %f6781, %f6773, %p993;
	selp.f32 	%f6784, %f6782, %f6774, %p993;
	selp.f32 	%f6785, %f6780, %f6778, %p993;
	mov.f32 	%f6786, 0f40000000;
	div.rn.f32 	%f6787, %f6786, %f763;
	mul.f32 	%f6788, %f6785, %f6787;
	sub.f32 	%f6789, %f6788, %f6783;
	abs.f32 	%f6790, %f6789;
	setp.gt.f32 	%p994, %f6790, 0f58635FA9;
	mul.f32 	%f6791, %f6789, 0f26901D7D;
	mul.f32 	%f6792, %f6783, 0f26901D7D;
	mul.f32 	%f6793, %f6784, 0f26901D7D;
	selp.f32 	%f6794, %f6792, %f6783, %p994;
	selp.f32 	%f6795, %f6793, %f6784, %p994;
	selp.f32 	%f6796, %f6791, %f6789, %p994;
	fma.rn.f32 	%f6797, %f6796, 0f40000000, %f6795;
	sub.f32 	%f6798, %f6797, %f6796;
	div.rn.f32 	%f11859, %f6794, %f6798;
	bra.uni 	$L__BB1_927;
$L__BB1_902:
	@%p974 bra 	$L__BB1_904;
	add.f32 	%f6799, %f764, 0fC0753AAC;
	add.f32 	%f6800, %f6799, 0f33A5090F;
	fma.rn.f32 	%f6801, %f6800, 0f29AF3463, 0f2B81BF42;
	fma.rn.f32 	%f6802, %f6801, %f6800, 0fADE21EC1;
	fma.rn.f32 	%f6803, %f6802, %f6800, 0fAF5DDEFF;
	fma.rn.f32 	%f6804, %f6803, %f6800, 0f319B0C9D;
	fma.rn.f32 	%f6805, %f6804, %f6800, 0f32E81173;
	fma.rn.f32 	%f6806, %f6805, %f6800, 0fB50F8DC8;
	fma.rn.f32 	%f6807, %f6806, %f6800, 0fB61E653D;
	fma.rn.f32 	%f6808, %f6807, %f6800, 0f382CD9C5;
	fma.rn.f32 	%f6809, %f6808, %f6800, 0f38F9EB10;
	fma.rn.f32 	%f6810, %f6809, %f6800, 0fBAECEB9C;
	fma.rn.f32 	%f6811, %f6810, %f6800, 0fBB276FFD;
	fma.rn.f32 	%f6812, %f6811, %f6800, 0f3D073993;
	add.f32 	%f6813, %f764, 0fC0E07FB0;
	add.f32 	%f6814, %f6813, 0f3444B8DB;
	mul.f32 	%f6815, %f6814, %f6812;
	mul.f32 	%f6816, %f6800, %f6815;
	mul.f32 	%f11856, %f764, %f6816;
	bra.uni 	$L__BB1_914;
$L__BB1_904:
	abs.f32 	%f6818, %f764;
	setp.eq.f32 	%p996, %f6818, 0f7F800000;
	mov.f32 	%f11856, 0f00000000;
	@%p996 bra 	$L__BB1_914;
	rcp.approx.ftz.f32 	%f6819, %f764;
	mul.f32 	%f6820, %f6819, %f6819;
	fma.rn.f32 	%f6821, %f6820, 0fC082CB37, 0f3F3FF7E9;
	fma.rn.f32 	%f6822, %f6821, %f6820, 0fBE458BAE;
	fma.rn.f32 	%f6823, %f6822, %f6820, 0f3E3FFF8B;
	fma.rn.f32 	%f777, %f6823, %f6820, 0f3F800000;
	fma.rn.f32 	%f6824, %f6820, 0fBFCA3BA2, 0f3EB914AD;
	fma.rn.f32 	%f6825, %f6824, %f6820, 0fBE27F2EC;
	fma.rn.f32 	%f6826, %f6825, %f6820, 0f3EBFFFFD;
	fma.rn.f32 	%f778, %f6826, %f6819, %f764;
	mul.f32 	%f6827, %f778, 0f3F22F983;
	cvt.rni.s32.f32 	%r6197, %f6827;
	cvt.rn.f32.s32 	%f6828, %r6197;
	fma.rn.f32 	%f6829, %f6828, 0fBFC90FDA, %f778;
	fma.rn.f32 	%f6830, %f6828, 0fB3A22168, %f6829;
	fma.rn.f32 	%f11855, %f6828, 0fA7C234C5, %f6830;
	abs.f32 	%f780, %f778;
	setp.ltu.f32 	%p997, %f780, 0f47CE4780;
	@%p997 bra 	$L__BB1_913;
	setp.eq.f32 	%p998, %f780, 0f7F800000;
	@%p998 bra 	$L__BB1_912;
	mov.b32 	%r931, %f778;
	mov.b64 	%rd2312, 0;
	mov.b32 	%r6194, 0;
$L__BB1_908:
	.pragma "nounroll";
	mul.wide.u32 	%rd1315, %r6194, 4;
	mov.u64 	%rd1316, __cudart_i2opi_f;
	add.s64 	%rd1317, %rd1316, %rd1315;
	ld.global.nc.u32 	%r3868, [%rd1317];
	shl.b32 	%r3869, %r931, 8;
	or.b32  	%r3870, %r3869, -2147483648;
	mad.wide.u32 	%rd1318, %r3868, %r3870, %rd2312;
	shr.u64 	%rd2312, %rd1318, 32;
	add.s64 	%rd1319, %rd6, %rd1315;
	st.local.u32 	[%rd1319], %rd1318;
	add.s32 	%r6194, %r6194, 1;
	setp.ne.s32 	%p999, %r6194, 6;
	@%p999 bra 	$L__BB1_908;
	shr.u32 	%r3871, %r931, 23;
	st.local.u32 	[%rd6+24], %rd2312;
	and.b32  	%r3872, %r3871, 31;
	and.b32  	%r3873, %r3871, 224;
	add.s32 	%r3874, %r3873, -128;
	shr.u32 	%r3875, %r3874, 5;
	mul.wide.u32 	%rd1320, %r3875, 4;
	sub.s64 	%rd1321, %rd6, %rd1320;
	ld.local.u32 	%r6195, [%rd1321+24];
	ld.local.u32 	%r6196, [%rd1321+20];
	setp.eq.s32 	%p1000, %r3872, 0;
	@%p1000 bra 	$L__BB1_911;
	shr.u32 	%r3876, %r931, 23;
	and.b32  	%r3877, %r3876, 31;
	shf.l.wrap.b32 	%r6195, %r6196, %r6195, %r3877;
	and.b32  	%r3878, %r3876, 224;
	add.s32 	%r3879, %r3878, -128;
	shr.u32 	%r3880, %r3879, 5;
	mul.wide.u32 	%rd1322, %r3880, 4;
	sub.s64 	%rd1323, %rd6, %rd1322;
	ld.local.u32 	%r3881, [%rd1323+16];
	shf.l.wrap.b32 	%r6196, %r3881, %r6196, %r3877;
$L__BB1_911:
	shr.u32 	%r3882, %r6195, 30;
	shf.l.wrap.b32 	%r3883, %r6196, %r6195, 2;
	shl.b32 	%r3884, %r6196, 2;
	shr.u32 	%r3885, %r3883, 31;
	add.s32 	%r3886, %r3885, %r3882;
	neg.s32 	%r3887, %r3886;
	setp.lt.s32 	%p1001, %r931, 0;
	selp.b32 	%r6197, %r3887, %r3886, %p1001;
	xor.b32  	%r3888, %r3883, %r931;
	shr.s32 	%r3889, %r3883, 31;
	xor.b32  	%r3890, %r3889, %r3883;
	xor.b32  	%r3891, %r3889, %r3884;
	cvt.u64.u32 	%rd1324, %r3890;
	shl.b64 	%rd1325, %rd1324, 32;
	cvt.u64.u32 	%rd1326, %r3891;
	or.b64  	%rd1327, %rd1325, %rd1326;
	cvt.rn.f64.s64 	%fd143, %rd1327;
	mul.f64 	%fd144, %fd143, 0d3BF921FB54442D19;
	cvt.rn.f32.f64 	%f6831, %fd144;
	neg.f32 	%f6832, %f6831;
	setp.lt.s32 	%p1002, %r3888, 0;
	selp.f32 	%f11855, %f6832, %f6831, %p1002;
	bra.uni 	$L__BB1_913;
$L__BB1_912:
	mov.f32 	%f6833, 0f00000000;
	mul.rn.f32 	%f11855, %f778, %f6833;
	mov.b32 	%r6197, 0;
$L__BB1_913:
	and.b32  	%r3893, %r6197, 3;
	cvt.rn.f32.u32 	%f6834, %r3893;
	fma.rn.f32 	%f6835, %f6834, 0f3FC90FDB, 0fC016CBE4;
	add.f32 	%f6836, %f11855, %f6835;
	mul.f32 	%f6837, %f6836, 0f3F22F983;
	cvt.rni.s32.f32 	%r3894, %f6837;
	cvt.rn.f32.s32 	%f6838, %r3894;
	fma.rn.f32 	%f6839, %f6838, 0fBFC90FDA, %f6836;
	fma.rn.f32 	%f6840, %f6838, 0fB3A22168, %f6839;
	add.s32 	%r3895, %r3894, 1;
	mul.rn.f32 	%f6841, %f6840, %f6840;
	and.b32  	%r3896, %r3894, 1;
	setp.eq.b32 	%p1003, %r3896, 1;
	selp.f32 	%f6842, %f6840, 0f3F800000, %p1003;
	fma.rn.f32 	%f6843, %f6841, %f6842, 0f00000000;
	fma.rn.f32 	%f6844, %f6841, 0f37CBAC00, 0fBAB607ED;
	selp.f32 	%f6845, 0fB94D4153, %f6844, %p1003;
	selp.f32 	%f6846, 0f3C0885E4, 0f3D2AAABB, %p1003;
	fma.rn.f32 	%f6847, %f6845, %f6841, %f6846;
	selp.f32 	%f6848, 0fBE2AAAA8, 0fBEFFFFFF, %p1003;
	fma.rn.f32 	%f6849, %f6847, %f6841, %f6848;
	fma.rn.f32 	%f6850, %f6849, %f6843, %f6842;
	and.b32  	%r3897, %r3895, 2;
	setp.eq.s32 	%p1004, %r3897, 0;
	mov.f32 	%f6851, 0f00000000;
	sub.f32 	%f6852, %f6851, %f6850;
	selp.f32 	%f6853, %f6850, %f6852, %p1004;
	rsqrt.approx.f32 	%f6854, %f764;
	mul.f32 	%f6855, %f6854, 0f3F4C422A;
	mul.f32 	%f6856, %f777, %f6855;
	mul.f32 	%f11856, %f6856, %f6853;
$L__BB1_914:
	setp.lt.f32 	%p1006, %f763, 0f00000000;
	neg.f32 	%f6857, %f11856;
	selp.f32 	%f786, %f6857, %f11856, %p1006;
	@%p974 bra 	$L__BB1_916;
	add.f32 	%f6858, %f764, 0fC019E8A9;
	add.f32 	%f6859, %f6858, 0fB3E971B3;
	fma.rn.f32 	%f6860, %f6859, 0fA6B3B8E7, 0fA9ACA9B3;
	fma.rn.f32 	%f6861, %f6860, %f6859, 0f2C3F0E18;
	fma.rn.f32 	%f6862, %f6861, %f6859, 0fACD41781;
	fma.rn.f32 	%f6863, %f6862, %f6859, 0fAFE90F38;
	fma.rn.f32 	%f6864, %f6863, %f6859, 0f3020305B;
	fma.rn.f32 	%f6865, %f6864, %f6859, 0f33797143;
	fma.rn.f32 	%f6866, %f6865, %f6859, 0f30F76F85;
	fma.rn.f32 	%f6867, %f6866, %f6859, 0fB6B6DFC6;
	fma.rn.f32 	%f6868, %f6867, %f6859, 0fB6F665C9;
	fma.rn.f32 	%f6869, %f6868, %f6859, 0f399E2DEB;
	fma.rn.f32 	%f6870, %f6869, %f6859, 0f3A4AE334;
	fma.rn.f32 	%f6871, %f6870, %f6859, 0fBBEEAA1B;
	fma.rn.f32 	%f6872, %f6871, %f6859, 0fBCDA7747;
	mul.f32 	%f6873, %f6859, %f6872;
	add.f32 	%f6874, %f764, 0fC0B0A47B;
	add.f32 	%f6875, %f6874, 0f339A7A37;
	mul.f32 	%f6876, %f6875, %f6873;
	add.f32 	%f6877, %f764, 0fC10A75AB;
	add.f32 	%f6878, %f6877, 0fB4CCCDED;
	mul.f32 	%f11858, %f6878, %f6876;
	bra.uni 	$L__BB1_926;
$L__BB1_916:
	abs.f32 	%f6880, %f764;
	setp.eq.f32 	%p1007, %f6880, 0f7F800000;
	mov.f32 	%f11858, 0f00000000;
	@%p1007 bra 	$L__BB1_926;
	rcp.approx.ftz.f32 	%f6881, %f764;
	mul.f32 	%f6882, %f6881, %f6881;
	fma.rn.f32 	%f6883, %f6882, 0f4056FE93, 0fBF03B7C2;
	fma.rn.f32 	%f6884, %f6883, %f6882, 0f3DD3B3F3;
	fma.rn.f32 	%f6885, %f6884, %f6882, 0fBD7FFFB6;
	fma.rn.f32 	%f788, %f6885, %f6882, 0f3F800000;
	fma.rn.f32 	%f6886, %f6882, 0f3F91E009, 0fBE52412D;
	fma.rn.f32 	%f6887, %f6886, %f6882, 0f3D854ED1;
	fma.rn.f32 	%f6888, %f6887, %f6882, 0fBDFFFFFF;
	fma.rn.f32 	%f789, %f6888, %f6881, %f764;
	mul.f32 	%f6889, %f789, 0f3F22F983;
	cvt.rni.s32.f32 	%r6201, %f6889;
	cvt.rn.f32.s32 	%f6890, %r6201;
	fma.rn.f32 	%f6891, %f6890, 0fBFC90FDA, %f789;
	fma.rn.f32 	%f6892, %f6890, 0fB3A22168, %f6891;
	fma.rn.f32 	%f11857, %f6890, 0fA7C234C5, %f6892;
	abs.f32 	%f791, %f789;
	setp.ltu.f32 	%p1008, %f791, 0f47CE4780;
	@%p1008 bra 	$L__BB1_925;
	setp.eq.f32 	%p1009, %f791, 0f7F800000;
	@%p1009 bra 	$L__BB1_924;
	mov.b32 	%r943, %f789;
	mov.b32 	%r6198, 0;
	mov.b64 	%rd2313, 0;
$L__BB1_920:
	.pragma "nounroll";
	mul.wide.u32 	%rd1329, %r6198, 4;
	mov.u64 	%rd1330, __cudart_i2opi_f;
	add.s64 	%rd1331, %rd1330, %rd1329;
	ld.global.nc.u32 	%r3899, [%rd1331];
	shl.b32 	%r3900, %r943, 8;
	or.b32  	%r3901, %r3900, -2147483648;
	mad.wide.u32 	%rd1332, %r3899, %r3901, %rd2313;
	shr.u64 	%rd2313, %rd1332, 32;
	add.s64 	%rd1333, %rd6, %rd1329;
	st.local.u32 	[%rd1333], %rd1332;
	add.s32 	%r6198, %r6198, 1;
	setp.ne.s32 	%p1010, %r6198, 6;
	@%p1010 bra 	$L__BB1_920;
	shr.u32 	%r3902, %r943, 23;
	st.local.u32 	[%rd6+24], %rd2313;
	and.b32  	%r3903, %r3902, 31;
	and.b32  	%r3904, %r3902, 224;
	add.s32 	%r3905, %r3904, -128;
	shr.u32 	%r3906, %r3905, 5;
	mul.wide.u32 	%rd1334, %r3906, 4;
	sub.s64 	%rd1335, %rd6, %rd1334;
	ld.local.u32 	%r6200, [%rd1335+24];
	ld.local.u32 	%r6199, [%rd1335+20];
	setp.eq.s32 	%p1011, %r3903, 0;
	@%p1011 bra 	$L__BB1_923;
	shr.u32 	%r3907, %r943, 23;
	and.b32  	%r3908, %r3907, 31;
	shf.l.wrap.b32 	%r6200, %r6199, %r6200, %r3908;
	and.b32  	%r3909, %r3907, 224;
	add.s32 	%r3910, %r3909, -128;
	shr.u32 	%r3911, %r3910, 5;
	mul.wide.u32 	%rd1336, %r3911, 4;
	sub.s64 	%rd1337, %rd6, %rd1336;
	ld.local.u32 	%r3912, [%rd1337+16];
	shf.l.wrap.b32 	%r6199, %r3912, %r6199, %r3908;
$L__BB1_923:
	shr.u32 	%r3913, %r6200, 30;
	shf.l.wrap.b32 	%r3914, %r6199, %r6200, 2;
	shl.b32 	%r3915, %r6199, 2;
	shr.u32 	%r3916, %r3914, 31;
	add.s32 	%r3917, %r3916, %r3913;
	neg.s32 	%r3918, %r3917;
	setp.lt.s32 	%p1012, %r943, 0;
	selp.b32 	%r6201, %r3918, %r3917, %p1012;
	shr.s32 	%r3919, %r3914, 31;
	xor.b32  	%r3920, %r3919, %r3915;
	xor.b32  	%r3921, %r3919, %r3914;
	xor.b32  	%r3922, %r3914, %r943;
	cvt.u64.u32 	%rd1338, %r3921;
	shl.b64 	%rd1339, %rd1338, 32;
	cvt.u64.u32 	%rd1340, %r3920;
	or.b64  	%rd1341, %rd1339, %rd1340;
	cvt.rn.f64.s64 	%fd145, %rd1341;
	mul.f64 	%fd146, %fd145, 0d3BF921FB54442D19;
	cvt.rn.f32.f64 	%f6893, %fd146;
	neg.f32 	%f6894, %f6893;
	setp.lt.s32 	%p1013, %r3922, 0;
	selp.f32 	%f11857, %f6894, %f6893, %p1013;
	bra.uni 	$L__BB1_925;
$L__BB1_924:
	mov.f32 	%f6895, 0f00000000;
	mul.rn.f32 	%f11857, %f789, %f6895;
	mov.b32 	%r6201, 0;
$L__BB1_925:
	and.b32  	%r3924, %r6201, 3;
	cvt.rn.f32.u32 	%f6896, %r3924;
	fma.rn.f32 	%f6897, %f6896, 0f3FC90FDB, 0fBF490FDB;
	add.f32 	%f6898, %f11857, %f6897;
	mul.f32 	%f6899, %f6898, 0f3F22F983;
	cvt.rni.s32.f32 	%r3925, %f6899;
	cvt.rn.f32.s32 	%f6900, %r3925;
	fma.rn.f32 	%f6901, %f6900, 0fBFC90FDA, %f6898;
	fma.rn.f32 	%f6902, %f6900, 0fB3A22168, %f6901;
	add.s32 	%r3926, %r3925, 1;
	mul.rn.f32 	%f6903, %f6902, %f6902;
	and.b32  	%r3927, %r3925, 1;
	setp.eq.b32 	%p1014, %r3927, 1;
	selp.f32 	%f6904, %f6902, 0f3F800000, %p1014;
	fma.rn.f32 	%f6905, %f6903, %f6904, 0f00000000;
	fma.rn.f32 	%f6906, %f6903, 0f37CBAC00, 0fBAB607ED;
	selp.f32 	%f6907, 0fB94D4153, %f6906, %p1014;
	selp.f32 	%f6908, 0f3C0885E4, 0f3D2AAABB, %p1014;
	fma.rn.f32 	%f6909, %f6907, %f6903, %f6908;
	selp.f32 	%f6910, 0fBE2AAAA8, 0fBEFFFFFF, %p1014;
	fma.rn.f32 	%f6911, %f6909, %f6903, %f6910;
	fma.rn.f32 	%f6912, %f6911, %f6905, %f6904;
	and.b32  	%r3928, %r3926, 2;
	setp.eq.s32 	%p1015, %r3928, 0;
	mov.f32 	%f6913, 0f00000000;
	sub.f32 	%f6914, %f6913, %f6912;
	selp.f32 	%f6915, %f6912, %f6914, %p1015;
	rsqrt.approx.f32 	%f6916, %f764;
	mul.f32 	%f6917, %f6916, 0f3F4C422A;
	mul.f32 	%f6918, %f788, %f6917;
	mul.f32 	%f11858, %f6918, %f6915;
$L__BB1_926:
	neg.f32 	%f6919, %f11858;
	mov.f32 	%f6920, 0f40000000;
	div.rn.f32 	%f6921, %f6920, %f763;
	copysign.f32 	%f6922, %f763, %f786;
	setp.lt.f32 	%p1016, %f764, 0f0DA24260;
	selp.f32 	%f6923, %f6922, %f786, %p1016;
	fma.rn.f32 	%f11859, %f6923, %f6921, %f6919;
$L__BB1_927:
	sub.f32 	%f799, %f11854, %f11859;
	@%p974 bra 	$L__BB1_930;
	setp.leu.f32 	%p1018, %f764, 0f40000000;
	add.f32 	%f6924, %f764, 0fC019E8A9;
	add.f32 	%f6925, %f6924, 0fB3E971B3;
	fma.rn.f32 	%f6926, %f6925, 0fA6B3B8E7, 0fA9ACA9B3;
	fma.rn.f32 	%f6927, %f6926, %f6925, 0f2C3F0E18;
	fma.rn.f32 	%f6928, %f6927, %f6925, 0fACD41781;
	fma.rn.f32 	%f6929, %f6928, %f6925, 0fAFE90F38;
	fma.rn.f32 	%f6930, %f6929, %f6925, 0f3020305B;
	fma.rn.f32 	%f6931, %f6930, %f6925, 0f33797143;
	fma.rn.f32 	%f6932, %f6931, %f6925, 0f30F76F85;
	fma.rn.f32 	%f6933, %f6932, %f6925, 0fB6B6DFC6;
	fma.rn.f32 	%f6934, %f6933, %f6925, 0fB6F665C9;
	fma.rn.f32 	%f6935, %f6934, %f6925, 0f399E2DEB;
	fma.rn.f32 	%f6936, %f6935, %f6925, 0f3A4AE334;
	fma.rn.f32 	%f6937, %f6936, %f6925, 0fBBEEAA1B;
	fma.rn.f32 	%f6938, %f6937, %f6925, 0fBCDA7747;
	mul.f32 	%f6939, %f6925, %f6938;
	add.f32 	%f6940, %f764, 0fC0B0A47B;
	add.f32 	%f6941, %f6940, 0f339A7A37;
	mul.f32 	%f6942, %f6941, %f6939;
	add.f32 	%f6943, %f764, 0fC10A75AB;
	add.f32 	%f6944, %f6943, 0fB4CCCDED;
	mul.f32 	%f11861, %f6944, %f6942;
	@%p1018 bra 	$L__BB1_949;
	add.f32 	%f6945, %f764, 0fC0753AAC;
	add.f32 	%f6946, %f6945, 0f33A5090F;
	fma.rn.f32 	%f6947, %f6946, 0f29AF3463, 0f2B81BF42;
	fma.rn.f32 	%f6948, %f6947, %f6946, 0fADE21EC1;
	fma.rn.f32 	%f6949, %f6948, %f6946, 0fAF5DDEFF;
	fma.rn.f32 	%f6950, %f6949, %f6946, 0f319B0C9D;
	fma.rn.f32 	%f6951, %f6950, %f6946, 0f32E81173;
	fma.rn.f32 	%f6952, %f6951, %f6946, 0fB50F8DC8;
	fma.rn.f32 	%f6953, %f6952, %f6946, 0fB61E653D;
	fma.rn.f32 	%f6954, %f6953, %f6946, 0f382CD9C5;
	fma.rn.f32 	%f6955, %f6954, %f6946, 0f38F9EB10;
	fma.rn.f32 	%f6956, %f6955, %f6946, 0fBAECEB9C;
	fma.rn.f32 	%f6957, %f6956, %f6946, 0fBB276FFD;
	fma.rn.f32 	%f6958, %f6957, %f6946, 0f3D073993;
	add.f32 	%f6959, %f764, 0fC0E07FB0;
	add.f32 	%f6960, %f6959, 0f3444B8DB;
	mul.f32 	%f6961, %f6960, %f6958;
	mul.f32 	%f6962, %f6946, %f6961;
	mul.f32 	%f11865, %f764, %f6962;
	bra.uni 	$L__BB1_952;
$L__BB1_930:
	abs.f32 	%f6963, %f764;
	setp.eq.f32 	%p1019, %f6963, 0f7F800000;
	@%p1019 bra 	$L__BB1_948;
	rcp.approx.ftz.f32 	%f6964, %f764;
	mul.f32 	%f6965, %f6964, %f6964;
	fma.rn.f32 	%f6966, %f6965, 0f4056FE93, 0fBF03B7C2;
	fma.rn.f32 	%f6967, %f6966, %f6965, 0f3DD3B3F3;
	fma.rn.f32 	%f6968, %f6967, %f6965, 0fBD7FFFB6;
	fma.rn.f32 	%f802, %f6968, %f6965, 0f3F800000;
	fma.rn.f32 	%f6969, %f6965, 0f3F91E009, 0fBE52412D;
	fma.rn.f32 	%f6970, %f6969, %f6965, 0f3D854ED1;
	fma.rn.f32 	%f6971, %f6970, %f6965, 0fBDFFFFFF;
	fma.rn.f32 	%f803, %f6971, %f6964, %f764;
	mul.f32 	%f6972, %f803, 0f3F22F983;
	cvt.rni.s32.f32 	%r6205, %f6972;
	cvt.rn.f32.s32 	%f6973, %r6205;
	fma.rn.f32 	%f6974, %f6973, 0fBFC90FDA, %f803;
	fma.rn.f32 	%f6975, %f6973, 0fB3A22168, %f6974;
	fma.rn.f32 	%f11860, %f6973, 0fA7C234C5, %f6975;
	abs.f32 	%f805, %f803;
	setp.ltu.f32 	%p1020, %f805, 0f47CE4780;
	@%p1020 bra 	$L__BB1_939;
	setp.eq.f32 	%p1021, %f805, 0f7F800000;
	@%p1021 bra 	$L__BB1_938;
	mov.b32 	%r955, %f803;
	mov.b64 	%rd2314, 0;
	mov.b32 	%r6202, 0;
$L__BB1_934:
	.pragma "nounroll";
	mul.wide.u32 	%rd1343, %r6202, 4;
	mov.u64 	%rd1344, __cudart_i2opi_f;
	add.s64 	%rd1345, %rd1344, %rd1343;
	ld.global.nc.u32 	%r3930, [%rd1345];
	shl.b32 	%r3931, %r955, 8;
	or.b32  	%r3932, %r3931, -2147483648;
	mad.wide.u32 	%rd1346, %r3930, %r3932, %rd2314;
	shr.u64 	%rd2314, %rd1346, 32;
	add.s64 	%rd1347, %rd5, %rd1343;
	st.local.u32 	[%rd1347], %rd1346;
	add.s32 	%r6202, %r6202, 1;
	setp.ne.s32 	%p1022, %r6202, 6;
	@%p1022 bra 	$L__BB1_934;
	shr.u32 	%r3933, %r955, 23;
	st.local.u32 	[%rd5+24], %rd2314;
	and.b32  	%r3934, %r3933, 31;
	and.b32  	%r3935, %r3933, 224;
	add.s32 	%r3936, %r3935, -128;
	shr.u32 	%r3937, %r3936, 5;
	mul.wide.u32 	%rd1348, %r3937, 4;
	sub.s64 	%rd1349, %rd5, %rd1348;
	ld.local.u32 	%r6203, [%rd1349+24];
	ld.local.u32 	%r6204, [%rd1349+20];
	setp.eq.s32 	%p1023, %r3934, 0;
	@%p1023 bra 	$L__BB1_937;
	shr.u32 	%r3938, %r955, 23;
	and.b32  	%r3939, %r3938, 31;
	shf.l.wrap.b32 	%r6203, %r6204, %r6203, %r3939;
	and.b32  	%r3940, %r3938, 224;
	add.s32 	%r3941, %r3940, -128;
	shr.u32 	%r3942, %r3941, 5;
	mul.wide.u32 	%rd1350, %r3942, 4;
	sub.s64 	%rd1351, %rd5, %rd1350;
	ld.local.u32 	%r3943, [%rd1351+16];
	shf.l.wrap.b32 	%r6204, %r3943, %r6204, %r3939;
$L__BB1_937:
	shr.u32 	%r3944, %r6203, 30;
	shf.l.wrap.b32 	%r3945, %r6204, %r6203, 2;
	shl.b32 	%r3946, %r6204, 2;
	shr.u32 	%r3947, %r3945, 31;
	add.s32 	%r3948, %r3947, %r3944;
	neg.s32 	%r3949, %r3948;
	setp.lt.s32 	%p1024, %r955, 0;
	selp.b32 	%r6205, %r3949, %r3948, %p1024;
	xor.b32  	%r3950, %r3945, %r955;
	shr.s32 	%r3951, %r3945, 31;
	xor.b32  	%r3952, %r3951, %r3945;
	xor.b32  	%r3953, %r3951, %r3946;
	cvt.u64.u32 	%rd1352, %r3952;
	shl.b64 	%rd1353, %rd1352, 32;
	cvt.u64.u32 	%rd1354, %r3953;
	or.b64  	%rd1355, %rd1353, %rd1354;
	cvt.rn.f64.s64 	%fd147, %rd1355;
	mul.f64 	%fd148, %fd147, 0d3BF921FB54442D19;
	cvt.rn.f32.f64 	%f6976, %fd148;
	neg.f32 	%f6977, %f6976;
	setp.lt.s32 	%p1025, %r3950, 0;
	selp.f32 	%f11860, %f6977, %f6976, %p1025;
	bra.uni 	$L__BB1_939;
$L__BB1_938:
	mov.f32 	%f6978, 0f00000000;
	mul.rn.f32 	%f11860, %f803, %f6978;
	mov.b32 	%r6205, 0;
$L__BB1_939:
	and.b32  	%r3955, %r6205, 3;
	cvt.rn.f32.u32 	%f6979, %r3955;
	fma.rn.f32 	%f6980, %f6979, 0f3FC90FDB, 0fBF490FDB;
	add.f32 	%f6981, %f11860, %f6980;
	mul.f32 	%f6982, %f6981, 0f3F22F983;
	cvt.rni.s32.f32 	%r3956, %f6982;
	cvt.rn.f32.s32 	%f6983, %r3956;
	fma.rn.f32 	%f6984, %f6983, 0fBFC90FDA, %f6981;
	fma.rn.f32 	%f6985, %f6983, 0fB3A22168, %f6984;
	add.s32 	%r3957, %r3956, 1;
	mul.rn.f32 	%f6986, %f6985, %f6985;
	and.b32  	%r3958, %r3956, 1;
	setp.eq.b32 	%p1027, %r3958, 1;
	selp.f32 	%f6987, %f6985, 0f3F800000, %p1027;
	fma.rn.f32 	%f6988, %f6986, %f6987, 0f00000000;
	fma.rn.f32 	%f6989, %f6986, 0f37CBAC00, 0fBAB607ED;
	selp.f32 	%f6990, 0fB94D4153, %f6989, %p1027;
	selp.f32 	%f6991, 0f3C0885E4, 0f3D2AAABB, %p1027;
	fma.rn.f32 	%f6992, %f6990, %f6986, %f6991;
	selp.f32 	%f6993, 0fBE2AAAA8, 0fBEFFFFFF, %p1027;
	fma.rn.f32 	%f6994, %f6992, %f6986, %f6993;
	fma.rn.f32 	%f6995, %f6994, %f6988, %f6987;
	and.b32  	%r3959, %r3957, 2;
	setp.eq.s32 	%p1028, %r3959, 0;
	mov.f32 	%f6996, 0f00000000;
	sub.f32 	%f6997, %f6996, %f6995;
	selp.f32 	%f6998, %f6995, %f6997, %p1028;
	rsqrt.approx.f32 	%f6999, %f764;
	mul.f32 	%f7000, %f6999, 0f3F4C422A;
	mul.f32 	%f7001, %f802, %f7000;
	mul.f32 	%f11861, %f7001, %f6998;
	@%p984 bra 	$L__BB1_940;
	bra.uni 	$L__BB1_949;
$L__BB1_940:
	abs.f32 	%f7113, %f764;
	setp.eq.f32 	%p1040, %f7113, 0f7F800000;
	mov.f32 	%f11865, 0f00000000;
	@%p1040 bra 	$L__BB1_952;
	rcp.approx.ftz.f32 	%f7114, %f764;
	mul.f32 	%f7115, %f7114, %f7114;
	fma.rn.f32 	%f7116, %f7115, 0fC082CB37, 0f3F3FF7E9;
	fma.rn.f32 	%f7117, %f7116, %f7115, 0fBE458BAE;
	fma.rn.f32 	%f7118, %f7117, %f7115, 0f3E3FFF8B;
	fma.rn.f32 	%f813, %f7118, %f7115, 0f3F800000;
	fma.rn.f32 	%f7119, %f7115, 0fBFCA3BA2, 0f3EB914AD;
	fma.rn.f32 	%f7120, %f7119, %f7115, 0fBE27F2EC;
	fma.rn.f32 	%f7121, %f7120, %f7115, 0f3EBFFFFD;
	fma.rn.f32 	%f814, %f7121, %f7114, %f764;
	mul.f32 	%f7122, %f814, 0f3F22F983;
	cvt.rni.s32.f32 	%r6209, %f7122;
	cvt.rn.f32.s32 	%f7123, %r6209;
	fma.rn.f32 	%f7124, %f7123, 0fBFC90FDA, %f814;
	fma.rn.f32 	%f7125, %f7123, 0fB3A22168, %f7124;
	fma.rn.f32 	%f11863, %f7123, 0fA7C234C5, %f7125;
	abs.f32 	%f816, %f814;
	setp.ltu.f32 	%p1041, %f816, 0f47CE4780;
	@%p1041 bra 	$L__BB1_951;
	setp.eq.f32 	%p1042, %f816, 0f7F800000;
	@%p1042 bra 	$L__BB1_950;
	mov.b32 	%r967, %f814;
	mov.b64 	%rd2315, 0;
	mov.b32 	%r6206, 0;
$L__BB1_944:
	.pragma "nounroll";
	mul.wide.u32 	%rd1357, %r6206, 4;
	mov.u64 	%rd1358, __cudart_i2opi_f;
	add.s64 	%rd1359, %rd1358, %rd1357;
	ld.global.nc.u32 	%r3961, [%rd1359];
	shl.b32 	%r3962, %r967, 8;
	or.b32  	%r3963, %r3962, -2147483648;
	mad.wide.u32 	%rd1360, %r3961, %r3963, %rd2315;
	shr.u64 	%rd2315, %rd1360, 32;
	add.s64 	%rd1361, %rd4, %rd1357;
	st.local.u32 	[%rd1361], %rd1360;
	add.s32 	%r6206, %r6206, 1;
	setp.ne.s32 	%p1043, %r6206, 6;
	@%p1043 bra 	$L__BB1_944;
	shr.u32 	%r3964, %r967, 23;
	st.local.u32 	[%rd4+24], %rd2315;
	and.b32  	%r3965, %r3964, 31;
	and.b32  	%r3966, %r3964, 224;
	add.s32 	%r3967, %r3966, -128;
	shr.u32 	%r3968, %r3967, 5;
	mul.wide.u32 	%rd1362, %r3968, 4;
	sub.s64 	%rd1363, %rd4, %rd1362;
	ld.local.u32 	%r6207, [%rd1363+24];
	ld.local.u32 	%r6208, [%rd1363+20];
	setp.eq.s32 	%p1044, %r3965, 0;
	@%p1044 bra 	$L__BB1_947;
	shr.u32 	%r3969, %r967, 23;
	and.b32  	%r3970, %r3969, 31;
	shf.l.wrap.b32 	%r6207, %r6208, %r6207, %r3970;
	and.b32  	%r3971, %r3969, 224;
	add.s32 	%r3972, %r3971, -128;
	shr.u32 	%r3973, %r3972, 5;
	mul.wide.u32 	%rd1364, %r3973, 4;
	sub.s64 	%rd1365, %rd4, %rd1364;
	ld.local.u32 	%r3974, [%rd1365+16];
	shf.l.wrap.b32 	%r6208, %r3974, %r6208, %r3970;
$L__BB1_947:
	shr.u32 	%r3975, %r6207, 30;
	shf.l.wrap.b32 	%r3976, %r6208, %r6207, 2;
	shl.b32 	%r3977, %r6208, 2;
	shr.u32 	%r3978, %r3976, 31;
	add.s32 	%r3979, %r3978, %r3975;
	neg.s32 	%r3980, %r3979;
	setp.lt.s32 	%p1045, %r967, 0;
	selp.b32 	%r6209, %r3980, %r3979, %p1045;
	xor.b32  	%r3981, %r3976, %r967;
	shr.s32 	%r3982, %r3976, 31;
	xor.b32  	%r3983, %r3982, %r3976;
	xor.b32  	%r3984, %r3982, %r3977;
	cvt.u64.u32 	%rd1366, %r3983;
	shl.b64 	%rd1367, %rd1366, 32;
	cvt.u64.u32 	%rd1368, %r3984;
	or.b64  	%rd1369, %rd1367, %rd1368;
	cvt.rn.f64.s64 	%fd149, %rd1369;
	mul.f64 	%fd150, %fd149, 0d3BF921FB54442D19;
	cvt.rn.f32.f64 	%f7126, %fd150;
	neg.f32 	%f7127, %f7126;
	setp.lt.s32 	%p1046, %r3981, 0;
	selp.f32 	%f11863, %f7127, %f7126, %p1046;
	bra.uni 	$L__BB1_951;
$L__BB1_948:
	mov.f32 	%f11861, 0f00000000;
	@%p984 bra 	$L__BB1_940;
$L__BB1_949:
	mov.f32 	%f7003, 0f41A00000;
	div.rn.f32 	%f7004, %f7003, %f763;
	abs.f32 	%f7005, %f7004;
	setp.gt.f32 	%p1030, %f7005, 0f58635FA9;
	mul.f32 	%f7006, %f7004, 0f26901D7D;
	selp.f32 	%f7007, 0f26901D7D, 0f3F800000, %p1030;
	selp.f32 	%f7008, %f7006, %f7004, %p1030;
	mov.f32 	%f7009, 0f41900000;
	div.rn.f32 	%f7010, %f7009, %f763;
	mul.f32 	%f7011, %f7008, %f7010;
	sub.f32 	%f7012, %f7011, %f7007;
	abs.f32 	%f7013, %f7012;
	setp.gt.f32 	%p1031, %f7013, 0f58635FA9;
	mul.f32 	%f7014, %f7012, 0f26901D7D;
	mul.f32 	%f7015, %f7008, 0f26901D7D;
	selp.f32 	%f7016, %f7015, %f7008, %p1031;
	selp.f32 	%f7017, %f7014, %f7012, %p1031;
	fma.rn.f32 	%f7018, %f7017, 0f40000000, 0f00000000;
	mov.f32 	%f7019, 0f41800000;
	div.rn.f32 	%f7020, %f7019, %f763;
	mul.f32 	%f7021, %f7017, %f7020;
	sub.f32 	%f7022, %f7021, %f7016;
	abs.f32 	%f7023, %f7022;
	setp.gt.f32 	%p1032, %f7023, 0f58635FA9;
	mul.f32 	%f7024, %f7022, 0f26901D7D;
	mul.f32 	%f7025, %f7017, 0f26901D7D;
	mul.f32 	%f7026, %f7018, 0f26901D7D;
	selp.f32 	%f7027, %f7025, %f7017, %p1032;
	selp.f32 	%f7028, %f7026, %f7018, %p1032;
	selp.f32 	%f7029, %f7024, %f7022, %p1032;
	mov.f32 	%f7030, 0f41600000;
	div.rn.f32 	%f7031, %f7030, %f763;
	mul.f32 	%f7032, %f7029, %f7031;
	sub.f32 	%f7033, %f7032, %f7027;
	abs.f32 	%f7034, %f7033;
	setp.gt.f32 	%p1033, %f7034, 0f58635FA9;
	mul.f32 	%f7035, %f7033, 0f26901D7D;
	mul.f32 	%f7036, %f7029, 0f26901D7D;
	mul.f32 	%f7037, %f7028, 0f26901D7D;
	selp.f32 	%f7038, %f7036, %f7029, %p1033;
	selp.f32 	%f7039, %f7037, %f7028, %p1033;
	selp.f32 	%f7040, %f7035, %f7033, %p1033;
	fma.rn.f32 	%f7041, %f7040, 0f40000000, %f7039;
	mov.f32 	%f7042, 0f41400000;
	div.rn.f32 	%f7043, %f7042, %f763;
	mul.f32 	%f7044, %f7040, %f7043;
	sub.f32 	%f7045, %f7044, %f7038;
	abs.f32 	%f7046, %f7045;
	setp.gt.f32 	%p1034, %f7046, 0f58635FA9;
	mul.f32 	%f7047, %f7045, 0f26901D7D;
	mul.f32 	%f7048, %f7040, 0f26901D7D;
	mul.f32 	%f7049, %f7041, 0f26901D7D;
	selp.f32 	%f7050, %f7048, %f7040, %p1034;
	selp.f32 	%f7051, %f7049, %f7041, %p1034;
	selp.f32 	%f7052, %f7047, %f7045, %p1034;
	mov.f32 	%f7053, 0f41200000;
	div.rn.f32 	%f7054, %f7053, %f763;
	mul.f32 	%f7055, %f7052, %f7054;
	sub.f32 	%f7056, %f7055, %f7050;
	abs.f32 	%f7057, %f7056;
	setp.gt.f32 	%p1035, %f7057, 0f58635FA9;
	mul.f32 	%f7058, %f7056, 0f26901D7D;
	mul.f32 	%f7059, %f7052, 0f26901D7D;
	mul.f32 	%f7060, %f7051, 0f26901D7D;
	selp.f32 	%f7061, %f7059, %f7052, %p1035;
	selp.f32 	%f7062, %f7060, %f7051, %p1035;
	selp.f32 	%f7063, %f7058, %f7056, %p1035;
	fma.rn.f32 	%f7064, %f7063, 0f40000000, %f7062;
	mov.f32 	%f7065, 0f41000000;
	div.rn.f32 	%f7066, %f7065, %f763;
	mul.f32 	%f7067, %f7063, %f7066;
	sub.f32 	%f7068, %f7067, %f7061;
	abs.f32 	%f7069, %f7068;
	setp.gt.f32 	%p1036, %f7069, 0f58635FA9;
	mul.f32 	%f7070, %f7068, 0f26901D7D;
	mul.f32 	%f7071, %f7063, 0f26901D7D;
	mul.f32 	%f7072, %f7064, 0f26901D7D;
	selp.f32 	%f7073, %f7071, %f7063, %p1036;
	selp.f32 	%f7074, %f7072, %f7064, %p1036;
	selp.f32 	%f7075, %f7070, %f7068, %p1036;
	mov.f32 	%f7076, 0f40C00000;
	div.rn.f32 	%f7077, %f7076, %f763;
	mul.f32 	%f7078, %f7075, %f7077;
	sub.f32 	%f7079, %f7078, %f7073;
	abs.f32 	%f7080, %f7079;
	setp.gt.f32 	%p1037, %f7080, 0f58635FA9;
	mul.f32 	%f7081, %f7079, 0f26901D7D;
	mul.f32 	%f7082, %f7075, 0f26901D7D;
	mul.f32 	%f7083, %f7074, 0f26901D7D;
	selp.f32 	%f7084, %f7082, %f7075, %p1037;
	selp.f32 	%f7085, %f7083, %f7074, %p1037;
	selp.f32 	%f7086, %f7081, %f7079, %p1037;
	fma.rn.f32 	%f7087, %f7086, 0f40000000, %f7085;
	mov.f32 	%f7088, 0f40800000;
	div.rn.f32 	%f7089, %f7088, %f763;
	mul.f32 	%f7090, %f7086, %f7089;
	sub.f32 	%f7091, %f7090, %f7084;
	abs.f32 	%f7092, %f7091;
	setp.gt.f32 	%p1038, %f7092, 0f58635FA9;
	mul.f32 	%f7093, %f7091, 0f26901D7D;
	mul.f32 	%f7094, %f7086, 0f26901D7D;
	mul.f32 	%f7095, %f7087, 0f26901D7D;
	selp.f32 	%f7096, %f7094, %f7086, %p1038;
	selp.f32 	%f7097, %f7095, %f7087, %p1038;
	selp.f32 	%f7098, %f7093, %f7091, %p1038;
	mov.f32 	%f7099, 0f40000000;
	div.rn.f32 	%f7100, %f7099, %f763;
	mul.f32 	%f7101, %f7098, %f7100;
	sub.f32 	%f7102, %f7101, %f7096;
	abs.f32 	%f7103, %f7102;
	setp.gt.f32 	%p1039, %f7103, 0f58635FA9;
	mul.f32 	%f7104, %f7102, 0f26901D7D;
	mul.f32 	%f7105, %f7096, 0f26901D7D;
	mul.f32 	%f7106, %f7097, 0f26901D7D;
	selp.f32 	%f7107, %f7105, %f7096, %p1039;
	selp.f32 	%f7108, %f7106, %f7097, %p1039;
	selp.f32 	%f7109, %f7104, %f7102, %p1039;
	fma.rn.f32 	%f7110, %f7109, 0f40000000, %f7108;
	sub.f32 	%f7111, %f7110, %f7109;
	div.rn.f32 	%f11869, %f7107, %f7111;
	bra.uni 	$L__BB1_965;
$L__BB1_950:
	mov.f32 	%f7128, 0f00000000;
	mul.rn.f32 	%f11863, %f814, %f7128;
	mov.b32 	%r6209, 0;
$L__BB1_951:
	and.b32  	%r3986, %r6209, 3;
	cvt.rn.f32.u32 	%f7129, %r3986;
	fma.rn.f32 	%f7130, %f7129, 0f3FC90FDB, 0fC016CBE4;
	add.f32 	%f7131, %f11863, %f7130;
	mul.f32 	%f7132, %f7131, 0f3F22F983;
	cvt.rni.s32.f32 	%r3987, %f7132;
	cvt.rn.f32.s32 	%f7133, %r3987;
	fma.rn.f32 	%f7134, %f7133, 0fBFC90FDA, %f7131;
	fma.rn.f32 	%f7135, %f7133, 0fB3A22168, %f7134;
	add.s32 	%r3988, %r3987, 1;
	mul.rn.f32 	%f7136, %f7135, %f7135;
	and.b32  	%r3989, %r3987, 1;
	setp.eq.b32 	%p1047, %r3989, 1;
	selp.f32 	%f7137, %f7135, 0f3F800000, %p1047;
	fma.rn.f32 	%f7138, %f7136, %f7137, 0f00000000;
	fma.rn.f32 	%f7139, %f7136, 0f37CBAC00, 0fBAB607ED;
	selp.f32 	%f7140, 0fB94D4153, %f7139, %p1047;
	selp.f32 	%f7141, 0f3C0885E4, 0f3D2AAABB, %p1047;
	fma.rn.f32 	%f7142, %f7140, %f7136, %f7141;
	selp.f32 	%f7143, 0fBE2AAAA8, 0fBEFFFFFF, %p1047;
	fma.rn.f32 	%f7144, %f7142, %f7136, %f7143;
	fma.rn.f32 	%f7145, %f7144, %f7138, %f7137;
	and.b32  	%r3990, %r3988, 2;
	setp.eq.s32 	%p1048, %r3990, 0;
	mov.f32 	%f7146, 0f00000000;
	sub.f32 	%f7147, %f7146, %f7145;
	selp.f32 	%f7148, %f7145, %f7147, %p1048;
	rsqrt.approx.f32 	%f7149, %f764;
	mul.f32 	%f7150, %f7149, 0f3F4C422A;
	mul.f32 	%f7151, %f813, %f7150;
	mul.f32 	%f11865, %f7151, %f7148;
$L__BB1_952:
	@%p974 bra 	$L__BB1_954;
	add.f32 	%f7152, %f764, 0fC019E8A9;
	add.f32 	%f7153, %f7152, 0fB3E971B3;
	fma.rn.f32 	%f7154, %f7153, 0fA6B3B8E7, 0fA9ACA9B3;
	fma.rn.f32 	%f7155, %f7154, %f7153, 0f2C3F0E18;
	fma.rn.f32 	%f7156, %f7155, %f7153, 0fACD41781;
	fma.rn.f32 	%f7157, %f7156, %f7153, 0fAFE90F38;
	fma.rn.f32 	%f7158, %f7157, %f7153, 0f3020305B;
	fma.rn.f32 	%f7159, %f7158, %f7153, 0f33797143;
	fma.rn.f32 	%f7160, %f7159, %f7153, 0f30F76F85;
	fma.rn.f32 	%f7161, %f7160, %f7153, 0fB6B6DFC6;
	fma.rn.f32 	%f7162, %f7161, %f7153, 0fB6F665C9;
	fma.rn.f32 	%f7163, %f7162, %f7153, 0f399E2DEB;
	fma.rn.f32 	%f7164, %f7163, %f7153, 0f3A4AE334;
	fma.rn.f32 	%f7165, %f7164, %f7153, 0fBBEEAA1B;
	fma.rn.f32 	%f7166, %f7165, %f7153, 0fBCDA7747;
	mul.f32 	%f7167, %f7153, %f7166;
	add.f32 	%f7168, %f764, 0fC0B0A47B;
	add.f32 	%f7169, %f7168, 0f339A7A37;
	mul.f32 	%f7170, %f7169, %f7167;
	add.f32 	%f7171, %f764, 0fC10A75AB;
	add.f32 	%f7172, %f7171, 0fB4CCCDED;
	mul.f32 	%f11867, %f7172, %f7170;
	bra.uni 	$L__BB1_964;
$L__BB1_954:
	abs.f32 	%f7174, %f764;
	setp.eq.f32 	%p1050, %f7174, 0f7F800000;
	mov.f32 	%f11867, 0f00000000;
	@%p1050 bra 	$L__BB1_964;
	rcp.approx.ftz.f32 	%f7175, %f764;
	mul.f32 	%f7176, %f7175, %f7175;
	fma.rn.f32 	%f7177, %f7176, 0f4056FE93, 0fBF03B7C2;
	fma.rn.f32 	%f7178, %f7177, %f7176, 0f3DD3B3F3;
	fma.rn.f32 	%f7179, %f7178, %f7176, 0fBD7FFFB6;
	fma.rn.f32 	%f7180, %f7179, %f7176, 0f3F800000;
	fma.rn.f32 	%f7181, %f7176, 0f3F91E009, 0fBE52412D;
	fma.rn.f32 	%f7182, %f7181, %f7176, 0f3D854ED1;
	fma.rn.f32 	%f7183, %f7182, %f7176, 0fBDFFFFFF;
	fma.rn.f32 	%f824, %f7183, %f7175, %f764;
	rsqrt.approx.f32 	%f7184, %f764;
	mul.f32 	%f7185, %f7184, 0f3F4C422A;
	mul.f32 	%f825, %f7180, %f7185;
	mul.f32 	%f7186, %f824, 0f3F22F983;
	cvt.rni.s32.f32 	%r6213, %f7186;
	cvt.rn.f32.s32 	%f7187, %r6213;
	fma.rn.f32 	%f7188, %f7187, 0fBFC90FDA, %f824;
	fma.rn.f32 	%f7189, %f7187, 0fB3A22168, %f7188;
	fma.rn.f32 	%f11866, %f7187, 0fA7C234C5, %f7189;
	abs.f32 	%f7190, %f824;
	setp.ltu.f32 	%p1051, %f7190, 0f47CE4780;
	@%p1051 bra 	$L__BB1_963;
	abs.f32 	%f7191, %f824;
	setp.eq.f32 	%p1052, %f7191, 0f7F800000;
	@%p1052 bra 	$L__BB1_962;
	mov.b32 	%r979, %f824;
	mov.b32 	%r6210, 0;
	mov.b64 	%rd2316, 0;
$L__BB1_958:
	.pragma "nounroll";
	mul.wide.u32 	%rd1371, %r6210, 4;
	mov.u64 	%rd1372, __cudart_i2opi_f;
	add.s64 	%rd1373, %rd1372, %rd1371;
	ld.global.nc.u32 	%r3992, [%rd1373];
	shl.b32 	%r3993, %r979, 8;
	or.b32  	%r3994, %r3993, -2147483648;
	mad.wide.u32 	%rd1374, %r3992, %r3994, %rd2316;
	shr.u64 	%rd2316, %rd1374, 32;
	add.s64 	%rd1375, %rd4, %rd1371;
	st.local.u32 	[%rd1375], %rd1374;
	add.s32 	%r6210, %r6210, 1;
	setp.ne.s32 	%p1053, %r6210, 6;
	@%p1053 bra 	$L__BB1_958;
	shr.u32 	%r3995, %r979, 23;
	st.local.u32 	[%rd4+24], %rd2316;
	and.b32  	%r3996, %r3995, 31;
	and.b32  	%r3997, %r3995, 224;
	add.s32 	%r3998, %r3997, -128;
	shr.u32 	%r3999, %r3998, 5;
	mul.wide.u32 	%rd1376, %r3999, 4;
	sub.s64 	%rd1377, %rd4, %rd1376;
	ld.local.u32 	%r6212, [%rd1377+24];
	ld.local.u32 	%r6211, [%rd1377+20];
	setp.eq.s32 	%p1054, %r3996, 0;
	@%p1054 bra 	$L__BB1_961;
	shr.u32 	%r4000, %r979, 23;
	and.b32  	%r4001, %r4000, 31;
	shf.l.wrap.b32 	%r6212, %r6211, %r6212, %r4001;
	and.b32  	%r4002, %r4000, 224;
	add.s32 	%r4003, %r4002, -128;
	shr.u32 	%r4004, %r4003, 5;
	mul.wide.u32 	%rd1378, %r4004, 4;
	sub.s64 	%rd1379, %rd4, %rd1378;
	ld.local.u32 	%r4005, [%rd1379+16];
	shf.l.wrap.b32 	%r6211, %r4005, %r6211, %r4001;
$L__BB1_961:
	shr.u32 	%r4006, %r6212, 30;
	shf.l.wrap.b32 	%r4007, %r6211, %r6212, 2;
	shl.b32 	%r4008, %r6211, 2;
	shr.u32 	%r4009, %r4007, 31;
	add.s32 	%r4010, %r4009, %r4006;
	neg.s32 	%r4011, %r4010;
	setp.lt.s32 	%p1055, %r979, 0;
	selp.b32 	%r6213, %r4011, %r4010, %p1055;
	shr.s32 	%r4012, %r4007, 31;
	xor.b32  	%r4013, %r4012, %r4008;
	xor.b32  	%r4014, %r4012, %r4007;
	xor.b32  	%r4015, %r4007, %r979;
	cvt.u64.u32 	%rd1380, %r4014;
	shl.b64 	%rd1381, %rd1380, 32;
	cvt.u64.u32 	%rd1382, %r4013;
	or.b64  	%rd1383, %rd1381, %rd1382;
	cvt.rn.f64.s64 	%fd151, %rd1383;
	mul.f64 	%fd152, %fd151, 0d3BF921FB54442D19;
	cvt.rn.f32.f64 	%f7192, %fd152;
	neg.f32 	%f7193, %f7192;
	setp.lt.s32 	%p1056, %r4015, 0;
	selp.f32 	%f11866, %f7193, %f7192, %p1056;
	bra.uni 	$L__BB1_963;
$L__BB1_962:
	mov.f32 	%f7194, 0f00000000;
	mul.rn.f32 	%f11866, %f824, %f7194;
	mov.b32 	%r6213, 0;
$L__BB1_963:
	and.b32  	%r4017, %r6213, 3;
	cvt.rn.f32.u32 	%f7195, %r4017;
	fma.rn.f32 	%f7196, %f7195, 0f3FC90FDB, 0fBF490FDB;
	add.f32 	%f7197, %f11866, %f7196;
	mul.f32 	%f7198, %f7197, 0f3F22F983;
	cvt.rni.s32.f32 	%r4018, %f7198;
	cvt.rn.f32.s32 	%f7199, %r4018;
	fma.rn.f32 	%f7200, %f7199, 0fBFC90FDA, %f7197;
	fma.rn.f32 	%f7201, %f7199, 0fB3A22168, %f7200;
	add.s32 	%r4019, %r4018, 1;
	mul.rn.f32 	%f7202, %f7201, %f7201;
	and.b32  	%r4020, %r4018, 1;
	setp.eq.b32 	%p1057, %r4020, 1;
	selp.f32 	%f7203, %f7201, 0f3F800000, %p1057;
	fma.rn.f32 	%f7204, %f7202, %f7203, 0f00000000;
	fma.rn.f32 	%f7205, %f7202, 0f37CBAC00, 0fBAB607ED;
	selp.f32 	%f7206, 0fB94D4153, %f7205, %p1057;
	selp.f32 	%f7207, 0f3C0885E4, 0f3D2AAABB, %p1057;
	fma.rn.f32 	%f7208, %f7206, %f7202, %f7207;
	selp.f32 	%f7209, 0fBE2AAAA8, 0fBEFFFFFF, %p1057;
	fma.rn.f32 	%f7210, %f7208, %f7202, %f7209;
	fma.rn.f32 	%f7211, %f7210, %f7204, %f7203;
	and.b32  	%r4021, %r4019, 2;
	setp.eq.s32 	%p1058, %r4021, 0;
	mov.f32 	%f7212, 0f00000000;
	sub.f32 	%f7213, %f7212, %f7211;
	selp.f32 	%f7214, %f7211, %f7213, %p1058;
	mul.f32 	%f11867, %f825, %f7214;
$L__BB1_964:
	neg.f32 	%f7215, %f11865;
	setp.lt.f32 	%p1059, %f763, 0f00000000;
	selp.f32 	%f7216, %f7215, %f11865, %p1059;
	neg.f32 	%f7217, %f11867;
	copysign.f32 	%f7218, %f763, %f7216;
	setp.lt.f32 	%p1060, %f764, 0f0DA24260;
	selp.f32 	%f7219, %f7218, %f7216, %p1060;
	mov.f32 	%f7220, 0f40000000;
	div.rn.f32 	%f7221, %f7220, %f763;
	fma.rn.f32 	%f11869, %f7219, %f7221, %f7217;
$L__BB1_965:
	sub.f32 	%f7222, %f11861, %f11869;
	mul.f32 	%f11874, %f799, %f7222;
	bra.uni 	$L__BB1_991;
$L__BB1_966:
	abs.f32 	%f836, %f763;
	setp.gtu.f32 	%p1061, %f836, 0f41000000;
	@%p1061 bra 	$L__BB1_968;
	add.f32 	%f7223, %f836, 0fC0753AAC;
	add.f32 	%f7224, %f7223, 0f33A5090F;
	fma.rn.f32 	%f7225, %f7224, 0f29AF3463, 0f2B81BF42;
	fma.rn.f32 	%f7226, %f7225, %f7224, 0fADE21EC1;
	fma.rn.f32 	%f7227, %f7226, %f7224, 0fAF5DDEFF;
	fma.rn.f32 	%f7228, %f7227, %f7224, 0f319B0C9D;
	fma.rn.f32 	%f7229, %f7228, %f7224, 0f32E81173;
	fma.rn.f32 	%f7230, %f7229, %f7224, 0fB50F8DC8;
	fma.rn.f32 	%f7231, %f7230, %f7224, 0fB61E653D;
	fma.rn.f32 	%f7232, %f7231, %f7224, 0f382CD9C5;
	fma.rn.f32 	%f7233, %f7232, %f7224, 0f38F9EB10;
	fma.rn.f32 	%f7234, %f7233, %f7224, 0fBAECEB9C;
	fma.rn.f32 	%f7235, %f7234, %f7224, 0fBB276FFD;
	fma.rn.f32 	%f7236, %f7235, %f7224, 0f3D073993;
	add.f32 	%f7237, %f836, 0fC0E07FB0;
	add.f32 	%f7238, %f7237, 0f3444B8DB;
	mul.f32 	%f7239, %f7238, %f7236;
	mul.f32 	%f7240, %f7224, %f7239;
	mul.f32 	%f11871, %f836, %f7240;
	bra.uni 	$L__BB1_978;
$L__BB1_968:
	abs.f32 	%f7242, %f836;
	setp.eq.f32 	%p1062, %f7242, 0f7F800000;
	mov.f32 	%f11871, 0f00000000;
	@%p1062 bra 	$L__BB1_978;
	rcp.approx.ftz.f32 	%f7243, %f836;
	mul.f32 	%f7244, %f7243, %f7243;
	fma.rn.f32 	%f7245, %f7244, 0fC082CB37, 0f3F3FF7E9;
	fma.rn.f32 	%f7246, %f7245, %f7244, 0fBE458BAE;
	fma.rn.f32 	%f7247, %f7246, %f7244, 0f3E3FFF8B;
	fma.rn.f32 	%f838, %f7247, %f7244, 0f3F800000;
	fma.rn.f32 	%f7248, %f7244, 0fBFCA3BA2, 0f3EB914AD;
	fma.rn.f32 	%f7249, %f7248, %f7244, 0fBE27F2EC;
	fma.rn.f32 	%f7250, %f7249, %f7244, 0f3EBFFFFD;
	fma.rn.f32 	%f839, %f7250, %f7243, %f836;
	mul.f32 	%f7251, %f839, 0f3F22F983;
	cvt.rni.s32.f32 	%r6217, %f7251;
	cvt.rn.f32.s32 	%f7252, %r6217;
	fma.rn.f32 	%f7253, %f7252, 0fBFC90FDA, %f839;
	fma.rn.f32 	%f7254, %f7252, 0fB3A22168, %f7253;
	fma.rn.f32 	%f11870, %f7252, 0fA7C234C5, %f7254;
	abs.f32 	%f841, %f839;
	setp.ltu.f32 	%p1063, %f841, 0f47CE4780;
	@%p1063 bra 	$L__BB1_977;
	setp.eq.f32 	%p1064, %f841, 0f7F800000;
	@%p1064 bra 	$L__BB1_976;
	mov.b32 	%r991, %f839;
	mov.b64 	%rd2317, 0;
	mov.b32 	%r6214, 0;
$L__BB1_972:
	.pragma "nounroll";
	mul.wide.u32 	%rd1385, %r6214, 4;
	mov.u64 	%rd1386, __cudart_i2opi_f;
	add.s64 	%rd1387, %rd1386, %rd1385;
	ld.global.nc.u32 	%r4023, [%rd1387];
	shl.b32 	%r4024, %r991, 8;
	or.b32  	%r4025, %r4024, -2147483648;
	mad.wide.u32 	%rd1388, %r4023, %r4025, %rd2317;
	shr.u64 	%rd2317, %rd1388, 32;
	add.s64 	%rd1389, %rd3, %rd1385;
	st.local.u32 	[%rd1389], %rd1388;
	add.s32 	%r6214, %r6214, 1;
	setp.ne.s32 	%p1065, %r6214, 6;
	@%p1065 bra 	$L__BB1_972;
	shr.u32 	%r4026, %r991, 23;
	st.local.u32 	[%rd3+24], %rd2317;
	and.b32  	%r4027, %r4026, 31;
	and.b32  	%r4028, %r4026, 224;
	add.s32 	%r4029, %r4028, -128;
	shr.u32 	%r4030, %r4029, 5;
	mul.wide.u32 	%rd1390, %r4030, 4;
	sub.s64 	%rd1391, %rd3, %rd1390;
	ld.local.u32 	%r6215, [%rd1391+24];
	ld.local.u32 	%r6216, [%rd1391+20];
	setp.eq.s32 	%p1066, %r4027, 0;
	@%p1066 bra 	$L__BB1_975;
	shr.u32 	%r4031, %r991, 23;
	and.b32  	%r4032, %r4031, 31;
	shf.l.wrap.b32 	%r6215, %r6216, %r6215, %r4032;
	and.b32  	%r4033, %r4031, 224;
	add.s32 	%r4034, %r4033, -128;
	shr.u32 	%r4035, %r4034, 5;
	mul.wide.u32 	%rd1392, %r4035, 4;
	sub.s64 	%rd1393, %rd3, %rd1392;
	ld.local.u32 	%r4036, [%rd1393+16];
	shf.l.wrap.b32 	%r6216, %r4036, %r6216, %r4032;
$L__BB1_975:
	shr.u32 	%r4037, %r6215, 30;
	shf.l.wrap.b32 	%r4038, %r6216, %r6215, 2;
	shl.b32 	%r4039, %r6216, 2;
	shr.u32 	%r4040, %r4038, 31;
	add.s32 	%r4041, %r4040, %r4037;
	neg.s32 	%r4042, %r4041;
	setp.lt.s32 	%p1067, %r991, 0;
	selp.b32 	%r6217, %r4042, %r4041, %p1067;
	xor.b32  	%r4043, %r4038, %r991;
	shr.s32 	%r4044, %r4038, 31;
	xor.b32  	%r4045, %r4044, %r4038;
	xor.b32  	%r4046, %r4044, %r4039;
	cvt.u64.u32 	%rd1394, %r4045;
	shl.b64 	%rd1395, %rd1394, 32;
	cvt.u64.u32 	%rd1396, %r4046;
	or.b64  	%rd1397, %rd1395, %rd1396;
	cvt.rn.f64.s64 	%fd153, %rd1397;
	mul.f64 	%fd154, %fd153, 0d3BF921FB54442D19;
	cvt.rn.f32.f64 	%f7255, %fd154;
	neg.f32 	%f7256, %f7255;
	setp.lt.s32 	%p1068, %r4043, 0;
	selp.f32 	%f11870, %f7256, %f7255, %p1068;
	bra.uni 	$L__BB1_977;
$L__BB1_976:
	mov.f32 	%f7257, 0f00000000;
	mul.rn.f32 	%f11870, %f839, %f7257;
	mov.b32 	%r6217, 0;
$L__BB1_977:
	and.b32  	%r4048, %r6217, 3;
	cvt.rn.f32.u32 	%f7258, %r4048;
	fma.rn.f32 	%f7259, %f7258, 0f3FC90FDB, 0fC016CBE4;
	add.f32 	%f7260, %f11870, %f7259;
	mul.f32 	%f7261, %f7260, 0f3F22F983;
	cvt.rni.s32.f32 	%r4049, %f7261;
	cvt.rn.f32.s32 	%f7262, %r4049;
	fma.rn.f32 	%f7263, %f7262, 0fBFC90FDA, %f7260;
	fma.rn.f32 	%f7264, %f7262, 0fB3A22168, %f7263;
	add.s32 	%r4050, %r4049, 1;
	mul.rn.f32 	%f7265, %f7264, %f7264;
	and.b32  	%r4051, %r4049, 1;
	setp.eq.b32 	%p1069, %r4051, 1;
	selp.f32 	%f7266, %f7264, 0f3F800000, %p1069;
	fma.rn.f32 	%f7267, %f7265, %f7266, 0f00000000;
	fma.rn.f32 	%f7268, %f7265, 0f37CBAC00, 0fBAB607ED;
	selp.f32 	%f7269, 0fB94D4153, %f7268, %p1069;
	selp.f32 	%f7270, 0f3C0885E4, 0f3D2AAABB, %p1069;
	fma.rn.f32 	%f7271, %f7269, %f7265, %f7270;
	selp.f32 	%f7272, 0fBE2AAAA8, 0fBEFFFFFF, %p1069;
	fma.rn.f32 	%f7273, %f7271, %f7265, %f7272;
	fma.rn.f32 	%f7274, %f7273, %f7267, %f7266;
	and.b32  	%r4052, %r4050, 2;
	setp.eq.s32 	%p1070, %r4052, 0;
	mov.f32 	%f7275, 0f00000000;
	sub.f32 	%f7276, %f7275, %f7274;
	selp.f32 	%f7277, %f7274, %f7276, %p1070;
	rsqrt.approx.f32 	%f7278, %f836;
	mul.f32 	%f7279, %f7278, 0f3F4C422A;
	mul.f32 	%f7280, %f838, %f7279;
	mul.f32 	%f11871, %f7280, %f7277;
$L__BB1_978:
	setp.lt.f32 	%p1072, %f763, 0f00000000;
	neg.f32 	%f7281, %f11871;
	selp.f32 	%f7282, %f7281, %f11871, %p1072;
	setp.lt.f32 	%p1073, %f836, 0f0DA24260;
	copysign.f32 	%f7283, %f763, %f7282;
	selp.f32 	%f7284, %f7283, %f7282, %p1073;
	add.f32 	%f847, %f7284, %f7284;
	@%p1061 bra 	$L__BB1_980;
	add.f32 	%f7285, %f836, 0fC0753AAC;
	add.f32 	%f7286, %f7285, 0f33A5090F;
	fma.rn.f32 	%f7287, %f7286, 0f29AF3463, 0f2B81BF42;
	fma.rn.f32 	%f7288, %f7287, %f7286, 0fADE21EC1;
	fma.rn.f32 	%f7289, %f7288, %f7286, 0fAF5DDEFF;
	fma.rn.f32 	%f7290, %f7289, %f7286, 0f319B0C9D;
	fma.rn.f32 	%f7291, %f7290, %f7286, 0f32E81173;
	fma.rn.f32 	%f7292, %f7291, %f7286, 0fB50F8DC8;
	fma.rn.f32 	%f7293, %f7292, %f7286, 0fB61E653D;
	fma.rn.f32 	%f7294, %f7293, %f7286, 0f382CD9C5;
	fma.rn.f32 	%f7295, %f7294, %f7286, 0f38F9EB10;
	fma.rn.f32 	%f7296, %f7295, %f7286, 0fBAECEB9C;
	fma.rn.f32 	%f7297, %f7296, %f7286, 0fBB276FFD;
	fma.rn.f32 	%f7298, %f7297, %f7286, 0f3D073993;
	add.f32 	%f7299, %f836, 0fC0E07FB0;
	add.f32 	%f7300, %f7299, 0f3444B8DB;
	mul.f32 	%f7301, %f7300, %f7298;
	mul.f32 	%f7302, %f7286, %f7301;
	mul.f32 	%f11873, %f836, %f7302;
	bra.uni 	$L__BB1_990;
$L__BB1_980:
	abs.f32 	%f7304, %f836;
	setp.eq.f32 	%p1074, %f7304, 0f7F800000;
	mov.f32 	%f11873, 0f00000000;
	@%p1074 bra 	$L__BB1_990;
	rcp.approx.ftz.f32 	%f7305, %f836;
	mul.f32 	%f7306, %f7305, %f7305;
	fma.rn.f32 	%f7307, %f7306, 0fC082CB37, 0f3F3FF7E9;
	fma.rn.f32 	%f7308, %f7307, %f7306, 0fBE458BAE;
	fma.rn.f32 	%f7309, %f7308, %f7306, 0f3E3FFF8B;
	fma.rn.f32 	%f849, %f7309, %f7306, 0f3F800000;
	fma.rn.f32 	%f7310, %f7306, 0fBFCA3BA2, 0f3EB914AD;
	fma.rn.f32 	%f7311, %f7310, %f7306, 0fBE27F2EC;
	fma.rn.f32 	%f7312, %f7311, %f7306, 0f3EBFFFFD;
	fma.rn.f32 	%f850, %f7312, %f7305, %f836;
	mul.f32 	%f7313, %f850, 0f3F22F983;
	cvt.rni.s32.f32 	%r6221, %f7313;
	cvt.rn.f32.s32 	%f7314, %r6221;
	fma.rn.f32 	%f7315, %f7314, 0fBFC90FDA, %f850;
	fma.rn.f32 	%f7316, %f7314, 0fB3A22168, %f7315;
	fma.rn.f32 	%f11872, %f7314, 0fA7C234C5, %f7316;
	abs.f32 	%f852, %f850;
	setp.ltu.f32 	%p1075, %f852, 0f47CE4780;
	@%p1075 bra 	$L__BB1_989;
	setp.eq.f32 	%p1076, %f852, 0f7F800000;
	@%p1076 bra 	$L__BB1_988;
	mov.b32 	%r1003, %f850;
	mov.b64 	%rd2318, 0;
	mov.b32 	%r6218, 0;
$L__BB1_984:
	.pragma "nounroll";
	mul.wide.u32 	%rd1399, %r6218, 4;
	mov.u64 	%rd1400, __cudart_i2opi_f;
	add.s64 	%rd1401, %rd1400, %rd1399;
	ld.global.nc.u32 	%r4054, [%rd1401];
	shl.b32 	%r4055, %r1003, 8;
	or.b32  	%r4056, %r4055, -2147483648;
	mad.wide.u32 	%rd1402, %r4054, %r4056, %rd2318;
	shr.u64 	%rd2318, %rd1402, 32;
	add.s64 	%rd1403, %rd2, %rd1399;
	st.local.u32 	[%rd1403], %rd1402;
	add.s32 	%r6218, %r6218, 1;
	setp.ne.s32 	%p1077, %r6218, 6;
	@%p1077 bra 	$L__BB1_984;
	shr.u32 	%r4057, %r1003, 23;
	st.local.u32 	[%rd2+24], %rd2318;
	and.b32  	%r4058, %r4057, 31;
	and.b32  	%r4059, %r4057, 224;
	add.s32 	%r4060, %r4059, -128;
	shr.u32 	%r4061, %r4060, 5;
	mul.wide.u32 	%rd1404, %r4061, 4;
	sub.s64 	%rd1405, %rd2, %rd1404;
	ld.local.u32 	%r6219, [%rd1405+24];
	ld.local.u32 	%r6220, [%rd1405+20];
	setp.eq.s32 	%p1078, %r4058, 0;
	@%p1078 bra 	$L__BB1_987;
	shr.u32 	%r4062, %r1003, 23;
	and.b32  	%r4063, %r4062, 31;
	shf.l.wrap.b32 	%r6219, %r6220, %r6219, %r4063;
	and.b32  	%r4064, %r4062, 224;
	add.s32 	%r4065, %r4064, -128;
	shr.u32 	%r4066, %r4065, 5;
	mul.wide.u32 	%rd1406, %r4066, 4;
	sub.s64 	%rd1407, %rd2, %rd1406;
	ld.local.u32 	%r4067, [%rd1407+16];
	shf.l.wrap.b32 	%r6220, %r4067, %r6220, %r4063;
$L__BB1_987:
	shr.u32 	%r4068, %r6219, 30;
	shf.l.wrap.b32 	%r4069, %r6220, %r6219, 2;
	shl.b32 	%r4070, %r6220, 2;
	shr.u32 	%r4071, %r4069, 31;
	add.s32 	%r4072, %r4071, %r4068;
	neg.s32 	%r4073, %r4072;
	setp.lt.s32 	%p1079, %r1003, 0;
	selp.b32 	%r6221, %r4073, %r4072, %p1079;
	xor.b32  	%r4074, %r4069, %r1003;
	shr.s32 	%r4075, %r4069, 31;
	xor.b32  	%r4076, %r4075, %r4069;
	xor.b32  	%r4077, %r4075, %r4070;
	cvt.u64.u32 	%rd1408, %r4076;
	shl.b64 	%rd1409, %rd1408, 32;
	cvt.u64.u32 	%rd1410, %r4077;
	or.b64  	%rd1411, %rd1409, %rd1410;
	cvt.rn.f64.s64 	%fd155, %rd1411;
	mul.f64 	%fd156, %fd155, 0d3BF921FB54442D19;
	cvt.rn.f32.f64 	%f7317, %fd156;
	neg.f32 	%f7318, %f7317;
	setp.lt.s32 	%p1080, %r4074, 0;
	selp.f32 	%f11872, %f7318, %f7317, %p1080;
	bra.uni 	$L__BB1_989;
$L__BB1_988:
	mov.f32 	%f7319, 0f00000000;
	mul.rn.f32 	%f11872, %f850, %f7319;
	mov.b32 	%r6221, 0;
$L__BB1_989:
	and.b32  	%r4079, %r6221, 3;
	cvt.rn.f32.u32 	%f7320, %r4079;
	fma.rn.f32 	%f7321, %f7320, 0f3FC90FDB, 0fC016CBE4;
	add.f32 	%f7322, %f11872, %f7321;
	mul.f32 	%f7323, %f7322, 0f3F22F983;
	cvt.rni.s32.f32 	%r4080, %f7323;
	cvt.rn.f32.s32 	%f7324, %r4080;
	fma.rn.f32 	%f7325, %f7324, 0fBFC90FDA, %f7322;
	fma.rn.f32 	%f7326, %f7324, 0fB3A22168, %f7325;
	add.s32 	%r4081, %r4080, 1;
	mul.rn.f32 	%f7327, %f7326, %f7326;
	and.b32  	%r4082, %r4080, 1;
	setp.eq.b32 	%p1081, %r4082, 1;
	selp.f32 	%f7328, %f7326, 0f3F800000, %p1081;
	fma.rn.f32 	%f7329, %f7327, %f7328, 0f00000000;
	fma.rn.f32 	%f7330, %f7327, 0f37CBAC00, 0fBAB607ED;
	selp.f32 	%f7331, 0fB94D4153, %f7330, %p1081;
	selp.f32 	%f7332, 0f3C0885E4, 0f3D2AAABB, %p1081;
	fma.rn.f32 	%f7333, %f7331, %f7327, %f7332;
	selp.f32 	%f7334, 0fBE2AAAA8, 0fBEFFFFFF, %p1081;
	fma.rn.f32 	%f7335, %f7333, %f7327, %f7334;
	fma.rn.f32 	%f7336, %f7335, %f7329, %f7328;
	and.b32  	%r4083, %r4081, 2;
	setp.eq.s32 	%p1082, %r4083, 0;
	mov.f32 	%f7337, 0f00000000;
	sub.f32 	%f7338, %f7337, %f7336;
	selp.f32 	%f7339, %f7336, %f7338, %p1082;
	rsqrt.approx.f32 	%f7340, %f836;
	mul.f32 	%f7341, %f7340, 0f3F4C422A;
	mul.f32 	%f7342, %f849, %f7341;
	mul.f32 	%f11873, %f7342, %f7339;
$L__BB1_990:
	neg.f32 	%f7343, %f11873;
	selp.f32 	%f7344, %f7343, %f11873, %p1072;
	copysign.f32 	%f7345, %f763, %f7344;
	selp.f32 	%f7346, %f7345, %f7344, %p1073;
	add.f32 	%f7347, %f7346, %f7346;
	div.rn.f32 	%f7348, %f7347, %f763;
	div.rn.f32 	%f7349, %f847, %f763;
	mul.f32 	%f11874, %f7349, %f7348;
$L__BB1_991:
	mul.f32 	%f860, %f11850, %f11874;
	abs.f32 	%f11877, %f645;
	setp.lt.f32 	%p1085, %f11877, 0f3F800000;
	@%p1085 bra 	$L__BB1_1002;
	setp.gtu.f32 	%p1086, %f11877, 0f4B000000;
	@%p1086 bra 	$L__BB1_999;
	mov.f32 	%f7350, 0f3F800000;
	div.approx.f32 	%f7351, %f11877, %f7350;
	cvt.rzi.f32.f32 	%f11875, %f7351;
	sub.f32 	%f863, %f11877, %f11875;
	mov.b32 	%r1014, %f863;
	setp.lt.u32 	%p1087, %r1014, 1065353216;
	@%p1087 bra 	$L__BB1_998;
	setp.gt.u32 	%p1088, %r1014, -2147483648;
	@%p1088 bra 	$L__BB1_997;
	add.f32 	%f11875, %f11875, 0f3F800000;
	setp.ltu.f32 	%p1089, %f863, 0f40000000;
	@%p1089 bra 	$L__BB1_998;
	add.f32 	%f7352, %f11875, 0f3F800000;
	add.f32 	%f7353, %f863, 0fC0400000;
	setp.ge.f32 	%p1090, %f7353, 0f00000000;
	add.f32 	%f7354, %f7352, 0f3F800000;
	selp.f32 	%f11875, %f7354, %f7352, %p1090;
	bra.uni 	$L__BB1_998;
$L__BB1_997:
	add.f32 	%f7355, %f11875, 0fBF800000;
	setp.lt.f32 	%p1091, %f863, 0fBF800000;
	add.f32 	%f7356, %f7355, 0fBF800000;
	selp.f32 	%f11875, %f7356, %f7355, %p1091;
$L__BB1_998:
	sub.f32 	%f11877, %f11877, %f11875;
	bra.uni 	$L__BB1_1002;
$L__BB1_999:
	mov.b32 	%r1015, %f11877;
	and.b32  	%r4084, %r1015, 8388607;
	or.b32  	%r6222, %r4084, 1065353216;
	mov.b32 	%f11876, %r6222;
	and.b32  	%r4085, %r1015, -8388608;
	add.s32 	%r6223, %r4085, -1065353216;
	setp.eq.s32 	%p1092, %r6223, 0;
	@%p1092 bra 	$L__BB1_1001;
$L__BB1_1000:
	min.u32 	%r4086, %r6223, 192937984;
	add.s32 	%r4087, %r6222, %r4086;
	mov.b32 	%f7357, %r4087;
	sub.f32 	%f7358, %f7357, %f7357;
	add.f32 	%f7359, %f7358, %f7357;
	sub.f32 	%f7360, %f7357, %f7359;
	mov.f32 	%f7361, 0f3F800000;
	fma.rz.f32 	%f7362, %f7360, %f7361, %f7359;
	cvt.rzi.f32.f32 	%f7363, %f7362;
	sub.f32 	%f11876, %f7357, %f7363;
	sub.s32 	%r6223, %r6223, %r4086;
	mov.b32 	%r6222, %f11876;
	setp.ne.s32 	%p1093, %r6223, 0;
	setp.ne.s32 	%p1094, %r6222, 0;
	and.pred  	%p1095, %p1093, %p1094;
	@%p1095 bra 	$L__BB1_1000;
$L__BB1_1001:
	setp.gt.u32 	%p1096, %r1015, 2139095039;
	selp.f32 	%f7365, 0f7FFFFFFF, 0f4B000000, %p1096;
	mul.f32 	%f7366, %f11876, 0f34000000;
	mul.f32 	%f11877, %f7365, %f7366;
$L__BB1_1002:
	abs.f32 	%f7367, %f11877;
	setp.nan.f32 	%p1097, %f7367, %f7367;
	copysign.f32 	%f7368, %f645, %f11877;
	selp.f32 	%f7369, %f11877, %f7368, %p1097;
	abs.f32 	%f7370, %f7369;
	setp.gt.f32 	%p1098, %f7370, 0f3F000000;
	mov.f32 	%f7371, 0f3F800000;
	sub.f32 	%f7372, %f7371, %f7370;
	selp.f32 	%f874, %f7372, %f7370, %p1098;
	abs.f32 	%f875, %f874;
	setp.lt.f32 	%p1099, %f875, 0f3089705F;
	@%p1099 bra 	$L__BB1_1004;
	cvt.rn.f32.u32 	%f7373, %r1677;
	mul.f32 	%f7374, %f874, %f7373;
	add.f32 	%f7375, %f7374, %f7374;
	cvt.rni.f32.f32 	%f7376, %f7375;
	cvt.rzi.s32.f32 	%r4088, %f7376;
	fma.rn.f32 	%f7377, %f7376, 0fBF000000, %f7374;
	mul.rn.f32 	%f7378, %f7377, %f7377;
	fma.rn.f32 	%f7379, %f7378, 0fBF17ACC9, 0f40233590;
	fma.rn.f32 	%f7380, %f7378, 0f3E684E12, 0fBFAAD2E0;
	fma.rn.f32 	%f7381, %f7379, %f7378, 0fC0A55DF6;
	fma.rn.f32 	%f7382, %f7380, %f7378, 0f4081E0CF;
	fma.rn.f32 	%f7383, %f7378, %f7377, 0f00000000;
	fma.rn.f32 	%f7384, %f7382, %f7378, 0fC09DE9E6;
	fma.rn.f32 	%f7385, %f7381, %f7383, 0f00000000;
	fma.rn.f32 	%f7386, %f7384, %f7378, 0f3F800000;
	fma.rn.f32 	%f7387, %f7377, 0f40490FDB, %f7385;
	and.b32  	%r4089, %r4088, 1;
	setp.eq.b32 	%p1100, %r4089, 1;
	selp.f32 	%f7388, %f7386, %f7387, %p1100;
	and.b32  	%r4090, %r4088, 2;
	setp.eq.s32 	%p1101, %r4090, 0;
	mov.f32 	%f7389, 0f00000000;
	sub.f32 	%f7390, %f7389, %f7388;
	selp.f32 	%f7391, %f7388, %f7390, %p1101;
	cvt.rzi.f32.f32 	%f7392, %f7374;
	setp.eq.f32 	%p1102, %f7374, %f7392;
	mul.rn.f32 	%f7393, %f7374, %f7389;
	selp.f32 	%f7394, %f7393, %f7391, %p1102;
	add.f32 	%f7395, %f874, %f874;
	cvt.rni.f32.f32 	%f7396, %f7395;
	cvt.rzi.s32.f32 	%r4091, %f7396;
	fma.rn.f32 	%f7397, %f7396, 0fBF000000, %f874;
	mul.rn.f32 	%f7398, %f7397, %f7397;
	fma.rn.f32 	%f7399, %f7398, 0fBF17ACC9, 0f40233590;
	fma.rn.f32 	%f7400, %f7398, 0f3E684E12, 0fBFAAD2E0;
	fma.rn.f32 	%f7401, %f7399, %f7398, 0fC0A55DF6;
	fma.rn.f32 	%f7402, %f7400, %f7398, 0f4081E0CF;
	fma.rn.f32 	%f7403, %f7398, %f7397, 0f00000000;
	fma.rn.f32 	%f7404, %f7402, %f7398, 0fC09DE9E6;
	fma.rn.f32 	%f7405, %f7401, %f7403, 0f00000000;
	fma.rn.f32 	%f7406, %f7404, %f7398, 0f3F800000;
	fma.rn.f32 	%f7407, %f7397, 0f40490FDB, %f7405;
	and.b32  	%r4092, %r4091, 1;
	setp.eq.b32 	%p1103, %r4092, 1;
	selp.f32 	%f7408, %f7406, %f7407, %p1103;
	and.b32  	%r4093, %r4091, 2;
	setp.eq.s32 	%p1104, %r4093, 0;
	sub.f32 	%f7409, %f7389, %f7408;
	selp.f32 	%f7410, %f7408, %f7409, %p1104;
	cvt.rzi.f32.f32 	%f7411, %f874;
	setp.eq.f32 	%p1105, %f874, %f7411;
	mul.rn.f32 	%f7412, %f874, %f7389;
	mul.f32 	%f7413, %f7394, %f7394;
	selp.f32 	%f7414, %f7412, %f7410, %p1105;
	mul.f32 	%f7415, %f7414, %f7414;
	div.rn.f32 	%f11878, %f7413, %f7415;
	bra.uni 	$L__BB1_1005;
$L__BB1_1004:
	cvt.rn.f32.u32 	%f7416, %r1677;
	mul.f32 	%f7417, %f874, %f7416;
	abs.f32 	%f7418, %f7417;
	setp.gt.f32 	%p1106, %f7418, 0f4B800000;
	mov.f32 	%f7419, 0f00000000;
	mul.rn.f32 	%f7420, %f7417, %f7419;
	selp.f32 	%f7421, %f7420, %f7417, %p1106;
	add.f32 	%f7422, %f7421, %f7421;
	cvt.rni.f32.f32 	%f7423, %f7422;
	cvt.rzi.s32.f32 	%r4094, %f7423;
	fma.rn.f32 	%f7424, %f7423, 0fBF000000, %f7421;
	add.s32 	%r4095, %r4094, 1;
	mul.rn.f32 	%f7425, %f7424, %f7424;
	fma.rn.f32 	%f7426, %f7425, 0fBF17ACC9, 0f40233590;
	fma.rn.f32 	%f7427, %f7425, 0f3E684E12, 0fBFAAD2E0;
	fma.rn.f32 	%f7428, %f7426, %f7425, 0fC0A55DF6;
	fma.rn.f32 	%f7429, %f7427, %f7425, 0f4081E0CF;
	fma.rn.f32 	%f7430, %f7425, %f7424, 0f00000000;
	fma.rn.f32 	%f7431, %f7429, %f7425, 0fC09DE9E6;
	fma.rn.f32 	%f7432, %f7428, %f7430, 0f00000000;
	fma.rn.f32 	%f7433, %f7431, %f7425, 0f3F800000;
	fma.rn.f32 	%f7434, %f7424, 0f40490FDB, %f7432;
	and.b32  	%r4096, %r4094, 1;
	setp.eq.b32 	%p1107, %r4096, 1;
	selp.f32 	%f7435, %f7434, %f7433, %p1107;
	and.b32  	%r4097, %r4095, 2;
	setp.eq.s32 	%p1108, %r4097, 0;
	sub.f32 	%f7436, %f7419, %f7435;
	selp.f32 	%f7437, %f7435, %f7436, %p1108;
	mul.lo.s32 	%r4098, %r1677, %r1677;
	cvt.rn.f32.u32 	%f7438, %r4098;
	mul.f32 	%f7439, %f7437, %f7438;
	setp.gt.f32 	%p1109, %f875, 0f4B800000;
	mul.rn.f32 	%f7440, %f874, %f7419;
	selp.f32 	%f7441, %f7440, %f874, %p1109;
	add.f32 	%f7442, %f7441, %f7441;
	cvt.rni.f32.f32 	%f7443, %f7442;
	cvt.rzi.s32.f32 	%r4099, %f7443;
	fma.rn.f32 	%f7444, %f7443, 0fBF000000, %f7441;
	add.s32 	%r4100, %r4099, 1;
	mul.rn.f32 	%f7445, %f7444, %f7444;
	fma.rn.f32 	%f7446, %f7445, 0fBF17ACC9, 0f40233590;
	fma.rn.f32 	%f7447, %f7445, 0f3E684E12, 0fBFAAD2E0;
	fma.rn.f32 	%f7448, %f7446, %f7445, 0fC0A55DF6;
	fma.rn.f32 	%f7449, %f7447, %f7445, 0f4081E0CF;
	fma.rn.f32 	%f7450, %f7445, %f7444, 0f00000000;
	fma.rn.f32 	%f7451, %f7449, %f7445, 0fC09DE9E6;
	fma.rn.f32 	%f7452, %f7448, %f7450, 0f00000000;
	fma.rn.f32 	%f7453, %f7451, %f7445, 0f3F800000;
	fma.rn.f32 	%f7454, %f7444, 0f40490FDB, %f7452;
	and.b32  	%r4101, %r4099, 1;
	setp.eq.b32 	%p1110, %r4101, 1;
	selp.f32 	%f7455, %f7454, %f7453, %p1110;
	and.b32  	%r4102, %r4100, 2;
	setp.eq.s32 	%p1111, %r4102, 0;
	sub.f32 	%f7456, %f7419, %f7455;
	mul.f32 	%f7457, %f7437, %f7439;
	selp.f32 	%f7458, %f7455, %f7456, %p1111;
	mul.f32 	%f7459, %f7458, %f7458;
	div.rn.f32 	%f11878, %f7457, %f7459;
$L__BB1_1005:
	mul.f32 	%f879, %f860, %f11878;
	abs.f32 	%f11881, %f646;
	setp.lt.f32 	%p1112, %f11881, 0f3F800000;
	@%p1112 bra 	$L__BB1_1016;
	setp.gtu.f32 	%p1113, %f11881, 0f4B000000;
	@%p1113 bra 	$L__BB1_1013;
	mov.f32 	%f7460, 0f3F800000;
	div.approx.f32 	%f7461, %f11881, %f7460;
	cvt.rzi.f32.f32 	%f11879, %f7461;
	sub.f32 	%f882, %f11881, %f11879;
	mov.b32 	%r1022, %f882;
	setp.lt.u32 	%p1114, %r1022, 1065353216;
	@%p1114 bra 	$L__BB1_1012;
	setp.gt.u32 	%p1115, %r1022, -2147483648;
	@%p1115 bra 	$L__BB1_1011;
	add.f32 	%f11879, %f11879, 0f3F800000;
	setp.ltu.f32 	%p1116, %f882, 0f40000000;
	@%p1116 bra 	$L__BB1_1012;
	add.f32 	%f7462, %f11879, 0f3F800000;
	add.f32 	%f7463, %f882, 0fC0400000;
	setp.ge.f32 	%p1117, %f7463, 0f00000000;
	add.f32 	%f7464, %f7462, 0f3F800000;
	selp.f32 	%f11879, %f7464, %f7462, %p1117;
	bra.uni 	$L__BB1_1012;
$L__BB1_1011:
	add.f32 	%f7465, %f11879, 0fBF800000;
	setp.lt.f32 	%p1118, %f882, 0fBF800000;
	add.f32 	%f7466, %f7465, 0fBF800000;
	selp.f32 	%f11879, %f7466, %f7465, %p1118;
$L__BB1_1012:
	sub.f32 	%f11881, %f11881, %f11879;
	bra.uni 	$L__BB1_1016;
$L__BB1_1013:
	mov.b32 	%r1023, %f11881;
	and.b32  	%r4103, %r1023, 8388607;
	or.b32  	%r6224, %r4103, 1065353216;
	mov.b32 	%f11880, %r6224;
	and.b32  	%r4104, %r1023, -8388608;
	add.s32 	%r6225, %r4104, -1065353216;
	setp.eq.s32 	%p1119, %r6225, 0;
	@%p1119 bra 	$L__BB1_1015;
$L__BB1_1014:
	min.u32 	%r4105, %r6225, 192937984;
	add.s32 	%r4106, %r6224, %r4105;
	mov.b32 	%f7467, %r4106;
	sub.f32 	%f7468, %f7467, %f7467;
	add.f32 	%f7469, %f7468, %f7467;
	sub.f32 	%f7470, %f7467, %f7469;
	mov.f32 	%f7471, 0f3F800000;
	fma.rz.f32 	%f7472, %f7470, %f7471, %f7469;
	cvt.rzi.f32.f32 	%f7473, %f7472;
	sub.f32 	%f11880, %f7467, %f7473;
	sub.s32 	%r6225, %r6225, %r4105;
	mov.b32 	%r6224, %f11880;
	setp.ne.s32 	%p1120, %r6225, 0;
	setp.ne.s32 	%p1121, %r6224, 0;
	and.pred  	%p1122, %p1120, %p1121;
	@%p1122 bra 	$L__BB1_1014;
$L__BB1_1015:
	setp.gt.u32 	%p1123, %r1023, 2139095039;
	selp.f32 	%f7475, 0f7FFFFFFF, 0f4B000000, %p1123;
	mul.f32 	%f7476, %f11880, 0f34000000;
	mul.f32 	%f11881, %f7475, %f7476;
$L__BB1_1016:
	abs.f32 	%f7477, %f11881;
	setp.nan.f32 	%p1124, %f7477, %f7477;
	copysign.f32 	%f7478, %f646, %f11881;
	selp.f32 	%f7479, %f11881, %f7478, %p1124;
	abs.f32 	%f7480, %f7479;
	setp.gt.f32 	%p1125, %f7480, 0f3F000000;
	mov.f32 	%f7481, 0f3F800000;
	sub.f32 	%f7482, %f7481, %f7480;
	selp.f32 	%f893, %f7482, %f7480, %p1125;
	abs.f32 	%f894, %f893;
	setp.lt.f32 	%p1126, %f894, 0f3089705F;
	@%p1126 bra 	$L__BB1_1018;
	cvt.rn.f32.u32 	%f7483, %r1678;
	mul.f32 	%f7484, %f893, %f7483;
	add.f32 	%f7485, %f7484, %f7484;
	cvt.rni.f32.f32 	%f7486, %f7485;
	cvt.rzi.s32.f32 	%r4107, %f7486;
	fma.rn.f32 	%f7487, %f7486, 0fBF000000, %f7484;
	mul.rn.f32 	%f7488, %f7487, %f7487;
	fma.rn.f32 	%f7489, %f7488, 0fBF17ACC9, 0f40233590;
	fma.rn.f32 	%f7490, %f7488, 0f3E684E12, 0fBFAAD2E0;
	fma.rn.f32 	%f7491, %f7489, %f7488, 0fC0A55DF6;
	fma.rn.f32 	%f7492, %f7490, %f7488, 0f4081E0CF;
	fma.rn.f32 	%f7493, %f7488, %f7487, 0f00000000;
	fma.rn.f32 	%f7494, %f7492, %f7488, 0fC09DE9E6;
	fma.rn.f32 	%f7495, %f7491, %f7493, 0f00000000;
	fma.rn.f32 	%f7496, %f7494, %f7488, 0f3F800000;
	fma.rn.f32 	%f7497, %f7487, 0f40490FDB, %f7495;
	and.b32  	%r4108, %r4107, 1;
	setp.eq.b32 	%p1127, %r4108, 1;
	selp.f32 	%f7498, %f7496, %f7497, %p1127;
	and.b32  	%r4109, %r4107, 2;
	setp.eq.s32 	%p1128, %r4109, 0;
	mov.f32 	%f7499, 0f00000000;
	sub.f32 	%f7500, %f7499, %f7498;
	selp.f32 	%f7501, %f7498, %f7500, %p1128;
	cvt.rzi.f32.f32 	%f7502, %f7484;
	setp.eq.f32 	%p1129, %f7484, %f7502;
	mul.rn.f32 	%f7503, %f7484, %f7499;
	selp.f32 	%f7504, %f7503, %f7501, %p1129;
	add.f32 	%f7505, %f893, %f893;
	cvt.rni.f32.f32 	%f7506, %f7505;
	cvt.rzi.s32.f32 	%r4110, %f7506;
	fma.rn.f32 	%f7507, %f7506, 0fBF000000, %f893;
	mul.rn.f32 	%f7508, %f7507, %f7507;
	fma.rn.f32 	%f7509, %f7508, 0fBF17ACC9, 0f40233590;
	fma.rn.f32 	%f7510, %f7508, 0f3E684E12, 0fBFAAD2E0;
	fma.rn.f32 	%f7511, %f7509, %f7508, 0fC0A55DF6;
	fma.rn.f32 	%f7512, %f7510, %f7508, 0f4081E0CF;
	fma.rn.f32 	%f7513, %f7508, %f7507, 0f00000000;
	fma.rn.f32 	%f7514, %f7512, %f7508, 0fC09DE9E6;
	fma.rn.f32 	%f7515, %f7511, %f7513, 0f00000000;
	fma.rn.f32 	%f7516, %f7514, %f7508, 0f3F800000;
	fma.rn.f32 	%f7517, %f7507, 0f40490FDB, %f7515;
	and.b32  	%r4111, %r4110, 1;
	setp.eq.b32 	%p1130, %r4111, 1;
	selp.f32 	%f7518, %f7516, %f7517, %p1130;
	and.b32  	%r4112, %r4110, 2;
	setp.eq.s32 	%p1131, %r4112, 0;
	sub.f32 	%f7519, %f7499, %f7518;
	selp.f32 	%f7520, %f7518, %f7519, %p1131;
	cvt.rzi.f32.f32 	%f7521, %f893;
	setp.eq.f32 	%p1132, %f893, %f7521;
	mul.rn.f32 	%f7522, %f893, %f7499;
	mul.f32 	%f7523, %f7504, %f7504;
	selp.f32 	%f7524, %f7522, %f7520, %p1132;
	mul.f32 	%f7525, %f7524, %f7524;
	div.rn.f32 	%f11882, %f7523, %f7525;
	bra.uni 	$L__BB1_1019;
$L__BB1_1018:
	cvt.rn.f32.u32 	%f7526, %r1678;
	mul.f32 	%f7527, %f893, %f7526;
	abs.f32 	%f7528, %f7527;
	setp.gt.f32 	%p1133, %f7528, 0f4B800000;
	mov.f32 	%f7529, 0f00000000;
	mul.rn.f32 	%f7530, %f7527, %f7529;
	selp.f32 	%f7531, %f7530, %f7527, %p1133;
	add.f32 	%f7532, %f7531, %f7531;
	cvt.rni.f32.f32 	%f7533, %f7532;
	cvt.rzi.s32.f32 	%r4113, %f7533;
	fma.rn.f32 	%f7534, %f7533, 0fBF000000, %f7531;
	add.s32 	%r4114, %r4113, 1;
	mul.rn.f32 	%f7535, %f7534, %f7534;
	fma.rn.f32 	%f7536, %f7535, 0fBF17ACC9, 0f40233590;
	fma.rn.f32 	%f7537, %f7535, 0f3E684E12, 0fBFAAD2E0;
	fma.rn.f32 	%f7538, %f7536, %f7535, 0fC0A55DF6;
	fma.rn.f32 	%f7539, %f7537, %f7535, 0f4081E0CF;
	fma.rn.f32 	%f7540, %f7535, %f7534, 0f00000000;
	fma.rn.f32 	%f7541, %f7539, %f7535, 0fC09DE9E6;
	fma.rn.f32 	%f7542, %f7538, %f7540, 0f00000000;
	fma.rn.f32 	%f7543, %f7541, %f7535, 0f3F800000;
	fma.rn.f32 	%f7544, %f7534, 0f40490FDB, %f7542;
	and.b32  	%r4115, %r4113, 1;
	setp.eq.b32 	%p1134, %r4115, 1;
	selp.f32 	%f7545, %f7544, %f7543, %p1134;
	and.b32  	%r4116, %r4114, 2;
	setp.eq.s32 	%p1135, %r4116, 0;
	sub.f32 	%f7546, %f7529, %f7545;
	selp.f32 	%f7547, %f7545, %f7546, %p1135;
	mul.lo.s32 	%r4117, %r1678, %r1678;
	cvt.rn.f32.u32 	%f7548, %r4117;
	mul.f32 	%f7549, %f7547, %f7548;
	setp.gt.f32 	%p1136, %f894, 0f4B800000;
	mul.rn.f32 	%f7550, %f893, %f7529;
	selp.f32 	%f7551, %f7550, %f893, %p1136;
	add.f32 	%f7552, %f7551, %f7551;
	cvt.rni.f32.f32 	%f7553, %f7552;
	cvt.rzi.s32.f32 	%r4118, %f7553;
	fma.rn.f32 	%f7554, %f7553, 0fBF000000, %f7551;
	add.s32 	%r4119, %r4118, 1;
	mul.rn.f32 	%f7555, %f7554, %f7554;
	fma.rn.f32 	%f7556, %f7555, 0fBF17ACC9, 0f40233590;
	fma.rn.f32 	%f7557, %f7555, 0f3E684E12, 0fBFAAD2E0;
	fma.rn.f32 	%f7558, %f7556, %f7555, 0fC0A55DF6;
	fma.rn.f32 	%f7559, %f7557, %f7555, 0f4081E0CF;
	fma.rn.f32 	%f7560, %f7555, %f7554, 0f00000000;
	fma.rn.f32 	%f7561, %f7559, %f7555, 0fC09DE9E6;
	fma.rn.f32 	%f7562, %f7558, %f7560, 0f00000000;
	fma.rn.f32 	%f7563, %f7561, %f7555, 0f3F800000;
	fma.rn.f32 	%f7564, %f7554, 0f40490FDB, %f7562;
	and.b32  	%r4120, %r4118, 1;
	setp.eq.b32 	%p1137, %r4120, 1;
	selp.f32 	%f7565, %f7564, %f7563, %p1137;
	and.b32  	%r4121, %r4119, 2;
	setp.eq.s32 	%p1138, %r4121, 0;
	sub.f32 	%f7566, %f7529, %f7565;
	mul.f32 	%f7567, %f7547, %f7549;
	selp.f32 	%f7568, %f7565, %f7566, %p1138;
	mul.f32 	%f7569, %f7568, %f7568;
	div.rn.f32 	%f11882, %f7567, %f7569;
$L__BB1_1019:
	fma.rn.f32 	%f12013, %f879, %f11882, %f12013;
	add.s32 	%r6117, %r6117, 1;
	setp.ne.s32 	%p1139, %r6117, %r1679;
	@%p1139 bra 	$L__BB1_695;
	setp.eq.s32 	%p1140, %r49, 3;
	@%p1140 bra 	$L__BB1_1674;
	ld.param.u64 	%rd2237, [_Z15dirtymap_kernel10floatArrayS_S_S_f11chordParamsPfjPKf_param_8];
	cvta.to.global.u64 	%rd1412, %rd2237;
	ld.global.f32 	%f899, [%rd1412+156];
	mov.b32 	%r6226, 0;
$L__BB1_1022:
	cvt.rn.f32.u32 	%f7570, %r6226;
	mul.f32 	%f7571, %f1507, %f7570;
	fma.rn.f32 	%f901, %f7571, 0f3898825B, %f7;
	mul.f32 	%f7572, %f901, 0f3F22F983;
	cvt.rni.s32.f32 	%r6258, %f7572;
	cvt.rn.f32.s32 	%f7573, %r6258;
	fma.rn.f32 	%f7574, %f7573, 0fBFC90FDA, %f901;
	fma.rn.f32 	%f7575, %f7573, 0fB3A22168, %f7574;
	fma.rn.f32 	%f11891, %f7573, 0fA7C234C5, %f7575;
	abs.f32 	%f903, %f901;
	setp.ltu.f32 	%p1141, %f903, 0f47CE4780;
	mov.u32 	%r6230, %r6258;
	mov.f32 	%f11884, %f11891;
	@%p1141 bra 	$L__BB1_1030;
	setp.eq.f32 	%p1142, %f903, 0f7F800000;
	@%p1142 bra 	$L__BB1_1029;
	mov.b32 	%r4124, %f901;
	shl.b32 	%r4125, %r4124, 8;
	or.b32  	%r1033, %r4125, -2147483648;
	mov.b64 	%rd2319, 0;
	mov.b32 	%r6227, 0;
$L__BB1_1025:
	.pragma "nounroll";
	mul.wide.u32 	%rd1414, %r6227, 4;
	mov.u64 	%rd1415, __cudart_i2opi_f;
	add.s64 	%rd1416, %rd1415, %rd1414;
	ld.global.nc.u32 	%r4126, [%rd1416];
	mad.wide.u32 	%rd1417, %r4126, %r1033, %rd2319;
	shr.u64 	%rd2319, %rd1417, 32;
	add.s64 	%rd1418, %rd23, %rd1414;
	st.local.u32 	[%rd1418], %rd1417;
	add.s32 	%r6227, %r6227, 1;
	setp.ne.s32 	%p1143, %r6227, 6;
	@%p1143 bra 	$L__BB1_1025;
	mov.b32 	%r4127, %f901;
	shr.u32 	%r4128, %r4127, 23;
	st.local.u32 	[%rd23+24], %rd2319;
	and.b32  	%r1036, %r4128, 31;
	and.b32  	%r4129, %r4128, 224;
	add.s32 	%r4130, %r4129, -128;
	shr.u32 	%r4131, %r4130, 5;
	mul.wide.u32 	%rd1419, %r4131, 4;
	sub.s64 	%rd215, %rd23, %rd1419;
	ld.local.u32 	%r6228, [%rd215+24];
	ld.local.u32 	%r6229, [%rd215+20];
	setp.eq.s32 	%p1144, %r1036, 0;
	@%p1144 bra 	$L__BB1_1028;
	shf.l.wrap.b32 	%r6228, %r6229, %r6228, %r1036;
	ld.local.u32 	%r4132, [%rd215+16];
	shf.l.wrap.b32 	%r6229, %r4132, %r6229, %r1036;
$L__BB1_1028:
	shr.u32 	%r4133, %r6228, 30;
	shf.l.wrap.b32 	%r4134, %r6229, %r6228, 2;
	shl.b32 	%r4135, %r6229, 2;
	shr.u32 	%r4136, %r4134, 31;
	add.s32 	%r4137, %r4136, %r4133;
	neg.s32 	%r4138, %r4137;
	mov.b32 	%r4139, %f901;
	setp.lt.s32 	%p1145, %r4139, 0;
	selp.b32 	%r6230, %r4138, %r4137, %p1145;
	xor.b32  	%r4140, %r4134, %r4139;
	shr.s32 	%r4141, %r4134, 31;
	xor.b32  	%r4142, %r4141, %r4134;
	xor.b32  	%r4143, %r4141, %r4135;
	cvt.u64.u32 	%rd1420, %r4142;
	shl.b64 	%rd1421, %rd1420, 32;
	cvt.u64.u32 	%rd1422, %r4143;
	or.b64  	%rd1423, %rd1421, %rd1422;
	cvt.rn.f64.s64 	%fd157, %rd1423;
	mul.f64 	%fd158, %fd157, 0d3BF921FB54442D19;
	cvt.rn.f32.f64 	%f7576, %fd158;
	neg.f32 	%f7577, %f7576;
	setp.lt.s32 	%p1146, %r4140, 0;
	selp.f32 	%f11884, %f7577, %f7576, %p1146;
	bra.uni 	$L__BB1_1030;
$L__BB1_1029:
	mov.f32 	%f7578, 0f00000000;
	mul.rn.f32 	%f11884, %f901, %f7578;
	mov.b32 	%r6230, 0;
$L__BB1_1030:
	ld.param.u32 	%r5874, [_Z15dirtymap_kernel10floatArrayS_S_S_f11chordParamsPfjPKf_param_7];
	add.s32 	%r4145, %r6230, 1;
	mul.rn.f32 	%f7579, %f11884, %f11884;
	and.b32  	%r4146, %r6230, 1;
	setp.eq.b32 	%p1148, %r4146, 1;
	selp.f32 	%f7580, %f11884, 0f3F800000, %p1148;
	fma.rn.f32 	%f7581, %f7579, %f7580, 0f00000000;
	fma.rn.f32 	%f7582, %f7579, 0f37CBAC00, 0fBAB607ED;
	selp.f32 	%f7583, 0fB94D4153, %f7582, %p1148;
	selp.f32 	%f7584, 0f3C0885E4, 0f3D2AAABB, %p1148;
	fma.rn.f32 	%f7585, %f7583, %f7579, %f7584;
	selp.f32 	%f7586, 0fBE2AAAA8, 0fBEFFFFFF, %p1148;
	fma.rn.f32 	%f7587, %f7585, %f7579, %f7586;
	fma.rn.f32 	%f7588, %f7587, %f7581, %f7580;
	and.b32  	%r4147, %r4145, 2;
	setp.eq.s32 	%p1149, %r4147, 0;
	mov.f32 	%f7589, 0f00000000;
	sub.f32 	%f7590, %f7589, %f7588;
	selp.f32 	%f907, %f7588, %f7590, %p1149;
	cvta.to.global.u64 	%rd1424, %rd325;
	mov.u32 	%r4148, %ctaid.x;
	mul.lo.s32 	%r4149, %r4148, %r5874;
	shl.b32 	%r4150, %r4149, 5;
	mov.u32 	%r4151, %tid.x;
	add.s32 	%r4152, %r4150, %r4151;
	shl.b32 	%r4153, %r5895, 5;
	add.s32 	%r4154, %r4152, %r4153;
	mul.lo.s32 	%r4155, %r4154, 3;
	mul.wide.u32 	%rd1425, %r4155, 4;
	add.s64 	%rd216, %rd1424, %rd1425;
	ld.global.f32 	%f908, [%rd216];
	mov.u32 	%r6234, %r6258;
	mov.f32 	%f11885, %f11891;
	@%p1141 bra 	$L__BB1_1038;
	setp.eq.f32 	%p1150, %f903, 0f7F800000;
	@%p1150 bra 	$L__BB1_1037;
	mov.b64 	%rd2320, 0;
	mov.b32 	%r6231, 0;
$L__BB1_1033:
	.pragma "nounroll";
	mul.wide.u32 	%rd1427, %r6231, 4;
	mov.u64 	%rd1428, __cudart_i2opi_f;
	add.s64 	%rd1429, %rd1428, %rd1427;
	ld.global.nc.u32 	%r4157, [%rd1429];
	mov.b32 	%r4158, %f901;
	shl.b32 	%r4159, %r4158, 8;
	or.b32  	%r4160, %r4159, -2147483648;
	mad.wide.u32 	%rd1430, %r4157, %r4160, %rd2320;
	shr.u64 	%rd2320, %rd1430, 32;
	add.s64 	%rd1431, %rd22, %rd1427;
	st.local.u32 	[%rd1431], %rd1430;
	add.s32 	%r6231, %r6231, 1;
	setp.ne.s32 	%p1151, %r6231, 6;
	@%p1151 bra 	$L__BB1_1033;
	mov.b32 	%r4161, %f901;
	shr.u32 	%r4162, %r4161, 23;
	st.local.u32 	[%rd22+24], %rd2320;
	and.b32  	%r4163, %r4162, 31;
	and.b32  	%r4164, %r4162, 224;
	add.s32 	%r4165, %r4164, -128;
	shr.u32 	%r4166, %r4165, 5;
	mul.wide.u32 	%rd1432, %r4166, 4;
	sub.s64 	%rd219, %rd22, %rd1432;
	ld.local.u32 	%r6232, [%rd219+24];
	ld.local.u32 	%r6233, [%rd219+20];
	setp.eq.s32 	%p1152, %r4163, 0;
	@%p1152 bra 	$L__BB1_1036;
	mov.b32 	%r4167, %f901;
	shr.u32 	%r4168, %r4167, 23;
	and.b32  	%r4169, %r4168, 31;
	shf.l.wrap.b32 	%r6232, %r6233, %r6232, %r4169;
	ld.local.u32 	%r4170, [%rd219+16];
	shf.l.wrap.b32 	%r6233, %r4170, %r6233, %r4169;
$L__BB1_1036:
	shr.u32 	%r4171, %r6232, 30;
	shf.l.wrap.b32 	%r4172, %r6233, %r6232, 2;
	shl.b32 	%r4173, %r6233, 2;
	shr.u32 	%r4174, %r4172, 31;
	add.s32 	%r4175, %r4174, %r4171;
	neg.s32 	%r4176, %r4175;
	mov.b32 	%r4177, %f901;
	setp.lt.s32 	%p1153, %r4177, 0;
	selp.b32 	%r6234, %r4176, %r4175, %p1153;
	xor.b32  	%r4178, %r4172, %r4177;
	shr.s32 	%r4179, %r4172, 31;
	xor.b32  	%r4180, %r4179, %r4172;
	xor.b32  	%r4181, %r4179, %r4173;
	cvt.u64.u32 	%rd1433, %r4180;
	shl.b64 	%rd1434, %rd1433, 32;
	cvt.u64.u32 	%rd1435, %r4181;
	or.b64  	%rd1436, %rd1434, %rd1435;
	cvt.rn.f64.s64 	%fd159, %rd1436;
	mul.f64 	%fd160, %fd159, 0d3BF921FB54442D19;
	cvt.rn.f32.f64 	%f7591, %fd160;
	neg.f32 	%f7592, %f7591;
	setp.lt.s32 	%p1154, %r4178, 0;
	selp.f32 	%f11885, %f7592, %f7591, %p1154;
	bra.uni 	$L__BB1_1038;
$L__BB1_1037:
	mov.f32 	%f7593, 0f00000000;
	mul.rn.f32 	%f11885, %f901, %f7593;
	mov.b32 	%r6234, 0;
$L__BB1_1038:
	mul.rn.f32 	%f7594, %f11885, %f11885;
	and.b32  	%r4183, %r6234, 1;
	setp.eq.b32 	%p1156, %r4183, 1;
	selp.f32 	%f7595, 0f3F800000, %f11885, %p1156;
	fma.rn.f32 	%f7596, %f7594, %f7595, 0f00000000;
	fma.rn.f32 	%f7597, %f7594, 0f37CBAC00, 0fBAB607ED;
	selp.f32 	%f7598, %f7597, 0fB94D4153, %p1156;
	selp.f32 	%f7599, 0f3D2AAABB, 0f3C0885E4, %p1156;
	fma.rn.f32 	%f7600, %f7598, %f7594, %f7599;
	selp.f32 	%f7601, 0fBEFFFFFF, 0fBE2AAAA8, %p1156;
	fma.rn.f32 	%f7602, %f7600, %f7594, %f7601;
	fma.rn.f32 	%f7603, %f7602, %f7596, %f7595;
	and.b32  	%r4184, %r6234, 2;
	setp.eq.s32 	%p1157, %r4184, 0;
	mov.f32 	%f7604, 0f00000000;
	sub.f32 	%f7605, %f7604, %f7603;
	selp.f32 	%f7606, %f7603, %f7605, %p1157;
	ld.global.f32 	%f912, [%rd216+4];
	mul.f32 	%f7607, %f912, %f7606;
	mul.f32 	%f7608, %f908, %f907;
	sub.f32 	%f913, %f7608, %f7607;
	mov.u32 	%r6238, %r6258;
	mov.f32 	%f11886, %f11891;
	@%p1141 bra 	$L__BB1_1046;
	setp.eq.f32 	%p1158, %f903, 0f7F800000;
	@%p1158 bra 	$L__BB1_1045;
	mov.b64 	%rd2321, 0;
	mov.b32 	%r6235, 0;
$L__BB1_1041:
	.pragma "nounroll";
	mul.wide.u32 	%rd1438, %r6235, 4;
	mov.u64 	%rd1439, __cudart_i2opi_f;
	add.s64 	%rd1440, %rd1439, %rd1438;
	ld.global.nc.u32 	%r4186, [%rd1440];
	mov.b32 	%r4187, %f901;
	shl.b32 	%r4188, %r4187, 8;
	or.b32  	%r4189, %r4188, -2147483648;
	mad.wide.u32 	%rd1441, %r4186, %r4189, %rd2321;
	shr.u64 	%rd2321, %rd1441, 32;
	add.s64 	%rd1442, %rd21, %rd1438;
	st.local.u32 	[%rd1442], %rd1441;
	add.s32 	%r6235, %r6235, 1;
	setp.ne.s32 	%p1159, %r6235, 6;
	@%p1159 bra 	$L__BB1_1041;
	mov.b32 	%r4190, %f901;
	shr.u32 	%r4191, %r4190, 23;
	st.local.u32 	[%rd21+24], %rd2321;
	and.b32  	%r4192, %r4191, 31;
	and.b32  	%r4193, %r4191, 224;
	add.s32 	%r4194, %r4193, -128;
	shr.u32 	%r4195, %r4194, 5;
	mul.wide.u32 	%rd1443, %r4195, 4;
	sub.s64 	%rd222, %rd21, %rd1443;
	ld.local.u32 	%r6236, [%rd222+24];
	ld.local.u32 	%r6237, [%rd222+20];
	setp.eq.s32 	%p1160, %r4192, 0;
	@%p1160 bra 	$L__BB1_1044;
	mov.b32 	%r4196, %f901;
	shr.u32 	%r4197, %r4196, 23;
	and.b32  	%r4198, %r4197, 31;
	shf.l.wrap.b32 	%r6236, %r6237, %r6236, %r4198;
	ld.local.u32 	%r4199, [%rd222+16];
	shf.l.wrap.b32 	%r6237, %r4199, %r6237, %r4198;
$L__BB1_1044:
	shr.u32 	%r4200, %r6236, 30;
	shf.l.wrap.b32 	%r4201, %r6237, %r6236, 2;
	shl.b32 	%r4202, %r6237, 2;
	shr.u32 	%r4203, %r4201, 31;
	add.s32 	%r4204, %r4203, %r4200;
	neg.s32 	%r4205, %r4204;
	mov.b32 	%r4206, %f901;
	setp.lt.s32 	%p1161, %r4206, 0;
	selp.b32 	%r6238, %r4205, %r4204, %p1161;
	xor.b32  	%r4207, %r4201, %r4206;
	shr.s32 	%r4208, %r4201, 31;
	xor.b32  	%r4209, %r4208, %r4201;
	xor.b32  	%r4210, %r4208, %r4202;
	cvt.u64.u32 	%rd1444, %r4209;
	shl.b64 	%rd1445, %rd1444, 32;
	cvt.u64.u32 	%rd1446, %r4210;
	or.b64  	%rd1447, %rd1445, %rd1446;
	cvt.rn.f64.s64 	%fd161, %rd1447;
	mul.f64 	%fd162, %fd161, 0d3BF921FB54442D19;
	cvt.rn.f32.f64 	%f7609, %fd162;
	neg.f32 	%f7610, %f7609;
	setp.lt.s32 	%p1162, %r4207, 0;
	selp.f32 	%f11886, %f7610, %f7609, %p1162;
	bra.uni 	$L__BB1_1046;
$L__BB1_1045:
	mov.f32 	%f7611, 0f00000000;
	mul.rn.f32 	%f11886, %f901, %f7611;
	mov.b32 	%r6238, 0;
$L__BB1_1046:
	mul.rn.f32 	%f7612, %f11886, %f11886;
	and.b32  	%r4212, %r6238, 1;
	setp.eq.b32 	%p1164, %r4212, 1;
	selp.f32 	%f7613, 0f3F800000, %f11886, %p1164;
	fma.rn.f32 	%f7614, %f7612, %f7613, 0f00000000;
	fma.rn.f32 	%f7615, %f7612, 0f37CBAC00, 0fBAB607ED;
	selp.f32 	%f7616, %f7615, 0fB94D4153, %p1164;
	selp.f32 	%f7617, 0f3D2AAABB, 0f3C0885E4, %p1164;
	fma.rn.f32 	%f7618, %f7616, %f7612, %f7617;
	selp.f32 	%f7619, 0fBEFFFFFF, 0fBE2AAAA8, %p1164;
	fma.rn.f32 	%f7620, %f7618, %f7612, %f7619;
	fma.rn.f32 	%f7621, %f7620, %f7614, %f7613;
	and.b32  	%r4213, %r6238, 2;
	setp.eq.s32 	%p1165, %r4213, 0;
	mov.f32 	%f7622, 0f00000000;
	sub.f32 	%f7623, %f7622, %f7621;
	selp.f32 	%f7624, %f7621, %f7623, %p1165;
	mul.f32 	%f917, %f908, %f7624;
	mov.u32 	%r6242, %r6258;
	mov.f32 	%f11887, %f11891;
	@%p1141 bra 	$L__BB1_1054;
	setp.eq.f32 	%p1166, %f903, 0f7F800000;
	@%p1166 bra 	$L__BB1_1053;
	mov.b64 	%rd2322, 0;
	mov.b32 	%r6239, 0;
$L__BB1_1049:
	.pragma "nounroll";
	mul.wide.u32 	%rd1449, %r6239, 4;
	mov.u64 	%rd1450, __cudart_i2opi_f;
	add.s64 	%rd1451, %rd1450, %rd1449;
	ld.global.nc.u32 	%r4215, [%rd1451];
	mov.b32 	%r4216, %f901;
	shl.b32 	%r4217, %r4216, 8;
	or.b32  	%r4218, %r4217, -2147483648;
	mad.wide.u32 	%rd1452, %r4215, %r4218, %rd2322;
	shr.u64 	%rd2322, %rd1452, 32;
	add.s64 	%rd1453, %rd20, %rd1449;
	st.local.u32 	[%rd1453], %rd1452;
	add.s32 	%r6239, %r6239, 1;
	setp.ne.s32 	%p1167, %r6239, 6;
	@%p1167 bra 	$L__BB1_1049;
	mov.b32 	%r4219, %f901;
	shr.u32 	%r4220, %r4219, 23;
	st.local.u32 	[%rd20+24], %rd2322;
	and.b32  	%r4221, %r4220, 31;
	and.b32  	%r4222, %r4220, 224;
	add.s32 	%r4223, %r4222, -128;
	shr.u32 	%r4224, %r4223, 5;
	mul.wide.u32 	%rd1454, %r4224, 4;
	sub.s64 	%rd225, %rd20, %rd1454;
	ld.local.u32 	%r6240, [%rd225+24];
	ld.local.u32 	%r6241, [%rd225+20];
	setp.eq.s32 	%p1168, %r4221, 0;
	@%p1168 bra 	$L__BB1_1052;
	mov.b32 	%r4225, %f901;
	shr.u32 	%r4226, %r4225, 23;
	and.b32  	%r4227, %r4226, 31;
	shf.l.wrap.b32 	%r6240, %r6241, %r6240, %r4227;
	ld.local.u32 	%r4228, [%rd225+16];
	shf.l.wrap.b32 	%r6241, %r4228, %r6241, %r4227;
$L__BB1_1052:
	shr.u32 	%r4229, %r6240, 30;
	shf.l.wrap.b32 	%r4230, %r6241, %r6240, 2;
	shl.b32 	%r4231, %r6241, 2;
	shr.u32 	%r4232, %r4230, 31;
	add.s32 	%r4233, %r4232, %r4229;
	neg.s32 	%r4234, %r4233;
	mov.b32 	%r4235, %f901;
	setp.lt.s32 	%p1169, %r4235, 0;
	selp.b32 	%r6242, %r4234, %r4233, %p1169;
	xor.b32  	%r4236, %r4230, %r4235;
	shr.s32 	%r4237, %r4230, 31;
	xor.b32  	%r4238, %r4237, %r4230;
	xor.b32  	%r4239, %r4237, %r4231;
	cvt.u64.u32 	%rd1455, %r4238;
	shl.b64 	%rd1456, %rd1455, 32;
	cvt.u64.u32 	%rd1457, %r4239;
	or.b64  	%rd1458, %rd1456, %rd1457;
	cvt.rn.f64.s64 	%fd163, %rd1458;
	mul.f64 	%fd164, %fd163, 0d3BF921FB54442D19;
	cvt.rn.f32.f64 	%f7625, %fd164;
	neg.f32 	%f7626, %f7625;
	setp.lt.s32 	%p1170, %r4236, 0;
	selp.f32 	%f11887, %f7626, %f7625, %p1170;
	bra.uni 	$L__BB1_1054;
$L__BB1_1053:
	mov.f32 	%f7627, 0f00000000;
	mul.rn.f32 	%f11887, %f901, %f7627;
	mov.b32 	%r6242, 0;
$L__BB1_1054:
	add.s32 	%r4241, %r6242, 1;
	mul.rn.f32 	%f7628, %f11887, %f11887;
	and.b32  	%r4242, %r6242, 1;
	setp.eq.b32 	%p1172, %r4242, 1;
	selp.f32 	%f7629, %f11887, 0f3F800000, %p1172;
	fma.rn.f32 	%f7630, %f7628, %f7629, 0f00000000;
	fma.rn.f32 	%f7631, %f7628, 0f37CBAC00, 0fBAB607ED;
	selp.f32 	%f7632, 0fB94D4153, %f7631, %p1172;
	selp.f32 	%f7633, 0f3C0885E4, 0f3D2AAABB, %p1172;
	fma.rn.f32 	%f7634, %f7632, %f7628, %f7633;
	selp.f32 	%f7635, 0fBE2AAAA8, 0fBEFFFFFF, %p1172;
	fma.rn.f32 	%f7636, %f7634, %f7628, %f7635;
	fma.rn.f32 	%f7637, %f7636, %f7630, %f7629;
	and.b32  	%r4243, %r4241, 2;
	setp.eq.s32 	%p1173, %r4243, 0;
	mov.f32 	%f7638, 0f00000000;
	sub.f32 	%f7639, %f7638, %f7637;
	selp.f32 	%f7640, %f7637, %f7639, %p1173;
	fma.rn.f32 	%f921, %f912, %f7640, %f917;
	ld.global.f32 	%f922, [%rd216+8];
	mov.u32 	%r6246, %r6258;
	mov.f32 	%f11888, %f11891;
	@%p1141 bra 	$L__BB1_1062;
	setp.eq.f32 	%p1174, %f903, 0f7F800000;
	@%p1174 bra 	$L__BB1_1061;
	mov.b64 	%rd2323, 0;
	mov.b32 	%r6243, 0;
$L__BB1_1057:
	.pragma "nounroll";
	mul.wide.u32 	%rd1460, %r6243, 4;
	mov.u64 	%rd1461, __cudart_i2opi_f;
	add.s64 	%rd1462, %rd1461, %rd1460;
	ld.global.nc.u32 	%r4245, [%rd1462];
	mov.b32 	%r4246, %f901;
	shl.b32 	%r4247, %r4246, 8;
	or.b32  	%r4248, %r4247, -2147483648;
	mad.wide.u32 	%rd1463, %r4245, %r4248, %rd2323;
	shr.u64 	%rd2323, %rd1463, 32;
	add.s64 	%rd1464, %rd19, %rd1460;
	st.local.u32 	[%rd1464], %rd1463;
	add.s32 	%r6243, %r6243, 1;
	setp.ne.s32 	%p1175, %r6243, 6;
	@%p1175 bra 	$L__BB1_1057;
	mov.b32 	%r4249, %f901;
	shr.u32 	%r4250, %r4249, 23;
	st.local.u32 	[%rd19+24], %rd2323;
	and.b32  	%r4251, %r4250, 31;
	and.b32  	%r4252, %r4250, 224;
	add.s32 	%r4253, %r4252, -128;
	shr.u32 	%r4254, %r4253, 5;
	mul.wide.u32 	%rd1465, %r4254, 4;
	sub.s64 	%rd228, %rd19, %rd1465;
	ld.local.u32 	%r6244, [%rd228+24];
	ld.local.u32 	%r6245, [%rd228+20];
	setp.eq.s32 	%p1176, %r4251, 0;
	@%p1176 bra 	$L__BB1_1060;
	mov.b32 	%r4255, %f901;
	shr.u32 	%r4256, %r4255, 23;
	and.b32  	%r4257, %r4256, 31;
	shf.l.wrap.b32 	%r6244, %r6245, %r6244, %r4257;
	ld.local.u32 	%r4258, [%rd228+16];
	shf.l.wrap.b32 	%r6245, %r4258, %r6245, %r4257;
$L__BB1_1060:
	shr.u32 	%r4259, %r6244, 30;
	shf.l.wrap.b32 	%r4260, %r6245, %r6244, 2;
	shl.b32 	%r4261, %r6245, 2;
	shr.u32 	%r4262, %r4260, 31;
	add.s32 	%r4263, %r4262, %r4259;
	neg.s32 	%r4264, %r4263;
	mov.b32 	%r4265, %f901;
	setp.lt.s32 	%p1177, %r4265, 0;
	selp.b32 	%r6246, %r4264, %r4263, %p1177;
	xor.b32  	%r4266, %r4260, %r4265;
	shr.s32 	%r4267, %r4260, 31;
	xor.b32  	%r4268, %r4267, %r4260;
	xor.b32  	%r4269, %r4267, %r4261;
	cvt.u64.u32 	%rd1466, %r4268;
	shl.b64 	%rd1467, %rd1466, 32;
	cvt.u64.u32 	%rd1468, %r4269;
	or.b64  	%rd1469, %rd1467, %rd1468;
	cvt.rn.f64.s64 	%fd165, %rd1469;
	mul.f64 	%fd166, %fd165, 0d3BF921FB54442D19;
	cvt.rn.f32.f64 	%f7641, %fd166;
	neg.f32 	%f7642, %f7641;
	setp.lt.s32 	%p1178, %r4266, 0;
	selp.f32 	%f11888, %f7642, %f7641, %p1178;
	bra.uni 	$L__BB1_1062;
$L__BB1_1061:
	mov.f32 	%f7643, 0f00000000;
	mul.rn.f32 	%f11888, %f901, %f7643;
	mov.b32 	%r6246, 0;
$L__BB1_1062:
	add.s32 	%r4271, %r6246, 1;
	mul.rn.f32 	%f7644, %f11888, %f11888;
	and.b32  	%r4272, %r6246, 1;
	setp.eq.b32 	%p1180, %r4272, 1;
	selp.f32 	%f7645, %f11888, 0f3F800000, %p1180;
	fma.rn.f32 	%f7646, %f7644, %f7645, 0f00000000;
	fma.rn.f32 	%f7647, %f7644, 0f37CBAC00, 0fBAB607ED;
	selp.f32 	%f7648, 0fB94D4153, %f7647, %p1180;
	selp.f32 	%f7649, 0f3C0885E4, 0f3D2AAABB, %p1180;
	fma.rn.f32 	%f7650, %f7648, %f7644, %f7649;
	selp.f32 	%f7651, 0fBE2AAAA8, 0fBEFFFFFF, %p1180;
	fma.rn.f32 	%f7652, %f7650, %f7644, %f7651;
	fma.rn.f32 	%f7653, %f7652, %f7646, %f7645;
	and.b32  	%r4273, %r4271, 2;
	setp.eq.s32 	%p1181, %r4273, 0;
	mov.f32 	%f7654, 0f00000000;
	sub.f32 	%f7655, %f7654, %f7653;
	selp.f32 	%f926, %f7653, %f7655, %p1181;
	cvta.to.global.u64 	%rd1470, %rd327;
	mul.lo.s32 	%r4274, %r53, 3;
	mul.wide.u32 	%rd1471, %r4274, 4;
	add.s64 	%rd1472, %rd1470, %rd1471;
	ld.global.f32 	%f927, [%rd1472];
	mov.u32 	%r6250, %r6258;
	mov.f32 	%f11889, %f11891;
	@%p1141 bra 	$L__BB1_1070;
	setp.eq.f32 	%p1182, %f903, 0f7F800000;
	@%p1182 bra 	$L__BB1_1069;
	mov.b64 	%rd2324, 0;
	mov.b32 	%r6247, 0;
$L__BB1_1065:
	.pragma "nounroll";
	mul.wide.u32 	%rd1474, %r6247, 4;
	mov.u64 	%rd1475, __cudart_i2opi_f;
	add.s64 	%rd1476, %rd1475, %rd1474;
	ld.global.nc.u32 	%r4276, [%rd1476];
	mov.b32 	%r4277, %f901;
	shl.b32 	%r4278, %r4277, 8;
	or.b32  	%r4279, %r4278, -2147483648;
	mad.wide.u32 	%rd1477, %r4276, %r4279, %rd2324;
	shr.u64 	%rd2324, %rd1477, 32;
	add.s64 	%rd1478, %rd18, %rd1474;
	st.local.u32 	[%rd1478], %rd1477;
	add.s32 	%r6247, %r6247, 1;
	setp.ne.s32 	%p1183, %r6247, 6;
	@%p1183 bra 	$L__BB1_1065;
	mov.b32 	%r4280, %f901;
	shr.u32 	%r4281, %r4280, 23;
	st.local.u32 	[%rd18+24], %rd2324;
	and.b32  	%r4282, %r4281, 31;
	and.b32  	%r4283, %r4281, 224;
	add.s32 	%r4284, %r4283, -128;
	shr.u32 	%r4285, %r4284, 5;
	mul.wide.u32 	%rd1479, %r4285, 4;
	sub.s64 	%rd1480, %rd18, %rd1479;
	ld.local.u32 	%r6248, [%rd1480+24];
	ld.local.u32 	%r6249, [%rd1480+20];
	setp.eq.s32 	%p1184, %r4282, 0;
	@%p1184 bra 	$L__BB1_1068;
	mov.b32 	%r4286, %f901;
	shr.u32 	%r4287, %r4286, 23;
	and.b32  	%r4288, %r4287, 31;
	shf.l.wrap.b32 	%r6248, %r6249, %r6248, %r4288;
	and.b32  	%r4289, %r4287, 224;
	add.s32 	%r4290, %r4289, -128;
	shr.u32 	%r4291, %r4290, 5;
	mul.wide.u32 	%rd1481, %r4291, 4;
	sub.s64 	%rd1482, %rd18, %rd1481;
	ld.local.u32 	%r4292, [%rd1482+16];
	shf.l.wrap.b32 	%r6249, %r4292, %r6249, %r4288;
$L__BB1_1068:
	shr.u32 	%r4293, %r6248, 30;
	shf.l.wrap.b32 	%r4294, %r6249, %r6248, 2;
	shl.b32 	%r4295, %r6249, 2;
	shr.u32 	%r4296, %r4294, 31;
	add.s32 	%r4297, %r4296, %r4293;
	neg.s32 	%r4298, %r4297;
	mov.b32 	%r4299, %f901;
	setp.lt.s32 	%p1185, %r4299, 0;
	selp.b32 	%r6250, %r4298, %r4297, %p1185;
	xor.b32  	%r4300, %r4294, %r4299;
	shr.s32 	%r4301, %r4294, 31;
	xor.b32  	%r4302, %r4301, %r4294;
	xor.b32  	%r4303, %r4301, %r4295;
	cvt.u64.u32 	%rd1483, %r4302;
	shl.b64 	%rd1484, %rd1483, 32;
	cvt.u64.u32 	%rd1485, %r4303;
	or.b64  	%rd1486, %rd1484, %rd1485;
	cvt.rn.f64.s64 	%fd167, %rd1486;
	mul.f64 	%fd168, %fd167, 0d3BF921FB54442D19;
	cvt.rn.f32.f64 	%f7656, %fd168;
	neg.f32 	%f7657, %f7656;
	setp.lt.s32 	%p1186, %r4300, 0;
	selp.f32 	%f11889, %f7657, %f7656, %p1186;
	bra.uni 	$L__BB1_1070;
$L__BB1_1069:
	mov.f32 	%f7658, 0f00000000;
	mul.rn.f32 	%f11889, %f901, %f7658;
	mov.b32 	%r6250, 0;
$L__BB1_1070:
	mul.rn.f32 	%f7659, %f11889, %f11889;
	and.b32  	%r4305, %r6250, 1;
	setp.eq.b32 	%p1188, %r4305, 1;
	selp.f32 	%f7660, 0f3F800000, %f11889, %p1188;
	fma.rn.f32 	%f7661, %f7659, %f7660, 0f00000000;
	fma.rn.f32 	%f7662, %f7659, 0f37CBAC00, 0fBAB607ED;
	selp.f32 	%f7663, %f7662, 0fB94D4153, %p1188;
	selp.f32 	%f7664, 0f3D2AAABB, 0f3C0885E4, %p1188;
	fma.rn.f32 	%f7665, %f7663, %f7659, %f7664;
	selp.f32 	%f7666, 0fBEFFFFFF, 0fBE2AAAA8, %p1188;
	fma.rn.f32 	%f7667, %f7665, %f7659, %f7666;
	fma.rn.f32 	%f7668, %f7667, %f7661, %f7660;
	and.b32  	%r4306, %r6250, 2;
	setp.eq.s32 	%p1189, %r4306, 0;
	mov.f32 	%f7669, 0f00000000;
	sub.f32 	%f7670, %f7669, %f7668;
	selp.f32 	%f7671, %f7668, %f7670, %p1189;
	cvta.to.global.u64 	%rd1487, %rd327;
	mul.lo.s32 	%r4307, %r53, 3;
	mul.wide.u32 	%rd1488, %r4307, 4;
	add.s64 	%rd1489, %rd1487, %rd1488;
	ld.global.f32 	%f931, [%rd1489+4];
	mul.f32 	%f7672, %f931, %f7671;
	mul.f32 	%f7673, %f927, %f926;
	sub.f32 	%f932, %f7673, %f7672;
	mov.u32 	%r6254, %r6258;
	mov.f32 	%f11890, %f11891;
	@%p1141 bra 	$L__BB1_1078;
	setp.eq.f32 	%p1190, %f903, 0f7F800000;
	@%p1190 bra 	$L__BB1_1077;
	mov.b64 	%rd2325, 0;
	mov.b32 	%r6251, 0;
$L__BB1_1073:
	.pragma "nounroll";
	mul.wide.u32 	%rd1491, %r6251, 4;
	mov.u64 	%rd1492, __cudart_i2opi_f;
	add.s64 	%rd1493, %rd1492, %rd1491;
	ld.global.nc.u32 	%r4309, [%rd1493];
	mov.b32 	%r4310, %f901;
	shl.b32 	%r4311, %r4310, 8;
	or.b32  	%r4312, %r4311, -2147483648;
	mad.wide.u32 	%rd1494, %r4309, %r4312, %rd2325;
	shr.u64 	%rd2325, %rd1494, 32;
	add.s64 	%rd1495, %rd17, %rd1491;
	st.local.u32 	[%rd1495], %rd1494;
	add.s32 	%r6251, %r6251, 1;
	setp.ne.s32 	%p1191, %r6251, 6;
	@%p1191 bra 	$L__BB1_1073;
	mov.b32 	%r4313, %f901;
	shr.u32 	%r4314, %r4313, 23;
	st.local.u32 	[%rd17+24], %rd2325;
	and.b32  	%r4315, %r4314, 31;
	and.b32  	%r4316, %r4314, 224;
	add.s32 	%r4317, %r4316, -128;
	shr.u32 	%r4318, %r4317, 5;
	mul.wide.u32 	%rd1496, %r4318, 4;
	sub.s64 	%rd1497, %rd17, %rd1496;
	ld.local.u32 	%r6252, [%rd1497+24];
	ld.local.u32 	%r6253, [%rd1497+20];
	setp.eq.s32 	%p1192, %r4315, 0;
	@%p1192 bra 	$L__BB1_1076;
	mov.b32 	%r4319, %f901;
	shr.u32 	%r4320, %r4319, 23;
	and.b32  	%r4321, %r4320, 31;
	shf.l.wrap.b32 	%r6252, %r6253, %r6252, %r4321;
	and.b32  	%r4322, %r4320, 224;
	add.s32 	%r4323, %r4322, -128;
	shr.u32 	%r4324, %r4323, 5;
	mul.wide.u32 	%rd1498, %r4324, 4;
	sub.s64 	%rd1499, %rd17, %rd1498;
	ld.local.u32 	%r4325, [%rd1499+16];
	shf.l.wrap.b32 	%r6253, %r4325, %r6253, %r4321;
$L__BB1_1076:
	shr.u32 	%r4326, %r6252, 30;
	shf.l.wrap.b32 	%r4327, %r6253, %r6252, 2;
	shl.b32 	%r4328, %r6253, 2;
	shr.u32 	%r4329, %r4327, 31;
	add.s32 	%r4330, %r4329, %r4326;
	neg.s32 	%r4331, %r4330;
	mov.b32 	%r4332, %f901;
	setp.lt.s32 	%p1193, %r4332, 0;
	selp.b32 	%r6254, %r4331, %r4330, %p1193;
	xor.b32  	%r4333, %r4327, %r4332;
	shr.s32 	%r4334, %r4327, 31;
	xor.b32  	%r4335, %r4334, %r4327;
	xor.b32  	%r4336, %r4334, %r4328;
	cvt.u64.u32 	%rd1500, %r4335;
	shl.b64 	%rd1501, %rd1500, 32;
	cvt.u64.u32 	%rd1502, %r4336;
	or.b64  	%rd1503, %rd1501, %rd1502;
	cvt.rn.f64.s64 	%fd169, %rd1503;
	mul.f64 	%fd170, %fd169, 0d3BF921FB54442D19;
	cvt.rn.f32.f64 	%f7674, %fd170;
	neg.f32 	%f7675, %f7674;
	setp.lt.s32 	%p1194, %r4333, 0;
	selp.f32 	%f11890, %f7675, %f7674, %p1194;
	bra.uni 	$L__BB1_1078;
$L__BB1_1077:
	mov.f32 	%f7676, 0f00000000;
	mul.rn.f32 	%f11890, %f901, %f7676;
	mov.b32 	%r6254, 0;
$L__BB1_1078:
	mul.rn.f32 	%f7677, %f11890, %f11890;
	and.b32  	%r4338, %r6254, 1;
	setp.eq.b32 	%p1196, %r4338, 1;
	selp.f32 	%f7678, 0f3F800000, %f11890, %p1196;
	fma.rn.f32 	%f7679, %f7677, %f7678, 0f00000000;
	fma.rn.f32 	%f7680, %f7677, 0f37CBAC00, 0fBAB607ED;
	selp.f32 	%f7681, %f7680, 0fB94D4153, %p1196;
	selp.f32 	%f7682, 0f3D2AAABB, 0f3C0885E4, %p1196;
	fma.rn.f32 	%f7683, %f7681, %f7677, %f7682;
	selp.f32 	%f7684, 0fBEFFFFFF, 0fBE2AAAA8, %p1196;
	fma.rn.f32 	%f7685, %f7683, %f7677, %f7684;
	fma.rn.f32 	%f7686, %f7685, %f7679, %f7678;
	and.b32  	%r4339, %r6254, 2;
	setp.eq.s32 	%p1197, %r4339, 0;
	mov.f32 	%f7687, 0f00000000;
	sub.f32 	%f7688, %f7687, %f7686;
	selp.f32 	%f7689, %f7686, %f7688, %p1197;
	mul.f32 	%f936, %f927, %f7689;
	@%p1141 bra 	$L__BB1_1086;
	setp.eq.f32 	%p1198, %f903, 0f7F800000;
	@%p1198 bra 	$L__BB1_1085;
	mov.b32 	%r1105, %f901;
	mov.b64 	%rd2326, 0;
	mov.b32 	%r6255, 0;
$L__BB1_1081:
	.pragma "nounroll";
	mul.wide.u32 	%rd1505, %r6255, 4;
	mov.u64 	%rd1506, __cudart_i2opi_f;
	add.s64 	%rd1507, %rd1506, %rd1505;
	ld.global.nc.u32 	%r4341, [%rd1507];
	shl.b32 	%r4342, %r1105, 8;
	or.b32  	%r4343, %r4342, -2147483648;
	mad.wide.u32 	%rd1508, %r4341, %r4343, %rd2326;
	shr.u64 	%rd2326, %rd1508, 32;
	add.s64 	%rd1509, %rd16, %rd1505;
	st.local.u32 	[%rd1509], %rd1508;
	add.s32 	%r6255, %r6255, 1;
	setp.ne.s32 	%p1199, %r6255, 6;
	@%p1199 bra 	$L__BB1_1081;
	shr.u32 	%r4344, %r1105, 23;
	st.local.u32 	[%rd16+24], %rd2326;
	and.b32  	%r4345, %r4344, 31;
	and.b32  	%r4346, %r4344, 224;
	add.s32 	%r4347, %r4346, -128;
	shr.u32 	%r4348, %r4347, 5;
	mul.wide.u32 	%rd1510, %r4348, 4;
	sub.s64 	%rd235, %rd16, %rd1510;
	ld.local.u32 	%r6256, [%rd235+24];
	ld.local.u32 	%r6257, [%rd235+20];
	setp.eq.s32 	%p1200, %r4345, 0;
	@%p1200 bra 	$L__BB1_1084;
	shr.u32 	%r4349, %r1105, 23;
	and.b32  	%r4350, %r4349, 31;
	shf.l.wrap.b32 	%r6256, %r6257, %r6256, %r4350;
	ld.local.u32 	%r4351, [%rd235+16];
	shf.l.wrap.b32 	%r6257, %r4351, %r6257, %r4350;
$L__BB1_1084:
	shr.u32 	%r4352, %r6256, 30;
	shf.l.wrap.b32 	%r4353, %r6257, %r6256, 2;
	shl.b32 	%r4354, %r6257, 2;
	shr.u32 	%r4355, %r4353, 31;
	add.s32 	%r4356, %r4355, %r4352;
	neg.s32 	%r4357, %r4356;
	setp.lt.s32 	%p1201, %r1105, 0;
	selp.b32 	%r6258, %r4357, %r4356, %p1201;
	xor.b32  	%r4358, %r4353, %r1105;
	shr.s32 	%r4359, %r4353, 31;
	xor.b32  	%r4360, %r4359, %r4353;
	xor.b32  	%r4361, %r4359, %r4354;
	cvt.u64.u32 	%rd1511, %r4360;
	shl.b64 	%rd1512, %rd1511, 32;
	cvt.u64.u32 	%rd1513, %r4361;
	or.b64  	%rd1514, %rd1512, %rd1513;
	cvt.rn.f64.s64 	%fd171, %rd1514;
	mul.f64 	%fd172, %fd171, 0d3BF921FB54442D19;
	cvt.rn.f32.f64 	%f7690, %fd172;
	neg.f32 	%f7691, %f7690;
	setp.lt.s32 	%p1202, %r4358, 0;
	selp.f32 	%f11891, %f7691, %f7690, %p1202;
	bra.uni 	$L__BB1_1086;
$L__BB1_1085:
	mov.f32 	%f7692, 0f00000000;
	mul.rn.f32 	%f11891, %f901, %f7692;
	mov.b32 	%r6258, 0;
$L__BB1_1086:
	ld.param.u64 	%rd2238, [_Z15dirtymap_kernel10floatArrayS_S_S_f11chordParamsPfjPKf_param_8];
	add.s32 	%r4363, %r6258, 1;
	mul.rn.f32 	%f7694, %f11891, %f11891;
	and.b32  	%r4364, %r6258, 1;
	setp.eq.b32 	%p1203, %r4364, 1;
	selp.f32 	%f7695, %f11891, 0f3F800000, %p1203;
	fma.rn.f32 	%f7696, %f7694, %f7695, 0f00000000;
	fma.rn.f32 	%f7697, %f7694, 0f37CBAC00, 0fBAB607ED;
	selp.f32 	%f7698, 0fB94D4153, %f7697, %p1203;
	selp.f32 	%f7699, 0f3C0885E4, 0f3D2AAABB, %p1203;
	fma.rn.f32 	%f7700, %f7698, %f7694, %f7699;
	selp.f32 	%f7701, 0fBE2AAAA8, 0fBEFFFFFF, %p1203;
	fma.rn.f32 	%f7702, %f7700, %f7694, %f7701;
	fma.rn.f32 	%f7703, %f7702, %f7696, %f7695;
	and.b32  	%r4365, %r4363, 2;
	setp.eq.s32 	%p1204, %r4365, 0;
	mov.f32 	%f11915, 0f00000000;
	sub.f32 	%f7704, %f11915, %f7703;
	selp.f32 	%f7705, %f7703, %f7704, %p1204;
	fma.rn.f32 	%f940, %f931, %f7705, %f936;
	cvta.to.global.u64 	%rd1515, %rd327;
	mul.lo.s32 	%r4366, %r53, 3;
	mul.wide.u32 	%rd1516, %r4366, 4;
	add.s64 	%rd1517, %rd1515, %rd1516;
	ld.global.f32 	%f941, [%rd1517+8];
	cvta.to.global.u64 	%rd1518, %rd326;
	mul.wide.u32 	%rd1519, %r5896, 4;
	add.s64 	%rd1520, %rd1518, %rd1519;
	ld.global.f32 	%f942, [%rd1520];
	div.rn.f32 	%f7706, %f899, %f942;
	sub.f32 	%f7707, %f932, %f913;
	cvta.to.global.u64 	%rd1521, %rd2238;
	ld.global.f32 	%f7708, [%rd1521+132];
	sub.f32 	%f7709, %f940, %f921;
	ld.global.f32 	%f7710, [%rd1521+136];
	mul.f32 	%f7711, %f7710, %f7709;
	fma.rn.f32 	%f7712, %f7707, %f7708, %f7711;
	sub.f32 	%f7713, %f941, %f922;
	ld.global.f32 	%f7714, [%rd1521+140];
	fma.rn.f32 	%f7715, %f7713, %f7714, %f7712;
	mul.f32 	%f943, %f7706, %f7715;
	div.rn.f32 	%f7716, %f1504, %f942;
	ld.global.f32 	%f7717, [%rd1521+144];
	ld.global.f32 	%f7718, [%rd1521+148];
	mul.f32 	%f7719, %f7718, %f7709;
	fma.rn.f32 	%f7720, %f7707, %f7717, %f7719;
	ld.global.f32 	%f7721, [%rd1521+152];
	fma.rn.f32 	%f7722, %f7713, %f7721, %f7720;
	mul.f32 	%f944, %f7716, %f7722;
	ld.global.f32 	%f945, [%rd1521+120];
	ld.global.f32 	%f946, [%rd1521+124];
	mul.f32 	%f7723, %f940, %f946;
	fma.rn.f32 	%f7724, %f932, %f945, %f7723;
	ld.global.f32 	%f947, [%rd1521+128];
	fma.rn.f32 	%f948, %f941, %f947, %f7724;
	setp.le.f32 	%p1205, %f948, 0f00000000;
	@%p1205 bra 	$L__BB1_1202;
	setp.lt.f32 	%p1206, %f948, 0f3F7D70A4;
	@%p1206 bra 	$L__BB1_1089;
	mul.f32 	%f7725, %f940, %f947;
	mul.f32 	%f7726, %f941, %f946;
	sub.f32 	%f7727, %f7725, %f7726;
	mul.f32 	%f7728, %f941, %f945;
	mul.f32 	%f7729, %f932, %f947;
	sub.f32 	%f7730, %f7728, %f7729;
	mul.f32 	%f7731, %f932, %f946;
	mul.f32 	%f7732, %f940, %f945;
	sub.f32 	%f7733, %f7731, %f7732;
	mul.f32 	%f7734, %f7730, %f7730;
	fma.rn.f32 	%f7735, %f7727, %f7727, %f7734;
	fma.rn.f32 	%f7736, %f7733, %f7733, %f7735;
	sqrt.rn.f32 	%f7737, %f7736;
	abs.f32 	%f7738, %f7737;
	fma.rn.f32 	%f7739, %f7738, 0fBF000000, 0f3F000000;
	rsqrt.approx.ftz.f32 	%f7740, %f7739;
	mul.f32 	%f7741, %f7740, %f7739;
	mul.f32 	%f7742, %f7740, 0fBF000000;
	fma.rn.f32 	%f7743, %f7741, %f7742, 0f3F000000;
	fma.rn.f32 	%f7744, %f7741, %f7743, %f7741;
	setp.eq.f32 	%p1207, %f7738, 0f3F800000;
	selp.f32 	%f7745, 0f00000000, %f7744, %p1207;
	setp.gt.f32 	%p1208, %f7738, 0f3F0F5C29;
	selp.f32 	%f7746, %f7745, %f7738, %p1208;
	mul.f32 	%f7747, %f7746, %f7746;
	fma.rn.f32 	%f7748, %f7747, 0f3D4DD2F7, 0f3C99CA97;
	fma.rn.f32 	%f7749, %f7748, %f7747, 0f3D3F90E8;
	fma.rn.f32 	%f7750, %f7749, %f7747, 0f3D993CCF;
	fma.rn.f32 	%f7751, %f7750, %f7747, 0f3E2AAC04;
	mul.f32 	%f7752, %f7747, %f7751;
	fma.rn.f32 	%f7753, %f7752, %f7746, %f7746;
	mul.f32 	%f7754, %f7753, 0fC0000000;
	fma.rn.f32 	%f7755, 0f3F6EE581, 0f3FD774EB, %f7754;
	selp.f32 	%f7756, %f7755, %f7753, %p1208;
	setp.num.f32 	%p1209, %f7756, %f7756;
	copysign.f32 	%f7757, %f7737, %f7756;
	selp.f32 	%f11892, %f7757, %f7756, %p1209;
	bra.uni 	$L__BB1_1090;
$L__BB1_1089:
	abs.f32 	%f7758, %f948;
	fma.rn.f32 	%f7759, %f7758, 0fBF000000, 0f3F000000;
	rsqrt.approx.ftz.f32 	%f7760, %f7759;
	mul.f32 	%f7761, %f7759, %f7760;
	mul.f32 	%f7762, %f7760, 0fBF000000;
	fma.rn.f32 	%f7763, %f7761, %f7762, 0f3F000000;
	fma.rn.f32 	%f7764, %f7761, %f7763, %f7761;
	setp.eq.f32 	%p1210, %f7758, 0f3F800000;
	selp.f32 	%f7765, 0f00000000, %f7764, %p1210;
	setp.gt.f32 	%p1211, %f7758, 0f3F0F5C29;
	selp.f32 	%f7766, %f7765, %f7758, %p1211;
	abs.f32 	%f7767, %f7766;
	mul.f32 	%f7768, %f7766, %f7766;
	fma.rn.f32 	%f7769, %f7768, 0f3D10ECEF, 0f3C8B1ABB;
	fma.rn.f32 	%f7770, %f7769, %f7768, 0f3CFC028C;
	fma.rn.f32 	%f7771, %f7770, %f7768, 0f3D372139;
	fma.rn.f32 	%f7772, %f7771, %f7768, 0f3D9993DB;
	fma.rn.f32 	%f7773, %f7772, %f7768, 0f3E2AAAC6;
	mul.f32 	%f7774, %f7768, %f7773;
	fma.rn.f32 	%f7775, %f7774, %f7767, %f7767;
	neg.f32 	%f7776, %f7775;
	selp.f32 	%f7777, %f7775, %f7776, %p1211;
	fma.rn.f32 	%f7778, 0f3F6EE581, 0f3FD774EB, %f7777;
	setp.gt.f32 	%p1212, %f948, 0f3F0F5C29;
	selp.f32 	%f7779, %f7775, %f7778, %p1212;
	add.f32 	%f7780, %f7779, %f7779;
	selp.f32 	%f11892, %f7780, %f7779, %p1211;
$L__BB1_1090:
	mul.f32 	%f7781, %f11892, 0f3F22F983;
	cvt.rni.s32.f32 	%r6262, %f7781;
	cvt.rn.f32.s32 	%f7782, %r6262;
	fma.rn.f32 	%f7783, %f7782, 0fBFC90FDA, %f11892;
	fma.rn.f32 	%f7784, %f7782, 0fB3A22168, %f7783;
	fma.rn.f32 	%f11893, %f7782, 0fA7C234C5, %f7784;
	abs.f32 	%f953, %f11892;
	setp.ltu.f32 	%p1213, %f953, 0f47CE4780;
	@%p1213 bra 	$L__BB1_1098;
	setp.eq.f32 	%p1214, %f953, 0f7F800000;
	@%p1214 bra 	$L__BB1_1097;
	mov.b32 	%r1117, %f11892;
	mov.b64 	%rd2327, 0;
	mov.b32 	%r6259, 0;
$L__BB1_1093:
	.pragma "nounroll";
	mul.wide.u32 	%rd1523, %r6259, 4;
	mov.u64 	%rd1524, __cudart_i2opi_f;
	add.s64 	%rd1525, %rd1524, %rd1523;
	ld.global.nc.u32 	%r4368, [%rd1525];
	shl.b32 	%r4369, %r1117, 8;
	or.b32  	%r4370, %r4369, -2147483648;
	mad.wide.u32 	%rd1526, %r4368, %r4370, %rd2327;
	shr.u64 	%rd2327, %rd1526, 32;
	add.s64 	%rd1527, %rd15, %rd1523;
	st.local.u32 	[%rd1527], %rd1526;
	add.s32 	%r6259, %r6259, 1;
	setp.ne.s32 	%p1215, %r6259, 6;
	@%p1215 bra 	$L__BB1_1093;
	shr.u32 	%r4371, %r1117, 23;
	st.local.u32 	[%rd15+24], %rd2327;
	and.b32  	%r4372, %r4371, 31;
	and.b32  	%r4373, %r4371, 224;
	add.s32 	%r4374, %r4373, -128;
	shr.u32 	%r4375, %r4374, 5;
	mul.wide.u32 	%rd1528, %r4375, 4;
	sub.s64 	%rd1529, %rd15, %rd1528;
	ld.local.u32 	%r6260, [%rd1529+24];
	ld.local.u32 	%r6261, [%rd1529+20];
	setp.eq.s32 	%p1216, %r4372, 0;
	@%p1216 bra 	$L__BB1_1096;
	shr.u32 	%r4376, %r1117, 23;
	and.b32  	%r4377, %r4376, 31;
	shf.l.wrap.b32 	%r6260, %r6261, %r6260, %r4377;
	and.b32  	%r4378, %r4376, 224;
	add.s32 	%r4379, %r4378, -128;
	shr.u32 	%r4380, %r4379, 5;
	mul.wide.u32 	%rd1530, %r4380, 4;
	sub.s64 	%rd1531, %rd15, %rd1530;
	ld.local.u32 	%r4381, [%rd1531+16];
	shf.l.wrap.b32 	%r6261, %r4381, %r6261, %r4377;
$L__BB1_1096:
	shr.u32 	%r4382, %r6260, 30;
	shf.l.wrap.b32 	%r4383, %r6261, %r6260, 2;
	shl.b32 	%r4384, %r6261, 2;
	shr.u32 	%r4385, %r4383, 31;
	add.s32 	%r4386, %r4385, %r4382;
	neg.s32 	%r4387, %r4386;
	setp.lt.s32 	%p1217, %r1117, 0;
	selp.b32 	%r6262, %r4387, %r4386, %p1217;
	xor.b32  	%r4388, %r4383, %r1117;
	shr.s32 	%r4389, %r4383, 31;
	xor.b32  	%r4390, %r4389, %r4383;
	xor.b32  	%r4391, %r4389, %r4384;
	cvt.u64.u32 	%rd1532, %r4390;
	shl.b64 	%rd1533, %rd1532, 32;
	cvt.u64.u32 	%rd1534, %r4391;
	or.b64  	%rd1535, %rd1533, %rd1534;
	cvt.rn.f64.s64 	%fd173, %rd1535;
	mul.f64 	%fd174, %fd173, 0d3BF921FB54442D19;
	cvt.rn.f32.f64 	%f7785, %fd174;
	neg.f32 	%f7786, %f7785;
	setp.lt.s32 	%p1218, %r4388, 0;
	selp.f32 	%f11893, %f7786, %f7785, %p1218;
	bra.uni 	$L__BB1_1098;
$L__BB1_1097:
	mov.f32 	%f7787, 0f00000000;
	mul.rn.f32 	%f11893, %f11892, %f7787;
	mov.b32 	%r6262, 0;
$L__BB1_1098:
	mul.rn.f32 	%f7788, %f11893, %f11893;
	and.b32  	%r4393, %r6262, 1;
	setp.eq.b32 	%p1219, %r4393, 1;
	selp.f32 	%f7789, 0f3F800000, %f11893, %p1219;
	fma.rn.f32 	%f7790, %f7788, %f7789, 0f00000000;
	fma.rn.f32 	%f7791, %f7788, 0f37CBAC00, 0fBAB607ED;
	selp.f32 	%f7792, %f7791, 0fB94D4153, %p1219;
	selp.f32 	%f7793, 0f3D2AAABB, 0f3C0885E4, %p1219;
	fma.rn.f32 	%f7794, %f7792, %f7788, %f7793;
	selp.f32 	%f7795, 0fBEFFFFFF, 0fBE2AAAA8, %p1219;
	fma.rn.f32 	%f7796, %f7794, %f7788, %f7795;
	fma.rn.f32 	%f7797, %f7796, %f7790, %f7789;
	and.b32  	%r4394, %r6262, 2;
	setp.eq.s32 	%p1220, %r4394, 0;
	mov.f32 	%f7798, 0f00000000;
	sub.f32 	%f7799, %f7798, %f7797;
	selp.f32 	%f7800, %f7797, %f7799, %p1220;
	mul.f32 	%f7801, %f1506, 0f40490FDB;
	mul.f32 	%f7802, %f7801, %f7800;
	div.rn.f32 	%f957, %f7802, %f942;
	abs.f32 	%f7803, %f957;
	setp.gtu.f32 	%p1221, %f7803, 0f322BCC77;
	@%p1221 bra 	$L__BB1_1177;
	abs.f32 	%f958, %f957;
	setp.gtu.f32 	%p1222, %f958, 0f41000000;
	@%p1222 bra 	$L__BB1_1101;
	add.f32 	%f7804, %f958, 0fC019E8A9;
	add.f32 	%f7805, %f7804, 0fB3E971B3;
	fma.rn.f32 	%f7806, %f7805, 0fA6B3B8E7, 0fA9ACA9B3;
	fma.rn.f32 	%f7807, %f7806, %f7805, 0f2C3F0E18;
	fma.rn.f32 	%f7808, %f7807, %f7805, 0fACD41781;
	fma.rn.f32 	%f7809, %f7808, %f7805, 0fAFE90F38;
	fma.rn.f32 	%f7810, %f7809, %f7805, 0f3020305B;
	fma.rn.f32 	%f7811, %f7810, %f7805, 0f33797143;
	fma.rn.f32 	%f7812, %f7811, %f7805, 0f30F76F85;
	fma.rn.f32 	%f7813, %f7812, %f7805, 0fB6B6DFC6;
	fma.rn.f32 	%f7814, %f7813, %f7805, 0fB6F665C9;
	fma.rn.f32 	%f7815, %f7814, %f7805, 0f399E2DEB;
	fma.rn.f32 	%f7816, %f7815, %f7805, 0f3A4AE334;
	fma.rn.f32 	%f7817, %f7816, %f7805, 0fBBEEAA1B;
	fma.rn.f32 	%f7818, %f7817, %f7805, 0fBCDA7747;
	mul.f32 	%f7819, %f7805, %f7818;
	add.f32 	%f7820, %f958, 0fC0B0A47B;
	add.f32 	%f7821, %f7820, 0f339A7A37;
	mul.f32 	%f7822, %f7821, %f7819;
	add.f32 	%f7823, %f958, 0fC10A75AB;
	add.f32 	%f7824, %f7823, 0fB4CCCDED;
	mul.f32 	%f11895, %f7824, %f7822;
	bra.uni 	$L__BB1_1111;
$L__BB1_1101:
	abs.f32 	%f7826, %f958;
	setp.eq.f32 	%p1223, %f7826, 0f7F800000;
	mov.f32 	%f11895, 0f00000000;
	@%p1223 bra 	$L__BB1_1111;
	abs.f32 	%f7827, %f957;
	rcp.approx.ftz.f32 	%f7828, %f7827;
	mul.f32 	%f7829, %f7828, %f7828;
	fma.rn.f32 	%f7830, %f7829, 0f4056FE93, 0fBF03B7C2;
	fma.rn.f32 	%f7831, %f7830, %f7829, 0f3DD3B3F3;
	fma.rn.f32 	%f7832, %f7831, %f7829, 0fBD7FFFB6;
	fma.rn.f32 	%f960, %f7832, %f7829, 0f3F800000;
	fma.rn.f32 	%f7833, %f7829, 0f3F91E009, 0fBE52412D;
	fma.rn.f32 	%f7834, %f7833, %f7829, 0f3D854ED1;
	fma.rn.f32 	%f7835, %f7834, %f7829, 0fBDFFFFFF;
	fma.rn.f32 	%f961, %f7835, %f7828, %f7827;
	mul.f32 	%f7836, %f961, 0f3F22F983;
	cvt.rni.s32.f32 	%r6266, %f7836;
	cvt.rn.f32.s32 	%f7837, %r6266;
	fma.rn.f32 	%f7838, %f7837, 0fBFC90FDA, %f961;
	fma.rn.f32 	%f7839, %f7837, 0fB3A22168, %f7838;
	fma.rn.f32 	%f11894, %f7837, 0fA7C234C5, %f7839;
	abs.f32 	%f7840, %f961;
	setp.ltu.f32 	%p1224, %f7840, 0f47CE4780;
	@%p1224 bra 	$L__BB1_1110;
	abs.f32 	%f7841, %f961;
	setp.eq.f32 	%p1225, %f7841, 0f7F800000;
	@%p1225 bra 	$L__BB1_1109;
	mov.b32 	%r1129, %f961;
	mov.b64 	%rd2328, 0;
	mov.b32 	%r6263, 0;
$L__BB1_1105:
	.pragma "nounroll";
	mul.wide.u32 	%rd1537, %r6263, 4;
	mov.u64 	%rd1538, __cudart_i2opi_f;
	add.s64 	%rd1539, %rd1538, %rd1537;
	ld.global.nc.u32 	%r4396, [%rd1539];
	shl.b32 	%r4397, %r1129, 8;
	or.b32  	%r4398, %r4397, -2147483648;
	mad.wide.u32 	%rd1540, %r4396, %r4398, %rd2328;
	shr.u64 	%rd2328, %rd1540, 32;
	add.s64 	%rd1541, %rd14, %rd1537;
	st.local.u32 	[%rd1541], %rd1540;
	add.s32 	%r6263, %r6263, 1;
	setp.ne.s32 	%p1226, %r6263, 6;
	@%p1226 bra 	$L__BB1_1105;
	shr.u32 	%r4399, %r1129, 23;
	st.local.u32 	[%rd14+24], %rd2328;
	and.b32  	%r4400, %r4399, 31;
	and.b32  	%r4401, %r4399, 224;
	add.s32 	%r4402, %r4401, -128;
	shr.u32 	%r4403, %r4402, 5;
	mul.wide.u32 	%rd1542, %r4403, 4;
	sub.s64 	%rd1543, %rd14, %rd1542;
	ld.local.u32 	%r6264, [%rd1543+24];
	ld.local.u32 	%r6265, [%rd1543+20];
	setp.eq.s32 	%p1227, %r4400, 0;
	@%p1227 bra 	$L__BB1_1108;
	shr.u32 	%r4404, %r1129, 23;
	and.b32  	%r4405, %r4404, 31;
	shf.l.wrap.b32 	%r6264, %r6265, %r6264, %r4405;
	and.b32  	%r4406, %r4404, 224;
	add.s32 	%r4407, %r4406, -128;
	shr.u32 	%r4408, %r4407, 5;
	mul.wide.u32 	%rd1544, %r4408, 4;
	sub.s64 	%rd1545, %rd14, %rd1544;
	ld.local.u32 	%r4409, [%rd1545+16];
	shf.l.wrap.b32 	%r6265, %r4409, %r6265, %r4405;
$L__BB1_1108:
	shr.u32 	%r4410, %r6264, 30;
	shf.l.wrap.b32 	%r4411, %r6265, %r6264, 2;
	shl.b32 	%r4412, %r6265, 2;
	shr.u32 	%r4413, %r4411, 31;
	add.s32 	%r4414, %r4413, %r4410;
	neg.s32 	%r4415, %r4414;
	setp.lt.s32 	%p1228, %r1129, 0;
	selp.b32 	%r6266, %r4415, %r4414, %p1228;
	xor.b32  	%r4416, %r4411, %r1129;
	shr.s32 	%r4417, %r4411, 31;
	xor.b32  	%r4418, %r4417, %r4411;
	xor.b32  	%r4419, %r4417, %r4412;
	cvt.u64.u32 	%rd1546, %r4418;
	shl.b64 	%rd1547, %rd1546, 32;
	cvt.u64.u32 	%rd1548, %r4419;
	or.b64  	%rd1549, %rd1547, %rd1548;
	cvt.rn.f64.s64 	%fd175, %rd1549;
	mul.f64 	%fd176, %fd175, 0d3BF921FB54442D19;
	cvt.rn.f32.f64 	%f7842, %fd176;
	neg.f32 	%f7843, %f7842;
	setp.lt.s32 	%p1229, %r4416, 0;
	selp.f32 	%f11894, %f7843, %f7842, %p1229;
	bra.uni 	$L__BB1_1110;
$L__BB1_1109:
	mov.f32 	%f7844, 0f00000000;
	mul.rn.f32 	%f11894, %f961, %f7844;
	mov.b32 	%r6266, 0;
$L__BB1_1110:
	and.b32  	%r4421, %r6266, 3;
	cvt.rn.f32.u32 	%f7845, %r4421;
	fma.rn.f32 	%f7846, %f7845, 0f3FC90FDB, 0fBF490FDB;
	add.f32 	%f7847, %f11894, %f7846;
	mul.f32 	%f7848, %f7847, 0f3F22F983;
	cvt.rni.s32.f32 	%r4422, %f7848;
	cvt.rn.f32.s32 	%f7849, %r4422;
	fma.rn.f32 	%f7850, %f7849, 0fBFC90FDA, %f7847;
	fma.rn.f32 	%f7851, %f7849, 0fB3A22168, %f7850;
	add.s32 	%r4423, %r4422, 1;
	mul.rn.f32 	%f7852, %f7851, %f7851;
	and.b32  	%r4424, %r4422, 1;
	setp.eq.b32 	%p1230, %r4424, 1;
	selp.f32 	%f7853, %f7851, 0f3F800000, %p1230;
	fma.rn.f32 	%f7854, %f7852, %f7853, 0f00000000;
	fma.rn.f32 	%f7855, %f7852, 0f37CBAC00, 0fBAB607ED;
	selp.f32 	%f7856, 0fB94D4153, %f7855, %p1230;
	selp.f32 	%f7857, 0f3C0885E4, 0f3D2AAABB, %p1230;
	fma.rn.f32 	%f7858, %f7856, %f7852, %f7857;
	selp.f32 	%f7859, 0fBE2AAAA8, 0fBEFFFFFF, %p1230;
	fma.rn.f32 	%f7860, %f7858, %f7852, %f7859;
	fma.rn.f32 	%f7861, %f7860, %f7854, %f7853;
	and.b32  	%r4425, %r4423, 2;
	setp.eq.s32 	%p1231, %r4425, 0;
	mov.f32 	%f7862, 0f00000000;
	sub.f32 	%f7863, %f7862, %f7861;
	selp.f32 	%f7864, %f7861, %f7863, %p1231;
	abs.f32 	%f7865, %f957;
	rsqrt.approx.f32 	%f7866, %f7865;
	mul.f32 	%f7867, %f7866, 0f3F4C422A;
	mul.f32 	%f7868, %f960, %f7867;
	mul.f32 	%f11895, %f7868, %f7864;
$L__BB1_1111:
	abs.f32 	%f968, %f957;
	setp.gt.f32 	%p1232, %f968, 0f40000000;
	@%p1232 bra 	$L__BB1_1113;
	mov.f32 	%f7869, 0f41A00000;
	div.rn.f32 	%f7870, %f7869, %f957;
	abs.f32 	%f7871, %f7870;
	setp.gt.f32 	%p1233, %f7871, 0f58635FA9;
	mul.f32 	%f7872, %f7870, 0f26901D7D;
	selp.f32 	%f7873, 0f26901D7D, 0f3F800000, %p1233;
	selp.f32 	%f7874, %f7872, %f7870, %p1233;
	mov.f32 	%f7875, 0f41900000;
	div.rn.f32 	%f7876, %f7875, %f957;
	mul.f32 	%f7877, %f7874, %f7876;
	sub.f32 	%f7878, %f7877, %f7873;
	abs.f32 	%f7879, %f7878;
	setp.gt.f32 	%p1234, %f7879, 0f58635FA9;
	mul.f32 	%f7880, %f7878, 0f26901D7D;
	mul.f32 	%f7881, %f7874, 0f26901D7D;
	selp.f32 	%f7882, %f7881, %f7874, %p1234;
	selp.f32 	%f7883, %f7880, %f7878, %p1234;
	fma.rn.f32 	%f7884, %f7883, 0f40000000, 0f00000000;
	mov.f32 	%f7885, 0f41800000;
	div.rn.f32 	%f7886, %f7885, %f957;
	mul.f32 	%f7887, %f7883, %f7886;
	sub.f32 	%f7888, %f7887, %f7882;
	abs.f32 	%f7889, %f7888;
	setp.gt.f32 	%p1235, %f7889, 0f58635FA9;
	mul.f32 	%f7890, %f7888, 0f26901D7D;
	mul.f32 	%f7891, %f7883, 0f26901D7D;
	mul.f32 	%f7892, %f7884, 0f26901D7D;
	selp.f32 	%f7893, %f7891, %f7883, %p1235;
	selp.f32 	%f7894, %f7892, %f7884, %p1235;
	selp.f32 	%f7895, %f7890, %f7888, %p1235;
	mov.f32 	%f7896, 0f41600000;
	div.rn.f32 	%f7897, %f7896, %f957;
	mul.f32 	%f7898, %f7895, %f7897;
	sub.f32 	%f7899, %f7898, %f7893;
	abs.f32 	%f7900, %f7899;
	setp.gt.f32 	%p1236, %f7900, 0f58635FA9;
	mul.f32 	%f7901, %f7899, 0f26901D7D;
	mul.f32 	%f7902, %f7895, 0f26901D7D;
	mul.f32 	%f7903, %f7894, 0f26901D7D;
	selp.f32 	%f7904, %f7902, %f7895, %p1236;
	selp.f32 	%f7905, %f7903, %f7894, %p1236;
	selp.f32 	%f7906, %f7901, %f7899, %p1236;
	fma.rn.f32 	%f7907, %f7906, 0f40000000, %f7905;
	mov.f32 	%f7908, 0f41400000;
	div.rn.f32 	%f7909, %f7908, %f957;
	mul.f32 	%f7910, %f7906, %f7909;
	sub.f32 	%f7911, %f7910, %f7904;
	abs.f32 	%f7912, %f7911;
	setp.gt.f32 	%p1237, %f7912, 0f58635FA9;
	mul.f32 	%f7913, %f7911, 0f26901D7D;
	mul.f32 	%f7914, %f7906, 0f26901D7D;
	mul.f32 	%f7915, %f7907, 0f26901D7D;
	selp.f32 	%f7916, %f7914, %f7906, %p1237;
	selp.f32 	%f7917, %f7915, %f7907, %p1237;
	selp.f32 	%f7918, %f7913, %f7911, %p1237;
	mov.f32 	%f7919, 0f41200000;
	div.rn.f32 	%f7920, %f7919, %f957;
	mul.f32 	%f7921, %f7918, %f7920;
	sub.f32 	%f7922, %f7921, %f7916;
	abs.f32 	%f7923, %f7922;
	setp.gt.f32 	%p1238, %f7923, 0f58635FA9;
	mul.f32 	%f7924, %f7922, 0f26901D7D;
	mul.f32 	%f7925, %f7918, 0f26901D7D;
	mul.f32 	%f7926, %f7917, 0f26901D7D;
	selp.f32 	%f7927, %f7925, %f7918, %p1238;
	selp.f32 	%f7928, %f7926, %f7917, %p1238;
	selp.f32 	%f7929, %f7924, %f7922, %p1238;
	fma.rn.f32 	%f7930, %f7929, 0f40000000, %f7928;
	mov.f32 	%f7931, 0f41000000;
	div.rn.f32 	%f7932, %f7931, %f957;
	mul.f32 	%f7933, %f7929, %f7932;
	sub.f32 	%f7934, %f7933, %f7927;
	abs.f32 	%f7935, %f7934;
	setp.gt.f32 	%p1239, %f7935, 0f58635FA9;
	mul.f32 	%f7936, %f7934, 0f26901D7D;
	mul.f32 	%f7937, %f7929, 0f26901D7D;
	mul.f32 	%f7938, %f7930, 0f26901D7D;
	selp.f32 	%f7939, %f7937, %f7929, %p1239;
	selp.f32 	%f7940, %f7938, %f7930, %p1239;
	selp.f32 	%f7941, %f7936, %f7934, %p1239;
	mov.f32 	%f7942, 0f40C00000;
	div.rn.f32 	%f7943, %f7942, %f957;
	mul.f32 	%f7944, %f7941, %f7943;
	sub.f32 	%f7945, %f7944, %f7939;
	abs.f32 	%f7946, %f7945;
	setp.gt.f32 	%p1240, %f7946, 0f58635FA9;
	mul.f32 	%f7947, %f7945, 0f26901D7D;
	mul.f32 	%f7948, %f7941, 0f26901D7D;
	mul.f32 	%f7949, %f7940, 0f26901D7D;
	selp.f32 	%f7950, %f7948, %f7941, %p1240;
	selp.f32 	%f7951, %f7949, %f7940, %p1240;
	selp.f32 	%f7952, %f7947, %f7945, %p1240;
	fma.rn.f32 	%f7953, %f7952, 0f40000000, %f7951;
	mov.f32 	%f7954, 0f40800000;
	div.rn.f32 	%f7955, %f7954, %f957;
	mul.f32 	%f7956, %f7952, %f7955;
	sub.f32 	%f7957, %f7956, %f7950;
	abs.f32 	%f7958, %f7957;
	setp.gt.f32 	%p1241, %f7958, 0f58635FA9;
	mul.f32 	%f7959, %f7957, 0f26901D7D;
	mul.f32 	%f7960, %f7952, 0f26901D7D;
	mul.f32 	%f7961, %f7953, 0f26901D7D;
	selp.f32 	%f7962, %f7960, %f7952, %p1241;
	selp.f32 	%f7963, %f7961, %f7953, %p1241;
	selp.f32 	%f7964, %f7959, %f7957, %p1241;
	mov.f32 	%f7965, 0f40000000;
	div.rn.f32 	%f7966, %f7965, %f957;
	mul.f32 	%f7967, %f7964, %f7966;
	sub.f32 	%f7968, %f7967, %f7962;
	abs.f32 	%f7969, %f7968;
	setp.gt.f32 	%p1242, %f7969, 0f58635FA9;
	mul.f32 	%f7970, %f7968, 0f26901D7D;
	mul.f32 	%f7971, %f7962, 0f26901D7D;
	mul.f32 	%f7972, %f7963, 0f26901D7D;
	selp.f32 	%f7973, %f7971, %f7962, %p1242;
	selp.f32 	%f7974, %f7972, %f7963, %p1242;
	selp.f32 	%f7975, %f7970, %f7968, %p1242;
	fma.rn.f32 	%f7976, %f7975, 0f40000000, %f7974;
	sub.f32 	%f7977, %f7976, %f7975;
	div.rn.f32 	%f11900, %f7973, %f7977;
	bra.uni 	$L__BB1_1138;
$L__BB1_1113:
	setp.gtu.f32 	%p1243, %f968, 0f41000000;
	@%p1243 bra 	$L__BB1_1115;
	add.f32 	%f7978, %f968, 0fC0753AAC;
	add.f32 	%f7979, %f7978, 0f33A5090F;
	fma.rn.f32 	%f7980, %f7979, 0f29AF3463, 0f2B81BF42;
	fma.rn.f32 	%f7981, %f7980, %f7979, 0fADE21EC1;
	fma.rn.f32 	%f7982, %f7981, %f7979, 0fAF5DDEFF;
	fma.rn.f32 	%f7983, %f7982, %f7979, 0f319B0C9D;
	fma.rn.f32 	%f7984, %f7983, %f7979, 0f32E81173;
	fma.rn.f32 	%f7985, %f7984, %f7979, 0fB50F8DC8;
	fma.rn.f32 	%f7986, %f7985, %f7979, 0fB61E653D;
	fma.rn.f32 	%f7987, %f7986, %f7979, 0f382CD9C5;
	fma.rn.f32 	%f7988, %f7987, %f7979, 0f38F9EB10;
	fma.rn.f32 	%f7989, %f7988, %f7979, 0fBAECEB9C;
	fma.rn.f32 	%f7990, %f7989, %f7979, 0fBB276FFD;
	fma.rn.f32 	%f7991, %f7990, %f7979, 0f3D073993;
	add.f32 	%f7992, %f968, 0fC0E07FB0;
	add.f32 	%f7993, %f7992, 0f3444B8DB;
	mul.f32 	%f7994, %f7993, %f7991;
	mul.f32 	%f7995, %f7979, %f7994;
	mul.f32 	%f11897, %f968, %f7995;
	bra.uni 	$L__BB1_1125;
$L__BB1_1115:
	abs.f32 	%f7997, %f968;
	setp.eq.f32 	%p1244, %f7997, 0f7F800000;
	mov.f32 	%f11897, 0f00000000;
	@%p1244 bra 	$L__BB1_1125;
	abs.f32 	%f7998, %f957;
	rcp.approx.ftz.f32 	%f7999, %f7998;
	mul.f32 	%f8000, %f7999, %f7999;
	fma.rn.f32 	%f8001, %f8000, 0fC082CB37, 0f3F3FF7E9;
	fma.rn.f32 	%f8002, %f8001, %f8000, 0fBE458BAE;
	fma.rn.f32 	%f8003, %f8002, %f8000, 0f3E3FFF8B;
	fma.rn.f32 	%f971, %f8003, %f8000, 0f3F800000;
	fma.rn.f32 	%f8004, %f8000, 0fBFCA3BA2, 0f3EB914AD;
	fma.rn.f32 	%f8005, %f8004, %f8000, 0fBE27F2EC;
	fma.rn.f32 	%f8006, %f8005, %f8000, 0f3EBFFFFD;
	fma.rn.f32 	%f972, %f8006, %f7999, %f7998;
	mul.f32 	%f8007, %f972, 0f3F22F983;
	cvt.rni.s32.f32 	%r6270, %f8007;
	cvt.rn.f32.s32 	%f8008, %r6270;
	fma.rn.f32 	%f8009, %f8008, 0fBFC90FDA, %f972;
	fma.rn.f32 	%f8010, %f8008, 0fB3A22168, %f8009;
	fma.rn.f32 	%f11896, %f8008, 0fA7C234C5, %f8010;
	abs.f32 	%f8011, %f972;
	setp.ltu.f32 	%p1245, %f8011, 0f47CE4780;
	@%p1245 bra 	$L__BB1_1124;
	abs.f32 	%f8012, %f972;
	setp.eq.f32 	%p1246, %f8012, 0f7F800000;
	@%p1246 bra 	$L__BB1_1123;
	mov.b32 	%r1141, %f972;
	mov.b64 	%rd2329, 0;
	mov.b32 	%r6267, 0;
$L__BB1_1119:
	.pragma "nounroll";
	mul.wide.u32 	%rd1551, %r6267, 4;
	mov.u64 	%rd1552, __cudart_i2opi_f;
	add.s64 	%rd1553, %rd1552, %rd1551;
	ld.global.nc.u32 	%r4427, [%rd1553];
	shl.b32 	%r4428, %r1141, 8;
	or.b32  	%r4429, %r4428, -2147483648;
	mad.wide.u32 	%rd1554, %r4427, %r4429, %rd2329;
	shr.u64 	%rd2329, %rd1554, 32;
	add.s64 	%rd1555, %rd13, %rd1551;
	st.local.u32 	[%rd1555], %rd1554;
	add.s32 	%r6267, %r6267, 1;
	setp.ne.s32 	%p1247, %r6267, 6;
	@%p1247 bra 	$L__BB1_1119;
	shr.u32 	%r4430, %r1141, 23;
	st.local.u32 	[%rd13+24], %rd2329;
	and.b32  	%r4431, %r4430, 31;
	and.b32  	%r4432, %r4430, 224;
	add.s32 	%r4433, %r4432, -128;
	shr.u32 	%r4434, %r4433, 5;
	mul.wide.u32 	%rd1556, %r4434, 4;
	sub.s64 	%rd1557, %rd13, %rd1556;
	ld.local.u32 	%r6268, [%rd1557+24];
	ld.local.u32 	%r6269, [%rd1557+20];
	setp.eq.s32 	%p1248, %r4431, 0;
	@%p1248 bra 	$L__BB1_1122;
	shr.u32 	%r4435, %r1141, 23;
	and.b32  	%r4436, %r4435, 31;
	shf.l.wrap.b32 	%r6268, %r6269, %r6268, %r4436;
	and.b32  	%r4437, %r4435, 224;
	add.s32 	%r4438, %r4437, -128;
	shr.u32 	%r4439, %r4438, 5;
	mul.wide.u32 	%rd1558, %r4439, 4;
	sub.s64 	%rd1559, %rd13, %rd1558;
	ld.local.u32 	%r4440, [%rd1559+16];
	shf.l.wrap.b32 	%r6269, %r4440, %r6269, %r4436;
$L__BB1_1122:
	shr.u32 	%r4441, %r6268, 30;
	shf.l.wrap.b32 	%r4442, %r6269, %r6268, 2;
	shl.b32 	%r4443, %r6269, 2;
	shr.u32 	%r4444, %r4442, 31;
	add.s32 	%r4445, %r4444, %r4441;
	neg.s32 	%r4446, %r4445;
	setp.lt.s32 	%p1249, %r1141, 0;
	selp.b32 	%r6270, %r4446, %r4445, %p1249;
	xor.b32  	%r4447, %r4442, %r1141;
	shr.s32 	%r4448, %r4442, 31;
	xor.b32  	%r4449, %r4448, %r4442;
	xor.b32  	%r4450, %r4448, %r4443;
	cvt.u64.u32 	%rd1560, %r4449;
	shl.b64 	%rd1561, %rd1560, 32;
	cvt.u64.u32 	%rd1562, %r4450;
	or.b64  	%rd1563, %rd1561, %rd1562;
	cvt.rn.f64.s64 	%fd177, %rd1563;
	mul.f64 	%fd178, %fd177, 0d3BF921FB54442D19;
	cvt.rn.f32.f64 	%f8013, %fd178;
	neg.f32 	%f8014, %f8013;
	setp.lt.s32 	%p1250, %r4447, 0;
	selp.f32 	%f11896, %f8014, %f8013, %p1250;
	bra.uni 	$L__BB1_1124;
$L__BB1_1123:
	mov.f32 	%f8015, 0f00000000;
	mul.rn.f32 	%f11896, %f972, %f8015;
	mov.b32 	%r6270, 0;
$L__BB1_1124:
	and.b32  	%r4452, %r6270, 3;
	cvt.rn.f32.u32 	%f8016, %r4452;
	fma.rn.f32 	%f8017, %f8016, 0f3FC90FDB, 0fC016CBE4;
	add.f32 	%f8018, %f11896, %f8017;
	mul.f32 	%f8019, %f8018, 0f3F22F983;
	cvt.rni.s32.f32 	%r4453, %f8019;
	cvt.rn.f32.s32 	%f8020, %r4453;
	fma.rn.f32 	%f8021, %f8020, 0fBFC90FDA, %f8018;
	fma.rn.f32 	%f8022, %f8020, 0fB3A22168, %f8021;
	add.s32 	%r4454, %r4453, 1;
	mul.rn.f32 	%f8023, %f8022, %f8022;
	and.b32  	%r4455, %r4453, 1;
	setp.eq.b32 	%p1251, %r4455, 1;
	selp.f32 	%f8024, %f8022, 0f3F800000, %p1251;
	fma.rn.f32 	%f8025, %f8023, %f8024, 0f00000000;
	fma.rn.f32 	%f8026, %f8023, 0f37CBAC00, 0fBAB607ED;
	selp.f32 	%f8027, 0fB94D4153, %f8026, %p1251;
	selp.f32 	%f8028, 0f3C0885E4, 0f3D2AAABB, %p1251;
	fma.rn.f32 	%f8029, %f8027, %f8023, %f8028;
	selp.f32 	%f8030, 0fBE2AAAA8, 0fBEFFFFFF, %p1251;
	fma.rn.f32 	%f8031, %f8029, %f8023, %f8030;
	fma.rn.f32 	%f8032, %f8031, %f8025, %f8024;
	and.b32  	%r4456, %r4454, 2;
	setp.eq.s32 	%p1252, %r4456, 0;
	mov.f32 	%f8033, 0f00000000;
	sub.f32 	%f8034, %f8033, %f8032;
	selp.f32 	%f8035, %f8032, %f8034, %p1252;
	abs.f32 	%f8036, %f957;
	rsqrt.approx.f32 	%f8037, %f8036;
	mul.f32 	%f8038, %f8037, 0f3F4C422A;
	mul.f32 	%f8039, %f971, %f8038;
	mul.f32 	%f11897, %f8039, %f8035;
$L__BB1_1125:
	abs.f32 	%f979, %f957;
	setp.gtu.f32 	%p1253, %f979, 0f41000000;
	setp.lt.f32 	%p1254, %f957, 0f00000000;
	neg.f32 	%f8040, %f11897;
	selp.f32 	%f980, %f8040, %f11897, %p1254;
	@%p1253 bra 	$L__BB1_1127;
	add.f32 	%f8041, %f979, 0fC019E8A9;
	add.f32 	%f8042, %f8041, 0fB3E971B3;
	fma.rn.f32 	%f8043, %f8042, 0fA6B3B8E7, 0fA9ACA9B3;
	fma.rn.f32 	%f8044, %f8043, %f8042, 0f2C3F0E18;
	fma.rn.f32 	%f8045, %f8044, %f8042, 0fACD41781;
	fma.rn.f32 	%f8046, %f8045, %f8042, 0fAFE90F38;
	fma.rn.f32 	%f8047, %f8046, %f8042, 0f3020305B;
	fma.rn.f32 	%f8048, %f8047, %f8042, 0f33797143;
	fma.rn.f32 	%f8049, %f8048, %f8042, 0f30F76F85;
	fma.rn.f32 	%f8050, %f8049, %f8042, 0fB6B6DFC6;
	fma.rn.f32 	%f8051, %f8050, %f8042, 0fB6F665C9;
	fma.rn.f32 	%f8052, %f8051, %f8042, 0f399E2DEB;
	fma.rn.f32 	%f8053, %f8052, %f8042, 0f3A4AE334;
	fma.rn.f32 	%f8054, %f8053, %f8042, 0fBBEEAA1B;
	fma.rn.f32 	%f8055, %f8054, %f8042, 0fBCDA7747;
	mul.f32 	%f8056, %f8042, %f8055;
	add.f32 	%f8057, %f979, 0fC0B0A47B;
	add.f32 	%f8058, %f8057, 0f339A7A37;
	mul.f32 	%f8059, %f8058, %f8056;
	add.f32 	%f8060, %f979, 0fC10A75AB;
	add.f32 	%f8061, %f8060, 0fB4CCCDED;
	mul.f32 	%f11899, %f8061, %f8059;
	bra.uni 	$L__BB1_1137;
$L__BB1_1127:
	abs.f32 	%f8063, %f979;
	setp.eq.f32 	%p1255, %f8063, 0f7F800000;
	mov.f32 	%f11899, 0f00000000;
	@%p1255 bra 	$L__BB1_1137;
	abs.f32 	%f8064, %f957;
	rcp.approx.ftz.f32 	%f8065, %f8064;
	mul.f32 	%f8066, %f8065, %f8065;
	fma.rn.f32 	%f8067, %f8066, 0f4056FE93, 0fBF03B7C2;
	fma.rn.f32 	%f8068, %f8067, %f8066, 0f3DD3B3F3;
	fma.rn.f32 	%f8069, %f8068, %f8066, 0fBD7FFFB6;
	fma.rn.f32 	%f982, %f8069, %f8066, 0f3F800000;
	fma.rn.f32 	%f8070, %f8066, 0f3F91E009, 0fBE52412D;
	fma.rn.f32 	%f8071, %f8070, %f8066, 0f3D854ED1;
	fma.rn.f32 	%f8072, %f8071, %f8066, 0fBDFFFFFF;
	fma.rn.f32 	%f983, %f8072, %f8065, %f8064;
	mul.f32 	%f8073, %f983, 0f3F22F983;
	cvt.rni.s32.f32 	%r6274, %f8073;
	cvt.rn.f32.s32 	%f8074, %r6274;
	fma.rn.f32 	%f8075, %f8074, 0fBFC90FDA, %f983;
	fma.rn.f32 	%f8076, %f8074, 0fB3A22168, %f8075;
	fma.rn.f32 	%f11898, %f8074, 0fA7C234C5, %f8076;
	abs.f32 	%f8077, %f983;
	setp.ltu.f32 	%p1256, %f8077, 0f47CE4780;
	@%p1256 bra 	$L__BB1_1136;
	abs.f32 	%f8078, %f983;
	setp.eq.f32 	%p1257, %f8078, 0f7F800000;
	@%p1257 bra 	$L__BB1_1135;
	mov.b32 	%r1153, %f983;
	mov.b32 	%r6271, 0;
	mov.b64 	%rd2330, 0;
$L__BB1_1131:
	.pragma "nounroll";
	mul.wide.u32 	%rd1565, %r6271, 4;
	mov.u64 	%rd1566, __cudart_i2opi_f;
	add.s64 	%rd1567, %rd1566, %rd1565;
	ld.global.nc.u32 	%r4458, [%rd1567];
	shl.b32 	%r4459, %r1153, 8;
	or.b32  	%r4460, %r4459, -2147483648;
	mad.wide.u32 	%rd1568, %r4458, %r4460, %rd2330;
	shr.u64 	%rd2330, %rd1568, 32;
	add.s64 	%rd1569, %rd13, %rd1565;
	st.local.u32 	[%rd1569], %rd1568;
	add.s32 	%r6271, %r6271, 1;
	setp.ne.s32 	%p1258, %r6271, 6;
	@%p1258 bra 	$L__BB1_1131;
	shr.u32 	%r4461, %r1153, 23;
	st.local.u32 	[%rd13+24], %rd2330;
	and.b32  	%r4462, %r4461, 31;
	and.b32  	%r4463, %r4461, 224;
	add.s32 	%r4464, %r4463, -128;
	shr.u32 	%r4465, %r4464, 5;
	mul.wide.u32 	%rd1570, %r4465, 4;
	sub.s64 	%rd1571, %rd13, %rd1570;
	ld.local.u32 	%r6273, [%rd1571+24];
	ld.local.u32 	%r6272, [%rd1571+20];
	setp.eq.s32 	%p1259, %r4462, 0;
	@%p1259 bra 	$L__BB1_1134;
	shr.u32 	%r4466, %r1153, 23;
	and.b32  	%r4467, %r4466, 31;
	shf.l.wrap.b32 	%r6273, %r6272, %r6273, %r4467;
	and.b32  	%r4468, %r4466, 224;
	add.s32 	%r4469, %r4468, -128;
	shr.u32 	%r4470, %r4469, 5;
	mul.wide.u32 	%rd1572, %r4470, 4;
	sub.s64 	%rd1573, %rd13, %rd1572;
	ld.local.u32 	%r4471, [%rd1573+16];
	shf.l.wrap.b32 	%r6272, %r4471, %r6272, %r4467;
$L__BB1_1134:
	shr.u32 	%r4472, %r6273, 30;
	shf.l.wrap.b32 	%r4473, %r6272, %r6273, 2;
	shl.b32 	%r4474, %r6272, 2;
	shr.u32 	%r4475, %r4473, 31;
	add.s32 	%r4476, %r4475, %r4472;
	neg.s32 	%r4477, %r4476;
	setp.lt.s32 	%p1260, %r1153, 0;
	selp.b32 	%r6274, %r4477, %r4476, %p1260;
	shr.s32 	%r4478, %r4473, 31;
	xor.b32  	%r4479, %r4478, %r4474;
	xor.b32  	%r4480, %r4478, %r4473;
	xor.b32  	%r4481, %r4473, %r1153;
	cvt.u64.u32 	%rd1574, %r4480;
	shl.b64 	%rd1575, %rd1574, 32;
	cvt.u64.u32 	%rd1576, %r4479;
	or.b64  	%rd1577, %rd1575, %rd1576;
	cvt.rn.f64.s64 	%fd179, %rd1577;
	mul.f64 	%fd180, %fd179, 0d3BF921FB54442D19;
	cvt.rn.f32.f64 	%f8079, %fd180;
	neg.f32 	%f8080, %f8079;
	setp.lt.s32 	%p1261, %r4481, 0;
	selp.f32 	%f11898, %f8080, %f8079, %p1261;
	bra.uni 	$L__BB1_1136;
$L__BB1_1135:
	mov.f32 	%f8081, 0f00000000;
	mul.rn.f32 	%f11898, %f983, %f8081;
	mov.b32 	%r6274, 0;
$L__BB1_1136:
	and.b32  	%r4483, %r6274, 3;
	cvt.rn.f32.u32 	%f8082, %r4483;
	fma.rn.f32 	%f8083, %f8082, 0f3FC90FDB, 0fBF490FDB;
	add.f32 	%f8084, %f11898, %f8083;
	mul.f32 	%f8085, %f8084, 0f3F22F983;
	cvt.rni.s32.f32 	%r4484, %f8085;
	cvt.rn.f32.s32 	%f8086, %r4484;
	fma.rn.f32 	%f8087, %f8086, 0fBFC90FDA, %f8084;
	fma.rn.f32 	%f8088, %f8086, 0fB3A22168, %f8087;
	add.s32 	%r4485, %r4484, 1;
	mul.rn.f32 	%f8089, %f8088, %f8088;
	and.b32  	%r4486, %r4484, 1;
	setp.eq.b32 	%p1262, %r4486, 1;
	selp.f32 	%f8090, %f8088, 0f3F800000, %p1262;
	fma.rn.f32 	%f8091, %f8089, %f8090, 0f00000000;
	fma.rn.f32 	%f8092, %f8089, 0f37CBAC00, 0fBAB607ED;
	selp.f32 	%f8093, 0fB94D4153, %f8092, %p1262;
	selp.f32 	%f8094, 0f3C0885E4, 0f3D2AAABB, %p1262;
	fma.rn.f32 	%f8095, %f8093, %f8089, %f8094;
	selp.f32 	%f8096, 0fBE2AAAA8, 0fBEFFFFFF, %p1262;
	fma.rn.f32 	%f8097, %f8095, %f8089, %f8096;
	fma.rn.f32 	%f8098, %f8097, %f8091, %f8090;
	and.b32  	%r4487, %r4485, 2;
	setp.eq.s32 	%p1263, %r4487, 0;
	mov.f32 	%f8099, 0f00000000;
	sub.f32 	%f8100, %f8099, %f8098;
	selp.f32 	%f8101, %f8098, %f8100, %p1263;
	abs.f32 	%f8102, %f957;
	rsqrt.approx.f32 	%f8103, %f8102;
	mul.f32 	%f8104, %f8103, 0f3F4C422A;
	mul.f32 	%f8105, %f982, %f8104;
	mul.f32 	%f11899, %f8105, %f8101;
$L__BB1_1137:
	neg.f32 	%f8106, %f11899;
	mov.f32 	%f8107, 0f40000000;
	div.rn.f32 	%f8108, %f8107, %f957;
	copysign.f32 	%f8109, %f957, %f980;
	abs.f32 	%f8110, %f957;
	setp.lt.f32 	%p1264, %f8110, 0f0DA24260;
	selp.f32 	%f8111, %f8109, %f980, %p1264;
	fma.rn.f32 	%f11900, %f8111, %f8108, %f8106;
$L__BB1_1138:
	abs.f32 	%f992, %f957;
	setp.gtu.f32 	%p1265, %f992, 0f41000000;
	sub.f32 	%f993, %f11895, %f11900;
	@%p1265 bra 	$L__BB1_1141;
	setp.leu.f32 	%p1266, %f992, 0f40000000;
	add.f32 	%f8112, %f992, 0fC019E8A9;
	add.f32 	%f8113, %f8112, 0fB3E971B3;
	fma.rn.f32 	%f8114, %f8113, 0fA6B3B8E7, 0fA9ACA9B3;
	fma.rn.f32 	%f8115, %f8114, %f8113, 0f2C3F0E18;
	fma.rn.f32 	%f8116, %f8115, %f8113, 0fACD41781;
	fma.rn.f32 	%f8117, %f8116, %f8113, 0fAFE90F38;
	fma.rn.f32 	%f8118, %f8117, %f8113, 0f3020305B;
	fma.rn.f32 	%f8119, %f8118, %f8113, 0f33797143;
	fma.rn.f32 	%f8120, %f8119, %f8113, 0f30F76F85;
	fma.rn.f32 	%f8121, %f8120, %f8113, 0fB6B6DFC6;
	fma.rn.f32 	%f8122, %f8121, %f8113, 0fB6F665C9;
	fma.rn.f32 	%f8123, %f8122, %f8113, 0f399E2DEB;
	fma.rn.f32 	%f8124, %f8123, %f8113, 0f3A4AE334;
	fma.rn.f32 	%f8125, %f8124, %f8113, 0fBBEEAA1B;
	fma.rn.f32 	%f8126, %f8125, %f8113, 0fBCDA7747;
	mul.f32 	%f8127, %f8113, %f8126;
	add.f32 	%f8128, %f992, 0fC0B0A47B;
	add.f32 	%f8129, %f8128, 0f339A7A37;
	mul.f32 	%f8130, %f8129, %f8127;
	add.f32 	%f8131, %f992, 0fC10A75AB;
	add.f32 	%f8132, %f8131, 0fB4CCCDED;
	mul.f32 	%f11902, %f8132, %f8130;
	@%p1266 bra 	$L__BB1_1160;
	abs.f32 	%f8133, %f957;
	add.f32 	%f8134, %f8133, 0fC0753AAC;
	add.f32 	%f8135, %f8134, 0f33A5090F;
	fma.rn.f32 	%f8136, %f8135, 0f29AF3463, 0f2B81BF42;
	fma.rn.f32 	%f8137, %f8136, %f8135, 0fADE21EC1;
	fma.rn.f32 	%f8138, %f8137, %f8135, 0fAF5DDEFF;
	fma.rn.f32 	%f8139, %f8138, %f8135, 0f319B0C9D;
	fma.rn.f32 	%f8140, %f8139, %f8135, 0f32E81173;
	fma.rn.f32 	%f8141, %f8140, %f8135, 0fB50F8DC8;
	fma.rn.f32 	%f8142, %f8141, %f8135, 0fB61E653D;
	fma.rn.f32 	%f8143, %f8142, %f8135, 0f382CD9C5;
	fma.rn.f32 	%f8144, %f8143, %f8135, 0f38F9EB10;
	fma.rn.f32 	%f8145, %f8144, %f8135, 0fBAECEB9C;
	fma.rn.f32 	%f8146, %f8145, %f8135, 0fBB276FFD;
	fma.rn.f32 	%f8147, %f8146, %f8135, 0f3D073993;
	add.f32 	%f8148, %f8133, 0fC0E07FB0;
	add.f32 	%f8149, %f8148, 0f3444B8DB;
	mul.f32 	%f8150, %f8149, %f8147;
	mul.f32 	%f8151, %f8135, %f8150;
	mul.f32 	%f11906, %f8133, %f8151;
	bra.uni 	$L__BB1_1163;
$L__BB1_1141:
	abs.f32 	%f8152, %f992;
	setp.eq.f32 	%p1267, %f8152, 0f7F800000;
	@%p1267 bra 	$L__BB1_1159;
	abs.f32 	%f8153, %f957;
	rcp.approx.ftz.f32 	%f8154, %f8153;
	mul.f32 	%f8155, %f8154, %f8154;
	fma.rn.f32 	%f8156, %f8155, 0f4056FE93, 0fBF03B7C2;
	fma.rn.f32 	%f8157, %f8156, %f8155, 0f3DD3B3F3;
	fma.rn.f32 	%f8158, %f8157, %f8155, 0fBD7FFFB6;
	fma.rn.f32 	%f996, %f8158, %f8155, 0f3F800000;
	fma.rn.f32 	%f8159, %f8155, 0f3F91E009, 0fBE52412D;
	fma.rn.f32 	%f8160, %f8159, %f8155, 0f3D854ED1;
	fma.rn.f32 	%f8161, %f8160, %f8155, 0fBDFFFFFF;
	fma.rn.f32 	%f997, %f8161, %f8154, %f8153;
	mul.f32 	%f8162, %f997, 0f3F22F983;
	cvt.rni.s32.f32 	%r6278, %f8162;
	cvt.rn.f32.s32 	%f8163, %r6278;
	fma.rn.f32 	%f8164, %f8163, 0fBFC90FDA, %f997;
	fma.rn.f32 	%f8165, %f8163, 0fB3A22168, %f8164;
	fma.rn.f32 	%f11901, %f8163, 0fA7C234C5, %f8165;
	abs.f32 	%f8166, %f997;
	setp.ltu.f32 	%p1268, %f8166, 0f47CE4780;
	@%p1268 bra 	$L__BB1_1150;
	abs.f32 	%f8167, %f997;
	setp.eq.f32 	%p1269, %f8167, 0f7F800000;
	@%p1269 bra 	$L__BB1_1149;
	mov.b32 	%r1165, %f997;
	mov.b64 	%rd2331, 0;
	mov.b32 	%r6275, 0;
$L__BB1_1145:
	.pragma "nounroll";
	mul.wide.u32 	%rd1579, %r6275, 4;
	mov.u64 	%rd1580, __cudart_i2opi_f;
	add.s64 	%rd1581, %rd1580, %rd1579;
	ld.global.nc.u32 	%r4489, [%rd1581];
	shl.b32 	%r4490, %r1165, 8;
	or.b32  	%r4491, %r4490, -2147483648;
	mad.wide.u32 	%rd1582, %r4489, %r4491, %rd2331;
	shr.u64 	%rd2331, %rd1582, 32;
	add.s64 	%rd1583, %rd12, %rd1579;
	st.local.u32 	[%rd1583], %rd1582;
	add.s32 	%r6275, %r6275, 1;
	setp.ne.s32 	%p1270, %r6275, 6;
	@%p1270 bra 	$L__BB1_1145;
	shr.u32 	%r4492, %r1165, 23;
	st.local.u32 	[%rd12+24], %rd2331;
	and.b32  	%r4493, %r4492, 31;
	and.b32  	%r4494, %r4492, 224;
	add.s32 	%r4495, %r4494, -128;
	shr.u32 	%r4496, %r4495, 5;
	mul.wide.u32 	%rd1584, %r4496, 4;
	sub.s64 	%rd1585, %rd12, %rd1584;
	ld.local.u32 	%r6276, [%rd1585+24];
	ld.local.u32 	%r6277, [%rd1585+20];
	setp.eq.s32 	%p1271, %r4493, 0;
	@%p1271 bra 	$L__BB1_1148;
	shr.u32 	%r4497, %r1165, 23;
	and.b32  	%r4498, %r4497, 31;
	shf.l.wrap.b32 	%r6276, %r6277, %r6276, %r4498;
	and.b32  	%r4499, %r4497, 224;
	add.s32 	%r4500, %r4499, -128;
	shr.u32 	%r4501, %r4500, 5;
	mul.wide.u32 	%rd1586, %r4501, 4;
	sub.s64 	%rd1587, %rd12, %rd1586;
	ld.local.u32 	%r4502, [%rd1587+16];
	shf.l.wrap.b32 	%r6277, %r4502, %r6277, %r4498;
$L__BB1_1148:
	shr.u32 	%r4503, %r6276, 30;
	shf.l.wrap.b32 	%r4504, %r6277, %r6276, 2;
	shl.b32 	%r4505, %r6277, 2;
	shr.u32 	%r4506, %r4504, 31;
	add.s32 	%r4507, %r4506, %r4503;
	neg.s32 	%r4508, %r4507;
	setp.lt.s32 	%p1272, %r1165, 0;
	selp.b32 	%r6278, %r4508, %r4507, %p1272;
	xor.b32  	%r4509, %r4504, %r1165;
	shr.s32 	%r4510, %r4504, 31;
	xor.b32  	%r4511, %r4510, %r4504;
	xor.b32  	%r4512, %r4510, %r4505;
	cvt.u64.u32 	%rd1588, %r4511;
	shl.b64 	%rd1589, %rd1588, 32;
	cvt.u64.u32 	%rd1590, %r4512;
	or.b64  	%rd1591, %rd1589, %rd1590;
	cvt.rn.f64.s64 	%fd181, %rd1591;
	mul.f64 	%fd182, %fd181, 0d3BF921FB54442D19;
	cvt.rn.f32.f64 	%f8168, %fd182;
	neg.f32 	%f8169, %f8168;
	setp.lt.s32 	%p1273, %r4509, 0;
	selp.f32 	%f11901, %f8169, %f8168, %p1273;
	bra.uni 	$L__BB1_1150;
$L__BB1_1149:
	mov.f32 	%f8170, 0f00000000;
	mul.rn.f32 	%f11901, %f997, %f8170;
	mov.b32 	%r6278, 0;
$L__BB1_1150:
	abs.f32 	%f8171, %f957;
	setp.gt.f32 	%p1274, %f8171, 0f40000000;
	and.b32  	%r4514, %r6278, 3;
	cvt.rn.f32.u32 	%f8172, %r4514;
	fma.rn.f32 	%f8173, %f8172, 0f3FC90FDB, 0fBF490FDB;
	add.f32 	%f8174, %f11901, %f8173;
	mul.f32 	%f8175, %f8174, 0f3F22F983;
	cvt.rni.s32.f32 	%r4515, %f8175;
	cvt.rn.f32.s32 	%f8176, %r4515;
	fma.rn.f32 	%f8177, %f8176, 0fBFC90FDA, %f8174;
	fma.rn.f32 	%f8178, %f8176, 0fB3A22168, %f8177;
	add.s32 	%r4516, %r4515, 1;
	mul.rn.f32 	%f8179, %f8178, %f8178;
	and.b32  	%r4517, %r4515, 1;
	setp.eq.b32 	%p1275, %r4517, 1;
	selp.f32 	%f8180, %f8178, 0f3F800000, %p1275;
	fma.rn.f32 	%f8181, %f8179, %f8180, 0f00000000;
	fma.rn.f32 	%f8182, %f8179, 0f37CBAC00, 0fBAB607ED;
	selp.f32 	%f8183, 0fB94D4153, %f8182, %p1275;
	selp.f32 	%f8184, 0f3C0885E4, 0f3D2AAABB, %p1275;
	fma.rn.f32 	%f8185, %f8183, %f8179, %f8184;
	selp.f32 	%f8186, 0fBE2AAAA8, 0fBEFFFFFF, %p1275;
	fma.rn.f32 	%f8187, %f8185, %f8179, %f8186;
	fma.rn.f32 	%f8188, %f8187, %f8181, %f8180;
	and.b32  	%r4518, %r4516, 2;
	setp.eq.s32 	%p1276, %r4518, 0;
	mov.f32 	%f8189, 0f00000000;
	sub.f32 	%f8190, %f8189, %f8188;
	selp.f32 	%f8191, %f8188, %f8190, %p1276;
	rsqrt.approx.f32 	%f8192, %f8171;
	mul.f32 	%f8193, %f8192, 0f3F4C422A;
	mul.f32 	%f8194, %f996, %f8193;
	mul.f32 	%f11902, %f8194, %f8191;
	@%p1274 bra 	$L__BB1_1151;
	bra.uni 	$L__BB1_1160;
$L__BB1_1151:
	abs.f32 	%f8306, %f957;
	abs.f32 	%f8307, %f8306;
	setp.eq.f32 	%p1288, %f8307, 0f7F800000;
	mov.f32 	%f11906, 0f00000000;
	@%p1288 bra 	$L__BB1_1163;
	abs.f32 	%f8308, %f957;
	rcp.approx.ftz.f32 	%f8309, %f8308;
	mul.f32 	%f8310, %f8309, %f8309;
	fma.rn.f32 	%f8311, %f8310, 0fC082CB37, 0f3F3FF7E9;
	fma.rn.f32 	%f8312, %f8311, %f8310, 0fBE458BAE;
	fma.rn.f32 	%f8313, %f8312, %f8310, 0f3E3FFF8B;
	fma.rn.f32 	%f1006, %f8313, %f8310, 0f3F800000;
	fma.rn.f32 	%f8314, %f8310, 0fBFCA3BA2, 0f3EB914AD;
	fma.rn.f32 	%f8315, %f8314, %f8310, 0fBE27F2EC;
	fma.rn.f32 	%f8316, %f8315, %f8310, 0f3EBFFFFD;
	fma.rn.f32 	%f1007, %f8316, %f8309, %f8308;
	mul.f32 	%f8317, %f1007, 0f3F22F983;
	cvt.rni.s32.f32 	%r6282, %f8317;
	cvt.rn.f32.s32 	%f8318, %r6282;
	fma.rn.f32 	%f8319, %f8318, 0fBFC90FDA, %f1007;
	fma.rn.f32 	%f8320, %f8318, 0fB3A22168, %f8319;
	fma.rn.f32 	%f11904, %f8318, 0fA7C234C5, %f8320;
	abs.f32 	%f8321, %f1007;
	setp.ltu.f32 	%p1289, %f8321, 0f47CE4780;
	@%p1289 bra 	$L__BB1_1162;
	abs.f32 	%f8322, %f1007;
	setp.eq.f32 	%p1290, %f8322, 0f7F800000;
	@%p1290 bra 	$L__BB1_1161;
	mov.b32 	%r1177, %f1007;
	mov.b64 	%rd2332, 0;
	mov.b32 	%r6279, 0;
$L__BB1_1155:
	.pragma "nounroll";
	mul.wide.u32 	%rd1593, %r6279, 4;
	mov.u64 	%rd1594, __cudart_i2opi_f;
	add.s64 	%rd1595, %rd1594, %rd1593;
	ld.global.nc.u32 	%r4520, [%rd1595];
	shl.b32 	%r4521, %r1177, 8;
	or.b32  	%r4522, %r4521, -2147483648;
	mad.wide.u32 	%rd1596, %r4520, %r4522, %rd2332;
	shr.u64 	%rd2332, %rd1596, 32;
	add.s64 	%rd1597, %rd11, %rd1593;
	st.local.u32 	[%rd1597], %rd1596;
	add.s32 	%r6279, %r6279, 1;
	setp.ne.s32 	%p1291, %r6279, 6;
	@%p1291 bra 	$L__BB1_1155;
	shr.u32 	%r4523, %r1177, 23;
	st.local.u32 	[%rd11+24], %rd2332;
	and.b32  	%r4524, %r4523, 31;
	and.b32  	%r4525, %r4523, 224;
	add.s32 	%r4526, %r4525, -128;
	shr.u32 	%r4527, %r4526, 5;
	mul.wide.u32 	%rd1598, %r4527, 4;
	sub.s64 	%rd1599, %rd11, %rd1598;
	ld.local.u32 	%r6280, [%rd1599+24];
	ld.local.u32 	%r6281, [%rd1599+20];
	setp.eq.s32 	%p1292, %r4524, 0;
	@%p1292 bra 	$L__BB1_1158;
	shr.u32 	%r4528, %r1177, 23;
	and.b32  	%r4529, %r4528, 31;
	shf.l.wrap.b32 	%r6280, %r6281, %r6280, %r4529;
	and.b32  	%r4530, %r4528, 224;
	add.s32 	%r4531, %r4530, -128;
	shr.u32 	%r4532, %r4531, 5;
	mul.wide.u32 	%rd1600, %r4532, 4;
	sub.s64 	%rd1601, %rd11, %rd1600;
	ld.local.u32 	%r4533, [%rd1601+16];
	shf.l.wrap.b32 	%r6281, %r4533, %r6281, %r4529;
$L__BB1_1158:
	shr.u32 	%r4534, %r6280, 30;
	shf.l.wrap.b32 	%r4535, %r6281, %r6280, 2;
	shl.b32 	%r4536, %r6281, 2;
	shr.u32 	%r4537, %r4535, 31;
	add.s32 	%r4538, %r4537, %r4534;
	neg.s32 	%r4539, %r4538;
	setp.lt.s32 	%p1293, %r1177, 0;
	selp.b32 	%r6282, %r4539, %r4538, %p1293;
	xor.b32  	%r4540, %r4535, %r1177;
	shr.s32 	%r4541, %r4535, 31;
	xor.b32  	%r4542, %r4541, %r4535;
	xor.b32  	%r4543, %r4541, %r4536;
	cvt.u64.u32 	%rd1602, %r4542;
	shl.b64 	%rd1603, %rd1602, 32;
	cvt.u64.u32 	%rd1604, %r4543;
	or.b64  	%rd1605, %rd1603, %rd1604;
	cvt.rn.f64.s64 	%fd183, %rd1605;
	mul.f64 	%fd184, %fd183, 0d3BF921FB54442D19;
	cvt.rn.f32.f64 	%f8323, %fd184;
	neg.f32 	%f8324, %f8323;
	setp.lt.s32 	%p1294, %r4540, 0;
	selp.f32 	%f11904, %f8324, %f8323, %p1294;
	bra.uni 	$L__BB1_1162;
$L__BB1_1159:
	setp.gt.f32 	%p1277, %f992, 0f40000000;
	mov.f32 	%f11902, 0f00000000;
	@%p1277 bra 	$L__BB1_1151;
$L__BB1_1160:
	mov.f32 	%f8196, 0f41A00000;
	div.rn.f32 	%f8197, %f8196, %f957;
	abs.f32 	%f8198, %f8197;
	setp.gt.f32 	%p1278, %f8198, 0f58635FA9;
	mul.f32 	%f8199, %f8197, 0f26901D7D;
	selp.f32 	%f8200, 0f26901D7D, 0f3F800000, %p1278;
	selp.f32 	%f8201, %f8199, %f8197, %p1278;
	mov.f32 	%f8202, 0f41900000;
	div.rn.f32 	%f8203, %f8202, %f957;
	mul.f32 	%f8204, %f8201, %f8203;
	sub.f32 	%f8205, %f8204, %f8200;
	abs.f32 	%f8206, %f8205;
	setp.gt.f32 	%p1279, %f8206, 0f58635FA9;
	mul.f32 	%f8207, %f8205, 0f26901D7D;
	mul.f32 	%f8208, %f8201, 0f26901D7D;
	selp.f32 	%f8209, %f8208, %f8201, %p1279;
	selp.f32 	%f8210, %f8207, %f8205, %p1279;
	fma.rn.f32 	%f8211, %f8210, 0f40000000, 0f00000000;
	mov.f32 	%f8212, 0f41800000;
	div.rn.f32 	%f8213, %f8212, %f957;
	mul.f32 	%f8214, %f8210, %f8213;
	sub.f32 	%f8215, %f8214, %f8209;
	abs.f32 	%f8216, %f8215;
	setp.gt.f32 	%p1280, %f8216, 0f58635FA9;
	mul.f32 	%f8217, %f8215, 0f26901D7D;
	mul.f32 	%f8218, %f8210, 0f26901D7D;
	mul.f32 	%f8219, %f8211, 0f26901D7D;
	selp.f32 	%f8220, %f8218, %f8210, %p1280;
	selp.f32 	%f8221, %f8219, %f8211, %p1280;
	selp.f32 	%f8222, %f8217, %f8215, %p1280;
	mov.f32 	%f8223, 0f41600000;
	div.rn.f32 	%f8224, %f8223, %f957;
	mul.f32 	%f8225, %f8222, %f8224;
	sub.f32 	%f8226, %f8225, %f8220;
	abs.f32 	%f8227, %f8226;
	setp.gt.f32 	%p1281, %f8227, 0f58635FA9;
	mul.f32 	%f8228, %f8226, 0f26901D7D;
	mul.f32 	%f8229, %f8222, 0f26901D7D;
	mul.f32 	%f8230, %f8221, 0f26901D7D;
	selp.f32 	%f8231, %f8229, %f8222, %p1281;
	selp.f32 	%f8232, %f8230, %f8221, %p1281;
	selp.f32 	%f8233, %f8228, %f8226, %p1281;
	fma.rn.f32 	%f8234, %f8233, 0f40000000, %f8232;
	mov.f32 	%f8235, 0f41400000;
	div.rn.f32 	%f8236, %f8235, %f957;
	mul.f32 	%f8237, %f8233, %f8236;
	sub.f32 	%f8238, %f8237, %f8231;
	abs.f32 	%f8239, %f8238;
	setp.gt.f32 	%p1282, %f8239, 0f58635FA9;
	mul.f32 	%f8240, %f8238, 0f26901D7D;
	mul.f32 	%f8241, %f8233, 0f26901D7D;
	mul.f32 	%f8242, %f8234, 0f26901D7D;
	selp.f32 	%f8243, %f8241, %f8233, %p1282;
	selp.f32 	%f8244, %f8242, %f8234, %p1282;
	selp.f32 	%f8245, %f8240, %f8238, %p1282;
	mov.f32 	%f8246, 0f41200000;
	div.rn.f32 	%f8247, %f8246, %f957;
	mul.f32 	%f8248, %f8245, %f8247;
	sub.f32 	%f8249, %f8248, %f8243;
	abs.f32 	%f8250, %f8249;
	setp.gt.f32 	%p1283, %f8250, 0f58635FA9;
	mul.f32 	%f8251, %f8249, 0f26901D7D;
	mul.f32 	%f8252, %f8245, 0f26901D7D;
	mul.f32 	%f8253, %f8244, 0f26901D7D;
	selp.f32 	%f8254, %f8252, %f8245, %p1283;
	selp.f32 	%f8255, %f8253, %f8244, %p1283;
	selp.f32 	%f8256, %f8251, %f8249, %p1283;
	fma.rn.f32 	%f8257, %f8256, 0f40000000, %f8255;
	mov.f32 	%f8258, 0f41000000;
	div.rn.f32 	%f8259, %f8258, %f957;
	mul.f32 	%f8260, %f8256, %f8259;
	sub.f32 	%f8261, %f8260, %f8254;
	abs.f32 	%f8262, %f8261;
	setp.gt.f32 	%p1284, %f8262, 0f58635FA9;
	mul.f32 	%f8263, %f8261, 0f26901D7D;
	mul.f32 	%f8264, %f8256, 0f26901D7D;
	mul.f32 	%f8265, %f8257, 0f26901D7D;
	selp.f32 	%f8266, %f8264, %f8256, %p1284;
	selp.f32 	%f8267, %f8265, %f8257, %p1284;
	selp.f32 	%f8268, %f8263, %f8261, %p1284;
	mov.f32 	%f8269, 0f40C00000;
	div.rn.f32 	%f8270, %f8269, %f957;
	mul.f32 	%f8271, %f8268, %f8270;
	sub.f32 	%f8272, %f8271, %f8266;
	abs.f32 	%f8273, %f8272;
	setp.gt.f32 	%p1285, %f8273, 0f58635FA9;
	mul.f32 	%f8274, %f8272, 0f26901D7D;
	mul.f32 	%f8275, %f8268, 0f26901D7D;
	mul.f32 	%f8276, %f8267, 0f26901D7D;
	selp.f32 	%f8277, %f8275, %f8268, %p1285;
	selp.f32 	%f8278, %f8276, %f8267, %p1285;
	selp.f32 	%f8279, %f8274, %f8272, %p1285;
	fma.rn.f32 	%f8280, %f8279, 0f40000000, %f8278;
	mov.f32 	%f8281, 0f40800000;
	div.rn.f32 	%f8282, %f8281, %f957;
	mul.f32 	%f8283, %f8279, %f8282;
	sub.f32 	%f8284, %f8283, %f8277;
	abs.f32 	%f8285, %f8284;
	setp.gt.f32 	%p1286, %f8285, 0f58635FA9;
	mul.f32 	%f8286, %f8284, 0f26901D7D;
	mul.f32 	%f8287, %f8279, 0f26901D7D;
	mul.f32 	%f8288, %f8280, 0f26901D7D;
	selp.f32 	%f8289, %f8287, %f8279, %p1286;
	selp.f32 	%f8290, %f8288, %f8280, %p1286;
	selp.f32 	%f8291, %f8286, %f8284, %p1286;
	mov.f32 	%f8292, 0f40000000;
	div.rn.f32 	%f8293, %f8292, %f957;
	mul.f32 	%f8294, %f8291, %f8293;
	sub.f32 	%f8295, %f8294, %f8289;
	abs.f32 	%f8296, %f8295;
	setp.gt.f32 	%p1287, %f8296, 0f58635FA9;
	mul.f32 	%f8297, %f8295, 0f26901D7D;
	mul.f32 	%f8298, %f8289, 0f26901D7D;
	mul.f32 	%f8299, %f8290, 0f26901D7D;
	selp.f32 	%f8300, %f8298, %f8289, %p1287;
	selp.f32 	%f8301, %f8299, %f8290, %p1287;
	selp.f32 	%f8302, %f8297, %f8295, %p1287;
	fma.rn.f32 	%f8303, %f8302, 0f40000000, %f8301;
	sub.f32 	%f8304, %f8303, %f8302;
	div.rn.f32 	%f11910, %f8300, %f8304;
	bra.uni 	$L__BB1_1176;
$L__BB1_1161:
	mov.f32 	%f8325, 0f00000000;
	mul.rn.f32 	%f11904, %f1007, %f8325;
	mov.b32 	%r6282, 0;
$L__BB1_1162:
	and.b32  	%r4545, %r6282, 3;
	cvt.rn.f32.u32 	%f8326, %r4545;
	fma.rn.f32 	%f8327, %f8326, 0f3FC90FDB, 0fC016CBE4;
	add.f32 	%f8328, %f11904, %f8327;
	mul.f32 	%f8329, %f8328, 0f3F22F983;
	cvt.rni.s32.f32 	%r4546, %f8329;
	cvt.rn.f32.s32 	%f8330, %r4546;
	fma.rn.f32 	%f8331, %f8330, 0fBFC90FDA, %f8328;
	fma.rn.f32 	%f8332, %f8330, 0fB3A22168, %f8331;
	add.s32 	%r4547, %r4546, 1;
	mul.rn.f32 	%f8333, %f8332, %f8332;
	and.b32  	%r4548, %r4546, 1;
	setp.eq.b32 	%p1295, %r4548, 1;
	selp.f32 	%f8334, %f8332, 0f3F800000, %p1295;
	fma.rn.f32 	%f8335, %f8333, %f8334, 0f00000000;
	fma.rn.f32 	%f8336, %f8333, 0f37CBAC00, 0fBAB607ED;
	selp.f32 	%f8337, 0fB94D4153, %f8336, %p1295;
	selp.f32 	%f8338, 0f3C0885E4, 0f3D2AAABB, %p1295;
	fma.rn.f32 	%f8339, %f8337, %f8333, %f8338;
	selp.f32 	%f8340, 0fBE2AAAA8, 0fBEFFFFFF, %p1295;
	fma.rn.f32 	%f8341, %f8339, %f8333, %f8340;
	fma.rn.f32 	%f8342, %f8341, %f8335, %f8334;
	and.b32  	%r4549, %r4547, 2;
	setp.eq.s32 	%p1296, %r4549, 0;
	mov.f32 	%f8343, 0f00000000;
	sub.f32 	%f8344, %f8343, %f8342;
	selp.f32 	%f8345, %f8342, %f8344, %p1296;
	abs.f32 	%f8346, %f957;
	rsqrt.approx.f32 	%f8347, %f8346;
	mul.f32 	%f8348, %f8347, 0f3F4C422A;
	mul.f32 	%f8349, %f1006, %f8348;
	mul.f32 	%f11906, %f8349, %f8345;
$L__BB1_1163:
	abs.f32 	%f1015, %f957;
	setp.gtu.f32 	%p1297, %f1015, 0f41000000;
	@%p1297 bra 	$L__BB1_1165;
	abs.f32 	%f8350, %f957;
	add.f32 	%f8351, %f8350, 0fC019E8A9;
	add.f32 	%f8352, %f8351, 0fB3E971B3;
	fma.rn.f32 	%f8353, %f8352, 0fA6B3B8E7, 0fA9ACA9B3;
	fma.rn.f32 	%f8354, %f8353, %f8352, 0f2C3F0E18;
	fma.rn.f32 	%f8355, %f8354, %f8352, 0fACD41781;
	fma.rn.f32 	%f8356, %f8355, %f8352, 0fAFE90F38;
	fma.rn.f32 	%f8357, %f8356, %f8352, 0f3020305B;
	fma.rn.f32 	%f8358, %f8357, %f8352, 0f33797143;
	fma.rn.f32 	%f8359, %f8358, %f8352, 0f30F76F85;
	fma.rn.f32 	%f8360, %f8359, %f8352, 0fB6B6DFC6;
	fma.rn.f32 	%f8361, %f8360, %f8352, 0fB6F665C9;
	fma.rn.f32 	%f8362, %f8361, %f8352, 0f399E2DEB;
	fma.rn.f32 	%f8363, %f8362, %f8352, 0f3A4AE334;
	fma.rn.f32 	%f8364, %f8363, %f8352, 0fBBEEAA1B;
	fma.rn.f32 	%f8365, %f8364, %f8352, 0fBCDA7747;
	mul.f32 	%f8366, %f8352, %f8365;
	add.f32 	%f8367, %f8350, 0fC0B0A47B;
	add.f32 	%f8368, %f8367, 0f339A7A37;
	mul.f32 	%f8369, %f8368, %f8366;
	add.f32 	%f8370, %f8350, 0fC10A75AB;
	add.f32 	%f8371, %f8370, 0fB4CCCDED;
	mul.f32 	%f11908, %f8371, %f8369;
	bra.uni 	$L__BB1_1175;
$L__BB1_1165:
	abs.f32 	%f8373, %f1015;
	setp.eq.f32 	%p1298, %f8373, 0f7F800000;
	mov.f32 	%f11908, 0f00000000;
	@%p1298 bra 	$L__BB1_1175;
	abs.f32 	%f8374, %f957;
	rcp.approx.ftz.f32 	%f8375, %f8374;
	mul.f32 	%f8376, %f8375, %f8375;
	fma.rn.f32 	%f8377, %f8376, 0f4056FE93, 0fBF03B7C2;
	fma.rn.f32 	%f8378, %f8377, %f8376, 0f3DD3B3F3;
	fma.rn.f32 	%f8379, %f8378, %f8376, 0fBD7FFFB6;
	fma.rn.f32 	%f8380, %f8379, %f8376, 0f3F800000;
	fma.rn.f32 	%f8381, %f8376, 0f3F91E009, 0fBE52412D;
	fma.rn.f32 	%f8382, %f8381, %f8376, 0f3D854ED1;
	fma.rn.f32 	%f8383, %f8382, %f8376, 0fBDFFFFFF;
	fma.rn.f32 	%f1017, %f8383, %f8375, %f8374;
	rsqrt.approx.f32 	%f8384, %f8374;
	mul.f32 	%f8385, %f8384, 0f3F4C422A;
	mul.f32 	%f1018, %f8380, %f8385;
	mul.f32 	%f8386, %f1017, 0f3F22F983;
	cvt.rni.s32.f32 	%r6286, %f8386;
	cvt.rn.f32.s32 	%f8387, %r6286;
	fma.rn.f32 	%f8388, %f8387, 0fBFC90FDA, %f1017;
	fma.rn.f32 	%f8389, %f8387, 0fB3A22168, %f8388;
	fma.rn.f32 	%f11907, %f8387, 0fA7C234C5, %f8389;
	abs.f32 	%f8390, %f1017;
	setp.ltu.f32 	%p1299, %f8390, 0f47CE4780;
	@%p1299 bra 	$L__BB1_1174;
	abs.f32 	%f8391, %f1017;
	setp.eq.f32 	%p1300, %f8391, 0f7F800000;
	@%p1300 bra 	$L__BB1_1173;
	mov.b32 	%r1189, %f1017;
	mov.b32 	%r6283, 0;
	mov.b64 	%rd2333, 0;
$L__BB1_1169:
	.pragma "nounroll";
	mul.wide.u32 	%rd1607, %r6283, 4;
	mov.u64 	%rd1608, __cudart_i2opi_f;
	add.s64 	%rd1609, %rd1608, %rd1607;
	ld.global.nc.u32 	%r4551, [%rd1609];
	shl.b32 	%r4552, %r1189, 8;
	or.b32  	%r4553, %r4552, -2147483648;
	mad.wide.u32 	%rd1610, %r4551, %r4553, %rd2333;
	shr.u64 	%rd2333, %rd1610, 32;
	add.s64 	%rd1611, %rd11, %rd1607;
	st.local.u32 	[%rd1611], %rd1610;
	add.s32 	%r6283, %r6283, 1;
	setp.ne.s32 	%p1301, %r6283, 6;
	@%p1301 bra 	$L__BB1_1169;
	shr.u32 	%r4554, %r1189, 23;
	st.local.u32 	[%rd11+24], %rd2333;
	and.b32  	%r4555, %r4554, 31;
	and.b32  	%r4556, %r4554, 224;
	add.s32 	%r4557, %r4556, -128;
	shr.u32 	%r4558, %r4557, 5;
	mul.wide.u32 	%rd1612, %r4558, 4;
	sub.s64 	%rd1613, %rd11, %rd1612;
	ld.local.u32 	%r6285, [%rd1613+24];
	ld.local.u32 	%r6284, [%rd1613+20];
	setp.eq.s32 	%p1302, %r4555, 0;
	@%p1302 bra 	$L__BB1_1172;
	shr.u32 	%r4559, %r1189, 23;
	and.b32  	%r4560, %r4559, 31;
	shf.l.wrap.b32 	%r6285, %r6284, %r6285, %r4560;
	and.b32  	%r4561, %r4559, 224;
	add.s32 	%r4562, %r4561, -128;
	shr.u32 	%r4563, %r4562, 5;
	mul.wide.u32 	%rd1614, %r4563, 4;
	sub.s64 	%rd1615, %rd11, %rd1614;
	ld.local.u32 	%r4564, [%rd1615+16];
	shf.l.wrap.b32 	%r6284, %r4564, %r6284, %r4560;
$L__BB1_1172:
	shr.u32 	%r4565, %r6285, 30;
	shf.l.wrap.b32 	%r4566, %r6284, %r6285, 2;
	shl.b32 	%r4567, %r6284, 2;
	shr.u32 	%r4568, %r4566, 31;
	add.s32 	%r4569, %r4568, %r4565;
	neg.s32 	%r4570, %r4569;
	setp.lt.s32 	%p1303, %r1189, 0;
	selp.b32 	%r6286, %r4570, %r4569, %p1303;
	shr.s32 	%r4571, %r4566, 31;
	xor.b32  	%r4572, %r4571, %r4567;
	xor.b32  	%r4573, %r4571, %r4566;
	xor.b32  	%r4574, %r4566, %r1189;
	cvt.u64.u32 	%rd1616, %r4573;
	shl.b64 	%rd1617, %rd1616, 32;
	cvt.u64.u32 	%rd1618, %r4572;
	or.b64  	%rd1619, %rd1617, %rd1618;
	cvt.rn.f64.s64 	%fd185, %rd1619;
	mul.f64 	%fd186, %fd185, 0d3BF921FB54442D19;
	cvt.rn.f32.f64 	%f8392, %fd186;
	neg.f32 	%f8393, %f8392;
	setp.lt.s32 	%p1304, %r4574, 0;
	selp.f32 	%f11907, %f8393, %f8392, %p1304;
	bra.uni 	$L__BB1_1174;
$L__BB1_1173:
	mov.f32 	%f8394, 0f00000000;
	mul.rn.f32 	%f11907, %f1017, %f8394;
	mov.b32 	%r6286, 0;
$L__BB1_1174:
	and.b32  	%r4576, %r6286, 3;
	cvt.rn.f32.u32 	%f8395, %r4576;
	fma.rn.f32 	%f8396, %f8395, 0f3FC90FDB, 0fBF490FDB;
	add.f32 	%f8397, %f11907, %f8396;
	mul.f32 	%f8398, %f8397, 0f3F22F983;
	cvt.rni.s32.f32 	%r4577, %f8398;
	cvt.rn.f32.s32 	%f8399, %r4577;
	fma.rn.f32 	%f8400, %f8399, 0fBFC90FDA, %f8397;
	fma.rn.f32 	%f8401, %f8399, 0fB3A22168, %f8400;
	add.s32 	%r4578, %r4577, 1;
	mul.rn.f32 	%f8402, %f8401, %f8401;
	and.b32  	%r4579, %r4577, 1;
	setp.eq.b32 	%p1305, %r4579, 1;
	selp.f32 	%f8403, %f8401, 0f3F800000, %p1305;
	fma.rn.f32 	%f8404, %f8402, %f8403, 0f00000000;
	fma.rn.f32 	%f8405, %f8402, 0f37CBAC00, 0fBAB607ED;
	selp.f32 	%f8406, 0fB94D4153, %f8405, %p1305;
	selp.f32 	%f8407, 0f3C0885E4, 0f3D2AAABB, %p1305;
	fma.rn.f32 	%f8408, %f8406, %f8402, %f8407;
	selp.f32 	%f8409, 0fBE2AAAA8, 0fBEFFFFFF, %p1305;
	fma.rn.f32 	%f8410, %f8408, %f8402, %f8409;
	fma.rn.f32 	%f8411, %f8410, %f8404, %f8403;
	and.b32  	%r4580, %r4578, 2;
	setp.eq.s32 	%p1306, %r4580, 0;
	mov.f32 	%f8412, 0f00000000;
	sub.f32 	%f8413, %f8412, %f8411;
	selp.f32 	%f8414, %f8411, %f8413, %p1306;
	mul.f32 	%f11908, %f1018, %f8414;
$L__BB1_1175:
	neg.f32 	%f8415, %f11906;
	setp.lt.f32 	%p1307, %f957, 0f00000000;
	selp.f32 	%f8416, %f8415, %f11906, %p1307;
	neg.f32 	%f8417, %f11908;
	copysign.f32 	%f8418, %f957, %f8416;
	abs.f32 	%f8419, %f957;
	setp.lt.f32 	%p1308, %f8419, 0f0DA24260;
	selp.f32 	%f8420, %f8418, %f8416, %p1308;
	mov.f32 	%f8421, 0f40000000;
	div.rn.f32 	%f8422, %f8421, %f957;
	fma.rn.f32 	%f11910, %f8420, %f8422, %f8417;
$L__BB1_1176:
	sub.f32 	%f8423, %f11902, %f11910;
	mul.f32 	%f11915, %f993, %f8423;
	bra.uni 	$L__BB1_1202;
$L__BB1_1177:
	abs.f32 	%f1029, %f957;
	setp.gtu.f32 	%p1309, %f1029, 0f41000000;
	@%p1309 bra 	$L__BB1_1179;
	add.f32 	%f8424, %f1029, 0fC0753AAC;
	add.f32 	%f8425, %f8424, 0f33A5090F;
	fma.rn.f32 	%f8426, %f8425, 0f29AF3463, 0f2B81BF42;
	fma.rn.f32 	%f8427, %f8426, %f8425, 0fADE21EC1;
	fma.rn.f32 	%f8428, %f8427, %f8425, 0fAF5DDEFF;
	fma.rn.f32 	%f8429, %f8428, %f8425, 0f319B0C9D;
	fma.rn.f32 	%f8430, %f8429, %f8425, 0f32E81173;
	fma.rn.f32 	%f8431, %f8430, %f8425, 0fB50F8DC8;
	fma.rn.f32 	%f8432, %f8431, %f8425, 0fB61E653D;
	fma.rn.f32 	%f8433, %f8432, %f8425, 0f382CD9C5;
	fma.rn.f32 	%f8434, %f8433, %f8425, 0f38F9EB10;
	fma.rn.f32 	%f8435, %f8434, %f8425, 0fBAECEB9C;
	fma.rn.f32 	%f8436, %f8435, %f8425, 0fBB276FFD;
	fma.rn.f32 	%f8437, %f8436, %f8425, 0f3D073993;
	add.f32 	%f8438, %f1029, 0fC0E07FB0;
	add.f32 	%f8439, %f8438, 0f3444B8DB;
	mul.f32 	%f8440, %f8439, %f8437;
	mul.f32 	%f8441, %f8425, %f8440;
	mul.f32 	%f11912, %f1029, %f8441;
	bra.uni 	$L__BB1_1189;
$L__BB1_1179:
	abs.f32 	%f8443, %f1029;
	setp.eq.f32 	%p1310, %f8443, 0f7F800000;
	mov.f32 	%f11912, 0f00000000;
	@%p1310 bra 	$L__BB1_1189;
	abs.f32 	%f8444, %f957;
	rcp.approx.ftz.f32 	%f8445, %f8444;
	mul.f32 	%f8446, %f8445, %f8445;
	fma.rn.f32 	%f8447, %f8446, 0fC082CB37, 0f3F3FF7E9;
	fma.rn.f32 	%f8448, %f8447, %f8446, 0fBE458BAE;
	fma.rn.f32 	%f8449, %f8448, %f8446, 0f3E3FFF8B;
	fma.rn.f32 	%f1031, %f8449, %f8446, 0f3F800000;
	fma.rn.f32 	%f8450, %f8446, 0fBFCA3BA2, 0f3EB914AD;
	fma.rn.f32 	%f8451, %f8450, %f8446, 0fBE27F2EC;
	fma.rn.f32 	%f8452, %f8451, %f8446, 0f3EBFFFFD;
	fma.rn.f32 	%f1032, %f8452, %f8445, %f8444;
	mul.f32 	%f8453, %f1032, 0f3F22F983;
	cvt.rni.s32.f32 	%r6290, %f8453;
	cvt.rn.f32.s32 	%f8454, %r6290;
	fma.rn.f32 	%f8455, %f8454, 0fBFC90FDA, %f1032;
	fma.rn.f32 	%f8456, %f8454, 0fB3A22168, %f8455;
	fma.rn.f32 	%f11911, %f8454, 0fA7C234C5, %f8456;
	abs.f32 	%f8457, %f1032;
	setp.ltu.f32 	%p1311, %f8457, 0f47CE4780;
	@%p1311 bra 	$L__BB1_1188;
	abs.f32 	%f8458, %f1032;
	setp.eq.f32 	%p1312, %f8458, 0f7F800000;
	@%p1312 bra 	$L__BB1_1187;
	mov.b32 	%r1201, %f1032;
	mov.b64 	%rd2334, 0;
	mov.b32 	%r6287, 0;
$L__BB1_1183:
	.pragma "nounroll";
	mul.wide.u32 	%rd1621, %r6287, 4;
	mov.u64 	%rd1622, __cudart_i2opi_f;
	add.s64 	%rd1623, %rd1622, %rd1621;
	ld.global.nc.u32 	%r4582, [%rd1623];
	shl.b32 	%r4583, %r1201, 8;
	or.b32  	%r4584, %r4583, -2147483648;
	mad.wide.u32 	%rd1624, %r4582, %r4584, %rd2334;
	shr.u64 	%rd2334, %rd1624, 32;
	add.s64 	%rd1625, %rd10, %rd1621;
	st.local.u32 	[%rd1625], %rd1624;
	add.s32 	%r6287, %r6287, 1;
	setp.ne.s32 	%p1313, %r6287, 6;
	@%p1313 bra 	$L__BB1_1183;
	shr.u32 	%r4585, %r1201, 23;
	st.local.u32 	[%rd10+24], %rd2334;
	and.b32  	%r4586, %r4585, 31;
	and.b32  	%r4587, %r4585, 224;
	add.s32 	%r4588, %r4587, -128;
	shr.u32 	%r4589, %r4588, 5;
	mul.wide.u32 	%rd1626, %r4589, 4;
	sub.s64 	%rd1627, %rd10, %rd1626;
	ld.local.u32 	%r6288, [%rd1627+24];
	ld.local.u32 	%r6289, [%rd1627+20];
	setp.eq.s32 	%p1314, %r4586, 0;
	@%p1314 bra 	$L__BB1_1186;
	shr.u32 	%r4590, %r1201, 23;
	and.b32  	%r4591, %r4590, 31;
	shf.l.wrap.b32 	%r6288, %r6289, %r6288, %r4591;
	and.b32  	%r4592, %r4590, 224;
	add.s32 	%r4593, %r4592, -128;
	shr.u32 	%r4594, %r4593, 5;
	mul.wide.u32 	%rd1628, %r4594, 4;
	sub.s64 	%rd1629, %rd10, %rd1628;
	ld.local.u32 	%r4595, [%rd1629+16];
	shf.l.wrap.b32 	%r6289, %r4595, %r6289, %r4591;
$L__BB1_1186:
	shr.u32 	%r4596, %r6288, 30;
	shf.l.wrap.b32 	%r4597, %r6289, %r6288, 2;
	shl.b32 	%r4598, %r6289, 2;
	shr.u32 	%r4599, %r4597, 31;
	add.s32 	%r4600, %r4599, %r4596;
	neg.s32 	%r4601, %r4600;
	setp.lt.s32 	%p1315, %r1201, 0;
	selp.b32 	%r6290, %r4601, %r4600, %p1315;
	xor.b32  	%r4602, %r4597, %r1201;
	shr.s32 	%r4603, %r4597, 31;
	xor.b32  	%r4604, %r4603, %r4597;
	xor.b32  	%r4605, %r4603, %r4598;
	cvt.u64.u32 	%rd1630, %r4604;
	shl.b64 	%rd1631, %rd1630, 32;
	cvt.u64.u32 	%rd1632, %r4605;
	or.b64  	%rd1633, %rd1631, %rd1632;
	cvt.rn.f64.s64 	%fd187, %rd1633;
	mul.f64 	%fd188, %fd187, 0d3BF921FB54442D19;
	cvt.rn.f32.f64 	%f8459, %fd188;
	neg.f32 	%f8460, %f8459;
	setp.lt.s32 	%p1316, %r4602, 0;
	selp.f32 	%f11911, %f8460, %f8459, %p1316;
	bra.uni 	$L__BB1_1188;
$L__BB1_1187:
	mov.f32 	%f8461, 0f00000000;
	mul.rn.f32 	%f11911, %f1032, %f8461;
	mov.b32 	%r6290, 0;
$L__BB1_1188:
	and.b32  	%r4607, %r6290, 3;
	cvt.rn.f32.u32 	%f8462, %r4607;
	fma.rn.f32 	%f8463, %f8462, 0f3FC90FDB, 0fC016CBE4;
	add.f32 	%f8464, %f11911, %f8463;
	mul.f32 	%f8465, %f8464, 0f3F22F983;
	cvt.rni.s32.f32 	%r4608, %f8465;
	cvt.rn.f32.s32 	%f8466, %r4608;
	fma.rn.f32 	%f8467, %f8466, 0fBFC90FDA, %f8464;
	fma.rn.f32 	%f8468, %f8466, 0fB3A22168, %f8467;
	add.s32 	%r4609, %r4608, 1;
	mul.rn.f32 	%f8469, %f8468, %f8468;
	and.b32  	%r4610, %r4608, 1;
	setp.eq.b32 	%p1317, %r4610, 1;
	selp.f32 	%f8470, %f8468, 0f3F800000, %p1317;
	fma.rn.f32 	%f8471, %f8469, %f8470, 0f00000000;
	fma.rn.f32 	%f8472, %f8469, 0f37CBAC00, 0fBAB607ED;
	selp.f32 	%f8473, 0fB94D4153, %f8472, %p1317;
	selp.f32 	%f8474, 0f3C0885E4, 0f3D2AAABB, %p1317;
	fma.rn.f32 	%f8475, %f8473, %f8469, %f8474;
	selp.f32 	%f8476, 0fBE2AAAA8, 0fBEFFFFFF, %p1317;
	fma.rn.f32 	%f8477, %f8475, %f8469, %f8476;
	fma.rn.f32 	%f8478, %f8477, %f8471, %f8470;
	and.b32  	%r4611, %r4609, 2;
	setp.eq.s32 	%p1318, %r4611, 0;
	mov.f32 	%f8479, 0f00000000;
	sub.f32 	%f8480, %f8479, %f8478;
	selp.f32 	%f8481, %f8478, %f8480, %p1318;
	abs.f32 	%f8482, %f957;
	rsqrt.approx.f32 	%f8483, %f8482;
	mul.f32 	%f8484, %f8483, 0f3F4C422A;
	mul.f32 	%f8485, %f1031, %f8484;
	mul.f32 	%f11912, %f8485, %f8481;
$L__BB1_1189:
	abs.f32 	%f1039, %f957;
	setp.gtu.f32 	%p1319, %f1039, 0f41000000;
	setp.lt.f32 	%p1320, %f957, 0f00000000;
	neg.f32 	%f8486, %f11912;
	selp.f32 	%f8487, %f8486, %f11912, %p1320;
	setp.lt.f32 	%p1321, %f1039, 0f0DA24260;
	copysign.f32 	%f8488, %f957, %f8487;
	selp.f32 	%f8489, %f8488, %f8487, %p1321;
	add.f32 	%f1040, %f8489, %f8489;
	@%p1319 bra 	$L__BB1_1191;
	add.f32 	%f8490, %f1039, 0fC0753AAC;
	add.f32 	%f8491, %f8490, 0f33A5090F;
	fma.rn.f32 	%f8492, %f8491, 0f29AF3463, 0f2B81BF42;
	fma.rn.f32 	%f8493, %f8492, %f8491, 0fADE21EC1;
	fma.rn.f32 	%f8494, %f8493, %f8491, 0fAF5DDEFF;
	fma.rn.f32 	%f8495, %f8494, %f8491, 0f319B0C9D;
	fma.rn.f32 	%f8496, %f8495, %f8491, 0f32E81173;
	fma.rn.f32 	%f8497, %f8496, %f8491, 0fB50F8DC8;
	fma.rn.f32 	%f8498, %f8497, %f8491, 0fB61E653D;
	fma.rn.f32 	%f8499, %f8498, %f8491, 0f382CD9C5;
	fma.rn.f32 	%f8500, %f8499, %f8491, 0f38F9EB10;
	fma.rn.f32 	%f8501, %f8500, %f8491, 0fBAECEB9C;
	fma.rn.f32 	%f8502, %f8501, %f8491, 0fBB276FFD;
	fma.rn.f32 	%f8503, %f8502, %f8491, 0f3D073993;
	add.f32 	%f8504, %f1039, 0fC0E07FB0;
	add.f32 	%f8505, %f8504, 0f3444B8DB;
	mul.f32 	%f8506, %f8505, %f8503;
	mul.f32 	%f8507, %f8491, %f8506;
	mul.f32 	%f11914, %f1039, %f8507;
	bra.uni 	$L__BB1_1201;
$L__BB1_1191:
	abs.f32 	%f8509, %f1039;
	setp.eq.f32 	%p1322, %f8509, 0f7F800000;
	mov.f32 	%f11914, 0f00000000;
	@%p1322 bra 	$L__BB1_1201;
	abs.f32 	%f8510, %f957;
	rcp.approx.ftz.f32 	%f8511, %f8510;
	mul.f32 	%f8512, %f8511, %f8511;
	fma.rn.f32 	%f8513, %f8512, 0fC082CB37, 0f3F3FF7E9;
	fma.rn.f32 	%f8514, %f8513, %f8512, 0fBE458BAE;
	fma.rn.f32 	%f8515, %f8514, %f8512, 0f3E3FFF8B;
	fma.rn.f32 	%f1042, %f8515, %f8512, 0f3F800000;
	fma.rn.f32 	%f8516, %f8512, 0fBFCA3BA2, 0f3EB914AD;
	fma.rn.f32 	%f8517, %f8516, %f8512, 0fBE27F2EC;
	fma.rn.f32 	%f8518, %f8517, %f8512, 0f3EBFFFFD;
	fma.rn.f32 	%f1043, %f8518, %f8511, %f8510;
	mul.f32 	%f8519, %f1043, 0f3F22F983;
	cvt.rni.s32.f32 	%r6294, %f8519;
	cvt.rn.f32.s32 	%f8520, %r6294;
	fma.rn.f32 	%f8521, %f8520, 0fBFC90FDA, %f1043;
	fma.rn.f32 	%f8522, %f8520, 0fB3A22168, %f8521;
	fma.rn.f32 	%f11913, %f8520, 0fA7C234C5, %f8522;
	abs.f32 	%f8523, %f1043;
	setp.ltu.f32 	%p1323, %f8523, 0f47CE4780;
	@%p1323 bra 	$L__BB1_1200;
	abs.f32 	%f8524, %f1043;
	setp.eq.f32 	%p1324, %f8524, 0f7F800000;
	@%p1324 bra 	$L__BB1_1199;
	mov.b32 	%r1213, %f1043;
	mov.b64 	%rd2335, 0;
	mov.b32 	%r6291, 0;
$L__BB1_1195:
	.pragma "nounroll";
	mul.wide.u32 	%rd1635, %r6291, 4;
	mov.u64 	%rd1636, __cudart_i2opi_f;
	add.s64 	%rd1637, %rd1636, %rd1635;
	ld.global.nc.u32 	%r4613, [%rd1637];
	shl.b32 	%r4614, %r1213, 8;
	or.b32  	%r4615, %r4614, -2147483648;
	mad.wide.u32 	%rd1638, %r4613, %r4615, %rd2335;
	shr.u64 	%rd2335, %rd1638, 32;
	add.s64 	%rd1639, %rd9, %rd1635;
	st.local.u32 	[%rd1639], %rd1638;
	add.s32 	%r6291, %r6291, 1;
	setp.ne.s32 	%p1325, %r6291, 6;
	@%p1325 bra 	$L__BB1_1195;
	shr.u32 	%r4616, %r1213, 23;
	st.local.u32 	[%rd9+24], %rd2335;
	and.b32  	%r4617, %r4616, 31;
	and.b32  	%r4618, %r4616, 224;
	add.s32 	%r4619, %r4618, -128;
	shr.u32 	%r4620, %r4619, 5;
	mul.wide.u32 	%rd1640, %r4620, 4;
	sub.s64 	%rd1641, %rd9, %rd1640;
	ld.local.u32 	%r6292, [%rd1641+24];
	ld.local.u32 	%r6293, [%rd1641+20];
	setp.eq.s32 	%p1326, %r4617, 0;
	@%p1326 bra 	$L__BB1_1198;
	shr.u32 	%r4621, %r1213, 23;
	and.b32  	%r4622, %r4621, 31;
	shf.l.wrap.b32 	%r6292, %r6293, %r6292, %r4622;
	and.b32  	%r4623, %r4621, 224;
	add.s32 	%r4624, %r4623, -128;
	shr.u32 	%r4625, %r4624, 5;
	mul.wide.u32 	%rd1642, %r4625, 4;
	sub.s64 	%rd1643, %rd9, %rd1642;
	ld.local.u32 	%r4626, [%rd1643+16];
	shf.l.wrap.b32 	%r6293, %r4626, %r6293, %r4622;
$L__BB1_1198:
	shr.u32 	%r4627, %r6292, 30;
	shf.l.wrap.b32 	%r4628, %r6293, %r6292, 2;
	shl.b32 	%r4629, %r6293, 2;
	shr.u32 	%r4630, %r4628, 31;
	add.s32 	%r4631, %r4630, %r4627;
	neg.s32 	%r4632, %r4631;
	setp.lt.s32 	%p1327, %r1213, 0;
	selp.b32 	%r6294, %r4632, %r4631, %p1327;
	xor.b32  	%r4633, %r4628, %r1213;
	shr.s32 	%r4634, %r4628, 31;
	xor.b32  	%r4635, %r4634, %r4628;
	xor.b32  	%r4636, %r4634, %r4629;
	cvt.u64.u32 	%rd1644, %r4635;
	shl.b64 	%rd1645, %rd1644, 32;
	cvt.u64.u32 	%rd1646, %r4636;
	or.b64  	%rd1647, %rd1645, %rd1646;
	cvt.rn.f64.s64 	%fd189, %rd1647;
	mul.f64 	%fd190, %fd189, 0d3BF921FB54442D19;
	cvt.rn.f32.f64 	%f8525, %fd190;
	neg.f32 	%f8526, %f8525;
	setp.lt.s32 	%p1328, %r4633, 0;
	selp.f32 	%f11913, %f8526, %f8525, %p1328;
	bra.uni 	$L__BB1_1200;
$L__BB1_1199:
	mov.f32 	%f8527, 0f00000000;
	mul.rn.f32 	%f11913, %f1043, %f8527;
	mov.b32 	%r6294, 0;
$L__BB1_1200:
	and.b32  	%r4638, %r6294, 3;
	cvt.rn.f32.u32 	%f8528, %r4638;
	fma.rn.f32 	%f8529, %f8528, 0f3FC90FDB, 0fC016CBE4;
	add.f32 	%f8530, %f11913, %f8529;
	mul.f32 	%f8531, %f8530, 0f3F22F983;
	cvt.rni.s32.f32 	%r4639, %f8531;
	cvt.rn.f32.s32 	%f8532, %r4639;
	fma.rn.f32 	%f8533, %f8532, 0fBFC90FDA, %f8530;
	fma.rn.f32 	%f8534, %f8532, 0fB3A22168, %f8533;
	add.s32 	%r4640, %r4639, 1;
	mul.rn.f32 	%f8535, %f8534, %f8534;
	and.b32  	%r4641, %r4639, 1;
	setp.eq.b32 	%p1329, %r4641, 1;
	selp.f32 	%f8536, %f8534, 0f3F800000, %p1329;
	fma.rn.f32 	%f8537, %f8535, %f8536, 0f00000000;
	fma.rn.f32 	%f8538, %f8535, 0f37CBAC00, 0fBAB607ED;
	selp.f32 	%f8539, 0fB94D4153, %f8538, %p1329;
	selp.f32 	%f8540, 0f3C0885E4, 0f3D2AAABB, %p1329;
	fma.rn.f32 	%f8541, %f8539, %f8535, %f8540;
	selp.f32 	%f8542, 0fBE2AAAA8, 0fBEFFFFFF, %p1329;
	fma.rn.f32 	%f8543, %f8541, %f8535, %f8542;
	fma.rn.f32 	%f8544, %f8543, %f8537, %f8536;
	and.b32  	%r4642, %r4640, 2;
	setp.eq.s32 	%p1330, %r4642, 0;
	mov.f32 	%f8545, 0f00000000;
	sub.f32 	%f8546, %f8545, %f8544;
	selp.f32 	%f8547, %f8544, %f8546, %p1330;
	abs.f32 	%f8548, %f957;
	rsqrt.approx.f32 	%f8549, %f8548;
	mul.f32 	%f8550, %f8549, 0f3F4C422A;
	mul.f32 	%f8551, %f1042, %f8550;
	mul.f32 	%f11914, %f8551, %f8547;
$L__BB1_1201:
	abs.f32 	%f8552, %f957;
	setp.lt.f32 	%p1331, %f8552, 0f0DA24260;
	neg.f32 	%f8553, %f11914;
	selp.f32 	%f8554, %f8553, %f11914, %p1320;
	copysign.f32 	%f8555, %f957, %f8554;
	selp.f32 	%f8556, %f8555, %f8554, %p1331;
	add.f32 	%f8557, %f8556, %f8556;
	div.rn.f32 	%f8558, %f8557, %f957;
	div.rn.f32 	%f8559, %f1040, %f957;
	mul.f32 	%f11915, %f8559, %f8558;
$L__BB1_1202:
	mul.f32 	%f8561, %f921, %f946;
	fma.rn.f32 	%f8562, %f913, %f945, %f8561;
	fma.rn.f32 	%f1052, %f922, %f947, %f8562;
	setp.le.f32 	%p1333, %f1052, 0f00000000;
	mov.f32 	%f11939, 0f00000000;
	@%p1333 bra 	$L__BB1_1318;
	setp.lt.f32 	%p1334, %f1052, 0f3F7D70A4;
	@%p1334 bra 	$L__BB1_1205;
	mul.f32 	%f8563, %f921, %f947;
	mul.f32 	%f8564, %f922, %f946;
	sub.f32 	%f8565, %f8563, %f8564;
	mul.f32 	%f8566, %f922, %f945;
	mul.f32 	%f8567, %f913, %f947;
	sub.f32 	%f8568, %f8566, %f8567;
	mul.f32 	%f8569, %f913, %f946;
	mul.f32 	%f8570, %f921, %f945;
	sub.f32 	%f8571, %f8569, %f8570;
	mul.f32 	%f8572, %f8568, %f8568;
	fma.rn.f32 	%f8573, %f8565, %f8565, %f8572;
	fma.rn.f32 	%f8574, %f8571, %f8571, %f8573;
	sqrt.rn.f32 	%f8575, %f8574;
	abs.f32 	%f8576, %f8575;
	fma.rn.f32 	%f8577, %f8576, 0fBF000000, 0f3F000000;
	rsqrt.approx.ftz.f32 	%f8578, %f8577;
	mul.f32 	%f8579, %f8578, %f8577;
	mul.f32 	%f8580, %f8578, 0fBF000000;
	fma.rn.f32 	%f8581, %f8579, %f8580, 0f3F000000;
	fma.rn.f32 	%f8582, %f8579, %f8581, %f8579;
	setp.eq.f32 	%p1335, %f8576, 0f3F800000;
	selp.f32 	%f8583, 0f00000000, %f8582, %p1335;
	setp.gt.f32 	%p1336, %f8576, 0f3F0F5C29;
	selp.f32 	%f8584, %f8583, %f8576, %p1336;
	mul.f32 	%f8585, %f8584, %f8584;
	fma.rn.f32 	%f8586, %f8585, 0f3D4DD2F7, 0f3C99CA97;
	fma.rn.f32 	%f8587, %f8586, %f8585, 0f3D3F90E8;
	fma.rn.f32 	%f8588, %f8587, %f8585, 0f3D993CCF;
	fma.rn.f32 	%f8589, %f8588, %f8585, 0f3E2AAC04;
	mul.f32 	%f8590, %f8585, %f8589;
	fma.rn.f32 	%f8591, %f8590, %f8584, %f8584;
	mul.f32 	%f8592, %f8591, 0fC0000000;
	fma.rn.f32 	%f8593, 0f3F6EE581, 0f3FD774EB, %f8592;
	selp.f32 	%f8594, %f8593, %f8591, %p1336;
	setp.num.f32 	%p1337, %f8594, %f8594;
	copysign.f32 	%f8595, %f8575, %f8594;
	selp.f32 	%f11916, %f8595, %f8594, %p1337;
	bra.uni 	$L__BB1_1206;
$L__BB1_1205:
	abs.f32 	%f8596, %f1052;
	fma.rn.f32 	%f8597, %f8596, 0fBF000000, 0f3F000000;
	rsqrt.approx.ftz.f32 	%f8598, %f8597;
	mul.f32 	%f8599, %f8597, %f8598;
	mul.f32 	%f8600, %f8598, 0fBF000000;
	fma.rn.f32 	%f8601, %f8599, %f8600, 0f3F000000;
	fma.rn.f32 	%f8602, %f8599, %f8601, %f8599;
	setp.eq.f32 	%p1338, %f8596, 0f3F800000;
	selp.f32 	%f8603, 0f00000000, %f8602, %p1338;
	setp.gt.f32 	%p1339, %f8596, 0f3F0F5C29;
	selp.f32 	%f8604, %f8603, %f8596, %p1339;
	abs.f32 	%f8605, %f8604;
	mul.f32 	%f8606, %f8604, %f8604;
	fma.rn.f32 	%f8607, %f8606, 0f3D10ECEF, 0f3C8B1ABB;
	fma.rn.f32 	%f8608, %f8607, %f8606, 0f3CFC028C;
	fma.rn.f32 	%f8609, %f8608, %f8606, 0f3D372139;
	fma.rn.f32 	%f8610, %f8609, %f8606, 0f3D9993DB;
	fma.rn.f32 	%f8611, %f8610, %f8606, 0f3E2AAAC6;
	mul.f32 	%f8612, %f8606, %f8611;
	fma.rn.f32 	%f8613, %f8612, %f8605, %f8605;
	neg.f32 	%f8614, %f8613;
	selp.f32 	%f8615, %f8613, %f8614, %p1339;
	fma.rn.f32 	%f8616, 0f3F6EE581, 0f3FD774EB, %f8615;
	setp.gt.f32 	%p1340, %f1052, 0f3F0F5C29;
	selp.f32 	%f8617, %f8613, %f8616, %p1340;
	add.f32 	%f8618, %f8617, %f8617;
	selp.f32 	%f11916, %f8618, %f8617, %p1339;
$L__BB1_1206:
	mul.f32 	%f8619, %f11916, 0f3F22F983;
	cvt.rni.s32.f32 	%r6298, %f8619;
	cvt.rn.f32.s32 	%f8620, %r6298;
	fma.rn.f32 	%f8621, %f8620, 0fBFC90FDA, %f11916;
	fma.rn.f32 	%f8622, %f8620, 0fB3A22168, %f8621;
	fma.rn.f32 	%f11917, %f8620, 0fA7C234C5, %f8622;
	abs.f32 	%f1057, %f11916;
	setp.ltu.f32 	%p1341, %f1057, 0f47CE4780;
	@%p1341 bra 	$L__BB1_1214;
	setp.eq.f32 	%p1342, %f1057, 0f7F800000;
	@%p1342 bra 	$L__BB1_1213;
	mov.b32 	%r1225, %f11916;
	shl.b32 	%r4644, %r1225, 8;
	or.b32  	%r1226, %r4644, -2147483648;
	mov.b64 	%rd2336, 0;
	mov.b32 	%r6295, 0;
$L__BB1_1209:
	.pragma "nounroll";
	mul.wide.u32 	%rd1649, %r6295, 4;
	mov.u64 	%rd1650, __cudart_i2opi_f;
	add.s64 	%rd1651, %rd1650, %rd1649;
	ld.global.nc.u32 	%r4645, [%rd1651];
	mad.wide.u32 	%rd1652, %r4645, %r1226, %rd2336;
	shr.u64 	%rd2336, %rd1652, 32;
	add.s64 	%rd1653, %rd8, %rd1649;
	st.local.u32 	[%rd1653], %rd1652;
	add.s32 	%r6295, %r6295, 1;
	setp.ne.s32 	%p1343, %r6295, 6;
	@%p1343 bra 	$L__BB1_1209;
	shr.u32 	%r4646, %r1225, 23;
	st.local.u32 	[%rd8+24], %rd2336;
	and.b32  	%r4647, %r4646, 31;
	and.b32  	%r4648, %r4646, 224;
	add.s32 	%r4649, %r4648, -128;
	shr.u32 	%r4650, %r4649, 5;
	mul.wide.u32 	%rd1654, %r4650, 4;
	sub.s64 	%rd1655, %rd8, %rd1654;
	ld.local.u32 	%r6296, [%rd1655+24];
	ld.local.u32 	%r6297, [%rd1655+20];
	setp.eq.s32 	%p1344, %r4647, 0;
	@%p1344 bra 	$L__BB1_1212;
	shr.u32 	%r4651, %r1225, 23;
	and.b32  	%r4652, %r4651, 31;
	shf.l.wrap.b32 	%r6296, %r6297, %r6296, %r4652;
	and.b32  	%r4653, %r4651, 224;
	add.s32 	%r4654, %r4653, -128;
	shr.u32 	%r4655, %r4654, 5;
	mul.wide.u32 	%rd1656, %r4655, 4;
	sub.s64 	%rd1657, %rd8, %rd1656;
	ld.local.u32 	%r4656, [%rd1657+16];
	shf.l.wrap.b32 	%r6297, %r4656, %r6297, %r4652;
$L__BB1_1212:
	shr.u32 	%r4657, %r6296, 30;
	shf.l.wrap.b32 	%r4658, %r6297, %r6296, 2;
	shl.b32 	%r4659, %r6297, 2;
	shr.u32 	%r4660, %r4658, 31;
	add.s32 	%r4661, %r4660, %r4657;
	neg.s32 	%r4662, %r4661;
	setp.lt.s32 	%p1345, %r1225, 0;
	selp.b32 	%r6298, %r4662, %r4661, %p1345;
	xor.b32  	%r4663, %r4658, %r1225;
	shr.s32 	%r4664, %r4658, 31;
	xor.b32  	%r4665, %r4664, %r4658;
	xor.b32  	%r4666, %r4664, %r4659;
	cvt.u64.u32 	%rd1658, %r4665;
	shl.b64 	%rd1659, %rd1658, 32;
	cvt.u64.u32 	%rd1660, %r4666;
	or.b64  	%rd1661, %rd1659, %rd1660;
	cvt.rn.f64.s64 	%fd191, %rd1661;
	mul.f64 	%fd192, %fd191, 0d3BF921FB54442D19;
	cvt.rn.f32.f64 	%f8623, %fd192;
	neg.f32 	%f8624, %f8623;
	setp.lt.s32 	%p1346, %r4663, 0;
	selp.f32 	%f11917, %f8624, %f8623, %p1346;
	bra.uni 	$L__BB1_1214;
$L__BB1_1213:
	mov.f32 	%f8625, 0f00000000;
	mul.rn.f32 	%f11917, %f11916, %f8625;
	mov.b32 	%r6298, 0;
$L__BB1_1214:
	mul.rn.f32 	%f8626, %f11917, %f11917;
	and.b32  	%r4668, %r6298, 1;
	setp.eq.b32 	%p1347, %r4668, 1;
	selp.f32 	%f8627, 0f3F800000, %f11917, %p1347;
	fma.rn.f32 	%f8628, %f8626, %f8627, 0f00000000;
	fma.rn.f32 	%f8629, %f8626, 0f37CBAC00, 0fBAB607ED;
	selp.f32 	%f8630, %f8629, 0fB94D4153, %p1347;
	selp.f32 	%f8631, 0f3D2AAABB, 0f3C0885E4, %p1347;
	fma.rn.f32 	%f8632, %f8630, %f8626, %f8631;
	selp.f32 	%f8633, 0fBEFFFFFF, 0fBE2AAAA8, %p1347;
	fma.rn.f32 	%f8634, %f8632, %f8626, %f8633;
	fma.rn.f32 	%f8635, %f8634, %f8628, %f8627;
	and.b32  	%r4669, %r6298, 2;
	setp.eq.s32 	%p1348, %r4669, 0;
	mov.f32 	%f8636, 0f00000000;
	sub.f32 	%f8637, %f8636, %f8635;
	selp.f32 	%f8638, %f8635, %f8637, %p1348;
	mul.f32 	%f8639, %f1506, 0f40490FDB;
	mul.f32 	%f8640, %f8639, %f8638;
	div.rn.f32 	%f1061, %f8640, %f942;
	abs.f32 	%f8641, %f1061;
	setp.gtu.f32 	%p1349, %f8641, 0f322BCC77;
	@%p1349 bra 	$L__BB1_1293;
	abs.f32 	%f1062, %f1061;
	setp.gtu.f32 	%p1350, %f1062, 0f41000000;
	@%p1350 bra 	$L__BB1_1217;
	add.f32 	%f8642, %f1062, 0fC019E8A9;
	add.f32 	%f8643, %f8642, 0fB3E971B3;
	fma.rn.f32 	%f8644, %f8643, 0fA6B3B8E7, 0fA9ACA9B3;
	fma.rn.f32 	%f8645, %f8644, %f8643, 0f2C3F0E18;
	fma.rn.f32 	%f8646, %f8645, %f8643, 0fACD41781;
	fma.rn.f32 	%f8647, %f8646, %f8643, 0fAFE90F38;
	fma.rn.f32 	%f8648, %f8647, %f8643, 0f3020305B;
	fma.rn.f32 	%f8649, %f8648, %f8643, 0f33797143;
	fma.rn.f32 	%f8650, %f8649, %f8643, 0f30F76F85;
	fma.rn.f32 	%f8651, %f8650, %f8643, 0fB6B6DFC6;
	fma.rn.f32 	%f8652, %f8651, %f8643, 0fB6F665C9;
	fma.rn.f32 	%f8653, %f8652, %f8643, 0f399E2DEB;
	fma.rn.f32 	%f8654, %f8653, %f8643, 0f3A4AE334;
	fma.rn.f32 	%f8655, %f8654, %f8643, 0fBBEEAA1B;
	fma.rn.f32 	%f8656, %f8655, %f8643, 0fBCDA7747;
	mul.f32 	%f8657, %f8643, %f8656;
	add.f32 	%f8658, %f1062, 0fC0B0A47B;
	add.f32 	%f8659, %f8658, 0f339A7A37;
	mul.f32 	%f8660, %f8659, %f8657;
	add.f32 	%f8661, %f1062, 0fC10A75AB;
	add.f32 	%f8662, %f8661, 0fB4CCCDED;
	mul.f32 	%f11919, %f8662, %f8660;
	bra.uni 	$L__BB1_1227;
$L__BB1_1217:
	abs.f32 	%f8664, %f1062;
	setp.eq.f32 	%p1351, %f8664, 0f7F800000;
	mov.f32 	%f11919, 0f00000000;
	@%p1351 bra 	$L__BB1_1227;
	rcp.approx.ftz.f32 	%f8665, %f1062;
	mul.f32 	%f8666, %f8665, %f8665;
	fma.rn.f32 	%f8667, %f8666, 0f4056FE93, 0fBF03B7C2;
	fma.rn.f32 	%f8668, %f8667, %f8666, 0f3DD3B3F3;
	fma.rn.f32 	%f8669, %f8668, %f8666, 0fBD7FFFB6;
	fma.rn.f32 	%f1064, %f8669, %f8666, 0f3F800000;
	fma.rn.f32 	%f8670, %f8666, 0f3F91E009, 0fBE52412D;
	fma.rn.f32 	%f8671, %f8670, %f8666, 0f3D854ED1;
	fma.rn.f32 	%f8672, %f8671, %f8666, 0fBDFFFFFF;
	fma.rn.f32 	%f1065, %f8672, %f8665, %f1062;
	mul.f32 	%f8673, %f1065, 0f3F22F983;
	cvt.rni.s32.f32 	%r6302, %f8673;
	cvt.rn.f32.s32 	%f8674, %r6302;
	fma.rn.f32 	%f8675, %f8674, 0fBFC90FDA, %f1065;
	fma.rn.f32 	%f8676, %f8674, 0fB3A22168, %f8675;
	fma.rn.f32 	%f11918, %f8674, 0fA7C234C5, %f8676;
	abs.f32 	%f1067, %f1065;
	setp.ltu.f32 	%p1352, %f1067, 0f47CE4780;
	@%p1352 bra 	$L__BB1_1226;
	setp.eq.f32 	%p1353, %f1067, 0f7F800000;
	@%p1353 bra 	$L__BB1_1225;
	mov.b32 	%r1238, %f1065;
	mov.b64 	%rd2337, 0;
	mov.b32 	%r6299, 0;
$L__BB1_1221:
	.pragma "nounroll";
	mul.wide.u32 	%rd1663, %r6299, 4;
	mov.u64 	%rd1664, __cudart_i2opi_f;
	add.s64 	%rd1665, %rd1664, %rd1663;
	ld.global.nc.u32 	%r4671, [%rd1665];
	shl.b32 	%r4672, %r1238, 8;
	or.b32  	%r4673, %r4672, -2147483648;
	mad.wide.u32 	%rd1666, %r4671, %r4673, %rd2337;
	shr.u64 	%rd2337, %rd1666, 32;
	add.s64 	%rd1667, %rd7, %rd1663;
	st.local.u32 	[%rd1667], %rd1666;
	add.s32 	%r6299, %r6299, 1;
	setp.ne.s32 	%p1354, %r6299, 6;
	@%p1354 bra 	$L__BB1_1221;
	shr.u32 	%r4674, %r1238, 23;
	st.local.u32 	[%rd7+24], %rd2337;
	and.b32  	%r4675, %r4674, 31;
	and.b32  	%r4676, %r4674, 224;
	add.s32 	%r4677, %r4676, -128;
	shr.u32 	%r4678, %r4677, 5;
	mul.wide.u32 	%rd1668, %r4678, 4;
	sub.s64 	%rd1669, %rd7, %rd1668;
	ld.local.u32 	%r6300, [%rd1669+24];
	ld.local.u32 	%r6301, [%rd1669+20];
	setp.eq.s32 	%p1355, %r4675, 0;
	@%p1355 bra 	$L__BB1_1224;
	shr.u32 	%r4679, %r1238, 23;
	and.b32  	%r4680, %r4679, 31;
	shf.l.wrap.b32 	%r6300, %r6301, %r6300, %r4680;
	and.b32  	%r4681, %r4679, 224;
	add.s32 	%r4682, %r4681, -128;
	shr.u32 	%r4683, %r4682, 5;
	mul.wide.u32 	%rd1670, %r4683, 4;
	sub.s64 	%rd1671, %rd7, %rd1670;
	ld.local.u32 	%r4684, [%rd1671+16];
	shf.l.wrap.b32 	%r6301, %r4684, %r6301, %r4680;
$L__BB1_1224:
	shr.u32 	%r4685, %r6300, 30;
	shf.l.wrap.b32 	%r4686, %r6301, %r6300, 2;
	shl.b32 	%r4687, %r6301, 2;
	shr.u32 	%r4688, %r4686, 31;
	add.s32 	%r4689, %r4688, %r4685;
	neg.s32 	%r4690, %r4689;
	setp.lt.s32 	%p1356, %r1238, 0;
	selp.b32 	%r6302, %r4690, %r4689, %p1356;
	xor.b32  	%r4691, %r4686, %r1238;
	shr.s32 	%r4692, %r4686, 31;
	xor.b32  	%r4693, %r4692, %r4686;
	xor.b32  	%r4694, %r4692, %r4687;
	cvt.u64.u32 	%rd1672, %r4693;
	shl.b64 	%rd1673, %rd1672, 32;
	cvt.u64.u32 	%rd1674, %r4694;
	or.b64  	%rd1675, %rd1673, %rd1674;
	cvt.rn.f64.s64 	%fd193, %rd1675;
	mul.f64 	%fd194, %fd193, 0d3BF921FB54442D19;
	cvt.rn.f32.f64 	%f8677, %fd194;
	neg.f32 	%f8678, %f8677;
	setp.lt.s32 	%p1357, %r4691, 0;
	selp.f32 	%f11918, %f8678, %f8677, %p1357;
	bra.uni 	$L__BB1_1226;
$L__BB1_1225:
	mov.f32 	%f8679, 0f00000000;
	mul.rn.f32 	%f11918, %f1065, %f8679;
	mov.b32 	%r6302, 0;
$L__BB1_1226:
	and.b32  	%r4696, %r6302, 3;
	cvt.rn.f32.u32 	%f8680, %r4696;
	fma.rn.f32 	%f8681, %f8680, 0f3FC90FDB, 0fBF490FDB;
	add.f32 	%f8682, %f11918, %f8681;
	mul.f32 	%f8683, %f8682, 0f3F22F983;
	cvt.rni.s32.f32 	%r4697, %f8683;
	cvt.rn.f32.s32 	%f8684, %r4697;
	fma.rn.f32 	%f8685, %f8684, 0fBFC90FDA, %f8682;
	fma.rn.f32 	%f8686, %f8684, 0fB3A22168, %f8685;
	add.s32 	%r4698, %r4697, 1;
	mul.rn.f32 	%f8687, %f8686, %f8686;
	and.b32  	%r4699, %r4697, 1;
	setp.eq.b32 	%p1358, %r4699, 1;
	selp.f32 	%f8688, %f8686, 0f3F800000, %p1358;
	fma.rn.f32 	%f8689, %f8687, %f8688, 0f00000000;
	fma.rn.f32 	%f8690, %f8687, 0f37CBAC00, 0fBAB607ED;
	selp.f32 	%f8691, 0fB94D4153, %f8690, %p1358;
	selp.f32 	%f8692, 0f3C0885E4, 0f3D2AAABB, %p1358;
	fma.rn.f32 	%f8693, %f8691, %f8687, %f8692;
	selp.f32 	%f8694, 0fBE2AAAA8, 0fBEFFFFFF, %p1358;
	fma.rn.f32 	%f8695, %f8693, %f8687, %f8694;
	fma.rn.f32 	%f8696, %f8695, %f8689, %f8688;
	and.b32  	%r4700, %r4698, 2;
	setp.eq.s32 	%p1359, %r4700, 0;
	mov.f32 	%f8697, 0f00000000;
	sub.f32 	%f8698, %f8697, %f8696;
	selp.f32 	%f8699, %f8696, %f8698, %p1359;
	rsqrt.approx.f32 	%f8700, %f1062;
	mul.f32 	%f8701, %f8700, 0f3F4C422A;
	mul.f32 	%f8702, %f1064, %f8701;
	mul.f32 	%f11919, %f8702, %f8699;
$L__BB1_1227:
	setp.gt.f32 	%p1360, %f1062, 0f40000000;
	@%p1360 bra 	$L__BB1_1229;
	mov.f32 	%f8703, 0f41A00000;
	div.rn.f32 	%f8704, %f8703, %f1061;
	abs.f32 	%f8705, %f8704;
	setp.gt.f32 	%p1361, %f8705, 0f58635FA9;
	mul.f32 	%f8706, %f8704, 0f26901D7D;
	selp.f32 	%f8707, 0f26901D7D, 0f3F800000, %p1361;
	selp.f32 	%f8708, %f8706, %f8704, %p1361;
	mov.f32 	%f8709, 0f41900000;
	div.rn.f32 	%f8710, %f8709, %f1061;
	mul.f32 	%f8711, %f8708, %f8710;
	sub.f32 	%f8712, %f8711, %f8707;
	abs.f32 	%f8713, %f8712;
	setp.gt.f32 	%p1362, %f8713, 0f58635FA9;
	mul.f32 	%f8714, %f8712, 0f26901D7D;
	mul.f32 	%f8715, %f8708, 0f26901D7D;
	selp.f32 	%f8716, %f8715, %f8708, %p1362;
	selp.f32 	%f8717, %f8714, %f8712, %p1362;
	fma.rn.f32 	%f8718, %f8717, 0f40000000, 0f00000000;
	mov.f32 	%f8719, 0f41800000;
	div.rn.f32 	%f8720, %f8719, %f1061;
	mul.f32 	%f8721, %f8717, %f8720;
	sub.f32 	%f8722, %f8721, %f8716;
	abs.f32 	%f8723, %f8722;
	setp.gt.f32 	%p1363, %f8723, 0f58635FA9;
	mul.f32 	%f8724, %f8722, 0f26901D7D;
	mul.f32 	%f8725, %f8717, 0f26901D7D;
	mul.f32 	%f8726, %f8718, 0f26901D7D;
	selp.f32 	%f8727, %f8725, %f8717, %p1363;
	selp.f32 	%f8728, %f8726, %f8718, %p1363;
	selp.f32 	%f8729, %f8724, %f8722, %p1363;
	mov.f32 	%f8730, 0f41600000;
	div.rn.f32 	%f8731, %f8730, %f1061;
	mul.f32 	%f8732, %f8729, %f8731;
	sub.f32 	%f8733, %f8732, %f8727;
	abs.f32 	%f8734, %f8733;
	setp.gt.f32 	%p1364, %f8734, 0f58635FA9;
	mul.f32 	%f8735, %f8733, 0f26901D7D;
	mul.f32 	%f8736, %f8729, 0f26901D7D;
	mul.f32 	%f8737, %f8728, 0f26901D7D;
	selp.f32 	%f8738, %f8736, %f8729, %p1364;
	selp.f32 	%f8739, %f8737, %f8728, %p1364;
	selp.f32 	%f8740, %f8735, %f8733, %p1364;
	fma.rn.f32 	%f8741, %f8740, 0f40000000, %f8739;
	mov.f32 	%f8742, 0f41400000;
	div.rn.f32 	%f8743, %f8742, %f1061;
	mul.f32 	%f8744, %f8740, %f8743;
	sub.f32 	%f8745, %f8744, %f8738;
	abs.f32 	%f8746, %f8745;
	setp.gt.f32 	%p1365, %f8746, 0f58635FA9;
	mul.f32 	%f8747, %f8745, 0f26901D7D;
	mul.f32 	%f8748, %f8740, 0f26901D7D;
	mul.f32 	%f8749, %f8741, 0f26901D7D;
	selp.f32 	%f8750, %f8748, %f8740, %p1365;
	selp.f32 	%f8751, %f8749, %f8741, %p1365;
	selp.f32 	%f8752, %f8747, %f8745, %p1365;
	mov.f32 	%f8753, 0f41200000;
	div.rn.f32 	%f8754, %f8753, %f1061;
	mul.f32 	%f8755, %f8752, %f8754;
	sub.f32 	%f8756, %f8755, %f8750;
	abs.f32 	%f8757, %f8756;
	setp.gt.f32 	%p1366, %f8757, 0f58635FA9;
	mul.f32 	%f8758, %f8756, 0f26901D7D;
	mul.f32 	%f8759, %f8752, 0f26901D7D;
	mul.f32 	%f8760, %f8751, 0f26901D7D;
	selp.f32 	%f8761, %f8759, %f8752, %p1366;
	selp.f32 	%f8762, %f8760, %f8751, %p1366;
	selp.f32 	%f8763, %f8758, %f8756, %p1366;
	fma.rn.f32 	%f8764, %f8763, 0f40000000, %f8762;
	mov.f32 	%f8765, 0f41000000;
	div.rn.f32 	%f8766, %f8765, %f1061;
	mul.f32 	%f8767, %f8763, %f8766;
	sub.f32 	%f8768, %f8767, %f8761;
	abs.f32 	%f8769, %f8768;
	setp.gt.f32 	%p1367, %f8769, 0f58635FA9;
	mul.f32 	%f8770, %f8768, 0f26901D7D;
	mul.f32 	%f8771, %f8763, 0f26901D7D;
	mul.f32 	%f8772, %f8764, 0f26901D7D;
	selp.f32 	%f8773, %f8771, %f8763, %p1367;
	selp.f32 	%f8774, %f8772, %f8764, %p1367;
	selp.f32 	%f8775, %f8770, %f8768, %p1367;
	mov.f32 	%f8776, 0f40C00000;
	div.rn.f32 	%f8777, %f8776, %f1061;
	mul.f32 	%f8778, %f8775, %f8777;
	sub.f32 	%f8779, %f8778, %f8773;
	abs.f32 	%f8780, %f8779;
	setp.gt.f32 	%p1368, %f8780, 0f58635FA9;
	mul.f32 	%f8781, %f8779, 0f26901D7D;
	mul.f32 	%f8782, %f8775, 0f26901D7D;
	mul.f32 	%f8783, %f8774, 0f26901D7D;
	selp.f32 	%f8784, %f8782, %f8775, %p1368;
	selp.f32 	%f8785, %f8783, %f8774, %p1368;
	selp.f32 	%f8786, %f8781, %f8779, %p1368;
	fma.rn.f32 	%f8787, %f8786, 0f40000000, %f8785;
	mov.f32 	%f8788, 0f40800000;
	div.rn.f32 	%f8789, %f8788, %f1061;
	mul.f32 	%f8790, %f8786, %f8789;
	sub.f32 	%f8791, %f8790, %f8784;
	abs.f32 	%f8792, %f8791;
	setp.gt.f32 	%p1369, %f8792, 0f58635FA9;
	mul.f32 	%f8793, %f8791, 0f26901D7D;
	mul.f32 	%f8794, %f8786, 0f26901D7D;
	mul.f32 	%f8795, %f8787, 0f26901D7D;
	selp.f32 	%f8796, %f8794, %f8786, %p1369;
	selp.f32 	%f8797, %f8795, %f8787, %p1369;
	selp.f32 	%f8798, %f8793, %f8791, %p1369;
	mov.f32 	%f8799, 0f40000000;
	div.rn.f32 	%f8800, %f8799, %f1061;
	mul.f32 	%f8801, %f8798, %f8800;
	sub.f32 	%f8802, %f8801, %f8796;
	abs.f32 	%f8803, %f8802;
	setp.gt.f32 	%p1370, %f8803, 0f58635FA9;
	mul.f32 	%f8804, %f8802, 0f26901D7D;
	mul.f32 	%f8805, %f8796, 0f26901D7D;
	mul.f32 	%f8806, %f8797, 0f26901D7D;
	selp.f32 	%f8807, %f8805, %f8796, %p1370;
	selp.f32 	%f8808, %f8806, %f8797, %p1370;
	selp.f32 	%f8809, %f8804, %f8802, %p1370;
	fma.rn.f32 	%f8810, %f8809, 0f40000000, %f8808;
	sub.f32 	%f8811, %f8810, %f8809;
	div.rn.f32 	%f11924, %f8807, %f8811;
	bra.uni 	$L__BB1_1254;
$L__BB1_1229:
	@%p1350 bra 	$L__BB1_1231;
	add.f32 	%f8812, %f1062, 0fC0753AAC;
	add.f32 	%f8813, %f8812, 0f33A5090F;
	fma.rn.f32 	%f8814, %f8813, 0f29AF3463, 0f2B81BF42;
	fma.rn.f32 	%f8815, %f8814, %f8813, 0fADE21EC1;
	fma.rn.f32 	%f8816, %f8815, %f8813, 0fAF5DDEFF;
	fma.rn.f32 	%f8817, %f8816, %f8813, 0f319B0C9D;
	fma.rn.f32 	%f8818, %f8817, %f8813, 0f32E81173;
	fma.rn.f32 	%f8819, %f8818, %f8813, 0fB50F8DC8;
	fma.rn.f32 	%f8820, %f8819, %f8813, 0fB61E653D;
	fma.rn.f32 	%f8821, %f8820, %f8813, 0f382CD9C5;
	fma.rn.f32 	%f8822, %f8821, %f8813, 0f38F9EB10;
	fma.rn.f32 	%f8823, %f8822, %f8813, 0fBAECEB9C;
	fma.rn.f32 	%f8824, %f8823, %f8813, 0fBB276FFD;
	fma.rn.f32 	%f8825, %f8824, %f8813, 0f3D073993;
	add.f32 	%f8826, %f1062, 0fC0E07FB0;
	add.f32 	%f8827, %f8826, 0f3444B8DB;
	mul.f32 	%f8828, %f8827, %f8825;
	mul.f32 	%f8829, %f8813, %f8828;
	mul.f32 	%f11921, %f1062, %f8829;
	bra.uni 	$L__BB1_1241;
$L__BB1_1231:
	abs.f32 	%f8831, %f1062;
	setp.eq.f32 	%p1372, %f8831, 0f7F800000;
	mov.f32 	%f11921, 0f00000000;
	@%p1372 bra 	$L__BB1_1241;
	rcp.approx.ftz.f32 	%f8832, %f1062;
	mul.f32 	%f8833, %f8832, %f8832;
	fma.rn.f32 	%f8834, %f8833, 0fC082CB37, 0f3F3FF7E9;
	fma.rn.f32 	%f8835, %f8834, %f8833, 0fBE458BAE;
	fma.rn.f32 	%f8836, %f8835, %f8833, 0f3E3FFF8B;
	fma.rn.f32 	%f1075, %f8836, %f8833, 0f3F800000;
	fma.rn.f32 	%f8837, %f8833, 0fBFCA3BA2, 0f3EB914AD;
	fma.rn.f32 	%f8838, %f8837, %f8833, 0fBE27F2EC;
	fma.rn.f32 	%f8839, %f8838, %f8833, 0f3EBFFFFD;
	fma.rn.f32 	%f1076, %f8839, %f8832, %f1062;
	mul.f32 	%f8840, %f1076, 0f3F22F983;
	cvt.rni.s32.f32 	%r6306, %f8840;
	cvt.rn.f32.s32 	%f8841, %r6306;
	fma.rn.f32 	%f8842, %f8841, 0fBFC90FDA, %f1076;
	fma.rn.f32 	%f8843, %f8841, 0fB3A22168, %f8842;
	fma.rn.f32 	%f11920, %f8841, 0fA7C234C5, %f8843;
	abs.f32 	%f1078, %f1076;
	setp.ltu.f32 	%p1373, %f1078, 0f47CE4780;
	@%p1373 bra 	$L__BB1_1240;
	setp.eq.f32 	%p1374, %f1078, 0f7F800000;
	@%p1374 bra 	$L__BB1_1239;
	mov.b32 	%r1250, %f1076;
	mov.b64 	%rd2338, 0;
	mov.b32 	%r6303, 0;
$L__BB1_1235:
	.pragma "nounroll";
	mul.wide.u32 	%rd1677, %r6303, 4;
	mov.u64 	%rd1678, __cudart_i2opi_f;
	add.s64 	%rd1679, %rd1678, %rd1677;
	ld.global.nc.u32 	%r4702, [%rd1679];
	shl.b32 	%r4703, %r1250, 8;
	or.b32  	%r4704, %r4703, -2147483648;
	mad.wide.u32 	%rd1680, %r4702, %r4704, %rd2338;
	shr.u64 	%rd2338, %rd1680, 32;
	add.s64 	%rd1681, %rd6, %rd1677;
	st.local.u32 	[%rd1681], %rd1680;
	add.s32 	%r6303, %r6303, 1;
	setp.ne.s32 	%p1375, %r6303, 6;
	@%p1375 bra 	$L__BB1_1235;
	shr.u32 	%r4705, %r1250, 23;
	st.local.u32 	[%rd6+24], %rd2338;
	and.b32  	%r4706, %r4705, 31;
	and.b32  	%r4707, %r4705, 224;
	add.s32 	%r4708, %r4707, -128;
	shr.u32 	%r4709, %r4708, 5;
	mul.wide.u32 	%rd1682, %r4709, 4;
	sub.s64 	%rd1683, %rd6, %rd1682;
	ld.local.u32 	%r6304, [%rd1683+24];
	ld.local.u32 	%r6305, [%rd1683+20];
	setp.eq.s32 	%p1376, %r4706, 0;
	@%p1376 bra 	$L__BB1_1238;
	shr.u32 	%r4710, %r1250, 23;
	and.b32  	%r4711, %r4710, 31;
	shf.l.wrap.b32 	%r6304, %r6305, %r6304, %r4711;
	and.b32  	%r4712, %r4710, 224;
	add.s32 	%r4713, %r4712, -128;
	shr.u32 	%r4714, %r4713, 5;
	mul.wide.u32 	%rd1684, %r4714, 4;
	sub.s64 	%rd1685, %rd6, %rd1684;
	ld.local.u32 	%r4715, [%rd1685+16];
	shf.l.wrap.b32 	%r6305, %r4715, %r6305, %r4711;
$L__BB1_1238:
	shr.u32 	%r4716, %r6304, 30;
	shf.l.wrap.b32 	%r4717, %r6305, %r6304, 2;
	shl.b32 	%r4718, %r6305, 2;
	shr.u32 	%r4719, %r4717, 31;
	add.s32 	%r4720, %r4719, %r4716;
	neg.s32 	%r4721, %r4720;
	setp.lt.s32 	%p1377, %r1250, 0;
	selp.b32 	%r6306, %r4721, %r4720, %p1377;
	xor.b32  	%r4722, %r4717, %r1250;
	shr.s32 	%r4723, %r4717, 31;
	xor.b32  	%r4724, %r4723, %r4717;
	xor.b32  	%r4725, %r4723, %r4718;
	cvt.u64.u32 	%rd1686, %r4724;
	shl.b64 	%rd1687, %rd1686, 32;
	cvt.u64.u32 	%rd1688, %r4725;
	or.b64  	%rd1689, %rd1687, %rd1688;
	cvt.rn.f64.s64 	%fd195, %rd1689;
	mul.f64 	%fd196, %fd195, 0d3BF921FB54442D19;
	cvt.rn.f32.f64 	%f8844, %fd196;
	neg.f32 	%f8845, %f8844;
	setp.lt.s32 	%p1378, %r4722, 0;
	selp.f32 	%f11920, %f8845, %f8844, %p1378;
	bra.uni 	$L__BB1_1240;
$L__BB1_1239:
	mov.f32 	%f8846, 0f00000000;
	mul.rn.f32 	%f11920, %f1076, %f8846;
	mov.b32 	%r6306, 0;
$L__BB1_1240:
	and.b32  	%r4727, %r6306, 3;
	cvt.rn.f32.u32 	%f8847, %r4727;
	fma.rn.f32 	%f8848, %f8847, 0f3FC90FDB, 0fC016CBE4;
	add.f32 	%f8849, %f11920, %f8848;
	mul.f32 	%f8850, %f8849, 0f3F22F983;
	cvt.rni.s32.f32 	%r4728, %f8850;
	cvt.rn.f32.s32 	%f8851, %r4728;
	fma.rn.f32 	%f8852, %f8851, 0fBFC90FDA, %f8849;
	fma.rn.f32 	%f8853, %f8851, 0fB3A22168, %f8852;
	add.s32 	%r4729, %r4728, 1;
	mul.rn.f32 	%f8854, %f8853, %f8853;
	and.b32  	%r4730, %r4728, 1;
	setp.eq.b32 	%p1379, %r4730, 1;
	selp.f32 	%f8855, %f8853, 0f3F800000, %p1379;
	fma.rn.f32 	%f8856, %f8854, %f8855, 0f00000000;
	fma.rn.f32 	%f8857, %f8854, 0f37CBAC00, 0fBAB607ED;
	selp.f32 	%f8858, 0fB94D4153, %f8857, %p1379;
	selp.f32 	%f8859, 0f3C0885E4, 0f3D2AAABB, %p1379;
	fma.rn.f32 	%f8860, %f8858, %f8854, %f8859;
	selp.f32 	%f8861, 0fBE2AAAA8, 0fBEFFFFFF, %p1379;
	fma.rn.f32 	%f8862, %f8860, %f8854, %f8861;
	fma.rn.f32 	%f8863, %f8862, %f8856, %f8855;
	and.b32  	%r4731, %r4729, 2;
	setp.eq.s32 	%p1380, %r4731, 0;
	mov.f32 	%f8864, 0f00000000;
	sub.f32 	%f8865, %f8864, %f8863;
	selp.f32 	%f8866, %f8863, %f8865, %p1380;
	rsqrt.approx.f32 	%f8867, %f1062;
	mul.f32 	%f8868, %f8867, 0f3F4C422A;
	mul.f32 	%f8869, %f1075, %f8868;
	mul.f32 	%f11921, %f8869, %f8866;
$L__BB1_1241:
	setp.lt.f32 	%p1382, %f1061, 0f00000000;
	neg.f32 	%f8870, %f11921;
	selp.f32 	%f1084, %f8870, %f11921, %p1382;
	@%p1350 bra 	$L__BB1_1243;
	add.f32 	%f8871, %f1062, 0fC019E8A9;
	add.f32 	%f8872, %f8871, 0fB3E971B3;
	fma.rn.f32 	%f8873, %f8872, 0fA6B3B8E7, 0fA9ACA9B3;
	fma.rn.f32 	%f8874, %f8873, %f8872, 0f2C3F0E18;
	fma.rn.f32 	%f8875, %f8874, %f8872, 0fACD41781;
	fma.rn.f32 	%f8876, %f8875, %f8872, 0fAFE90F38;
	fma.rn.f32 	%f8877, %f8876, %f8872, 0f3020305B;
	fma.rn.f32 	%f8878, %f8877, %f8872, 0f33797143;
	fma.rn.f32 	%f8879, %f8878, %f8872, 0f30F76F85;
	fma.rn.f32 	%f8880, %f8879, %f8872, 0fB6B6DFC6;
	fma.rn.f32 	%f8881, %f8880, %f8872, 0fB6F665C9;
	fma.rn.f32 	%f8882, %f8881, %f8872, 0f399E2DEB;
	fma.rn.f32 	%f8883, %f8882, %f8872, 0f3A4AE334;
	fma.rn.f32 	%f8884, %f8883, %f8872, 0fBBEEAA1B;
	fma.rn.f32 	%f8885, %f8884, %f8872, 0fBCDA7747;
	mul.f32 	%f8886, %f8872, %f8885;
	add.f32 	%f8887, %f1062, 0fC0B0A47B;
	add.f32 	%f8888, %f8887, 0f339A7A37;
	mul.f32 	%f8889, %f8888, %f8886;
	add.f32 	%f8890, %f1062, 0fC10A75AB;
	add.f32 	%f8891, %f8890, 0fB4CCCDED;
	mul.f32 	%f11923, %f8891, %f8889;
	bra.uni 	$L__BB1_1253;
$L__BB1_1243:
	abs.f32 	%f8893, %f1062;
	setp.eq.f32 	%p1383, %f8893, 0f7F800000;
	mov.f32 	%f11923, 0f00000000;
	@%p1383 bra 	$L__BB1_1253;
	rcp.approx.ftz.f32 	%f8894, %f1062;
	mul.f32 	%f8895, %f8894, %f8894;
	fma.rn.f32 	%f8896, %f8895, 0f4056FE93, 0fBF03B7C2;
	fma.rn.f32 	%f8897, %f8896, %f8895, 0f3DD3B3F3;
	fma.rn.f32 	%f8898, %f8897, %f8895, 0fBD7FFFB6;
	fma.rn.f32 	%f1086, %f8898, %f8895, 0f3F800000;
	fma.rn.f32 	%f8899, %f8895, 0f3F91E009, 0fBE52412D;
	fma.rn.f32 	%f8900, %f8899, %f8895, 0f3D854ED1;
	fma.rn.f32 	%f8901, %f8900, %f8895, 0fBDFFFFFF;
	fma.rn.f32 	%f1087, %f8901, %f8894, %f1062;
	mul.f32 	%f8902, %f1087, 0f3F22F983;
	cvt.rni.s32.f32 	%r6310, %f8902;
	cvt.rn.f32.s32 	%f8903, %r6310;
	fma.rn.f32 	%f8904, %f8903, 0fBFC90FDA, %f1087;
	fma.rn.f32 	%f8905, %f8903, 0fB3A22168, %f8904;
	fma.rn.f32 	%f11922, %f8903, 0fA7C234C5, %f8905;
	abs.f32 	%f1089, %f1087;
	setp.ltu.f32 	%p1384, %f1089, 0f47CE4780;
	@%p1384 bra 	$L__BB1_1252;
	setp.eq.f32 	%p1385, %f1089, 0f7F800000;
	@%p1385 bra 	$L__BB1_1251;
	mov.b32 	%r1262, %f1087;
	mov.b32 	%r6307, 0;
	mov.b64 	%rd2339, 0;
$L__BB1_1247:
	.pragma "nounroll";
	mul.wide.u32 	%rd1691, %r6307, 4;
	mov.u64 	%rd1692, __cudart_i2opi_f;
	add.s64 	%rd1693, %rd1692, %rd1691;
	ld.global.nc.u32 	%r4733, [%rd1693];
	shl.b32 	%r4734, %r1262, 8;
	or.b32  	%r4735, %r4734, -2147483648;
	mad.wide.u32 	%rd1694, %r4733, %r4735, %rd2339;
	shr.u64 	%rd2339, %rd1694, 32;
	add.s64 	%rd1695, %rd6, %rd1691;
	st.local.u32 	[%rd1695], %rd1694;
	add.s32 	%r6307, %r6307, 1;
	setp.ne.s32 	%p1386, %r6307, 6;
	@%p1386 bra 	$L__BB1_1247;
	shr.u32 	%r4736, %r1262, 23;
	st.local.u32 	[%rd6+24], %rd2339;
	and.b32  	%r4737, %r4736, 31;
	and.b32  	%r4738, %r4736, 224;
	add.s32 	%r4739, %r4738, -128;
	shr.u32 	%r4740, %r4739, 5;
	mul.wide.u32 	%rd1696, %r4740, 4;
	sub.s64 	%rd1697, %rd6, %rd1696;
	ld.local.u32 	%r6309, [%rd1697+24];
	ld.local.u32 	%r6308, [%rd1697+20];
	setp.eq.s32 	%p1387, %r4737, 0;
	@%p1387 bra 	$L__BB1_1250;
	shr.u32 	%r4741, %r1262, 23;
	and.b32  	%r4742, %r4741, 31;
	shf.l.wrap.b32 	%r6309, %r6308, %r6309, %r4742;
	and.b32  	%r4743, %r4741, 224;
	add.s32 	%r4744, %r4743, -128;
	shr.u32 	%r4745, %r4744, 5;
	mul.wide.u32 	%rd1698, %r4745, 4;
	sub.s64 	%rd1699, %rd6, %rd1698;
	ld.local.u32 	%r4746, [%rd1699+16];
	shf.l.wrap.b32 	%r6308, %r4746, %r6308, %r4742;
$L__BB1_1250:
	shr.u32 	%r4747, %r6309, 30;
	shf.l.wrap.b32 	%r4748, %r6308, %r6309, 2;
	shl.b32 	%r4749, %r6308, 2;
	shr.u32 	%r4750, %r4748, 31;
	add.s32 	%r4751, %r4750, %r4747;
	neg.s32 	%r4752, %r4751;
	setp.lt.s32 	%p1388, %r1262, 0;
	selp.b32 	%r6310, %r4752, %r4751, %p1388;
	shr.s32 	%r4753, %r4748, 31;
	xor.b32  	%r4754, %r4753, %r4749;
	xor.b32  	%r4755, %r4753, %r4748;
	xor.b32  	%r4756, %r4748, %r1262;
	cvt.u64.u32 	%rd1700, %r4755;
	shl.b64 	%rd1701, %rd1700, 32;
	cvt.u64.u32 	%rd1702, %r4754;
	or.b64  	%rd1703, %rd1701, %rd1702;
	cvt.rn.f64.s64 	%fd197, %rd1703;
	mul.f64 	%fd198, %fd197, 0d3BF921FB54442D19;
	cvt.rn.f32.f64 	%f8906, %fd198;
	neg.f32 	%f8907, %f8906;
	setp.lt.s32 	%p1389, %r4756, 0;
	selp.f32 	%f11922, %f8907, %f8906, %p1389;
	bra.uni 	$L__BB1_1252;
$L__BB1_1251:
	mov.f32 	%f8908, 0f00000000;
	mul.rn.f32 	%f11922, %f1087, %f8908;
	mov.b32 	%r6310, 0;
$L__BB1_1252:
	and.b32  	%r4758, %r6310, 3;
	cvt.rn.f32.u32 	%f8909, %r4758;
	fma.rn.f32 	%f8910, %f8909, 0f3FC90FDB, 0fBF490FDB;
	add.f32 	%f8911, %f11922, %f8910;
	mul.f32 	%f8912, %f8911, 0f3F22F983;
	cvt.rni.s32.f32 	%r4759, %f8912;
	cvt.rn.f32.s32 	%f8913, %r4759;
	fma.rn.f32 	%f8914, %f8913, 0fBFC90FDA, %f8911;
	fma.rn.f32 	%f8915, %f8913, 0fB3A22168, %f8914;
	add.s32 	%r4760, %r4759, 1;
	mul.rn.f32 	%f8916, %f8915, %f8915;
	and.b32  	%r4761, %r4759, 1;
	setp.eq.b32 	%p1390, %r4761, 1;
	selp.f32 	%f8917, %f8915, 0f3F800000, %p1390;
	fma.rn.f32 	%f8918, %f8916, %f8917, 0f00000000;
	fma.rn.f32 	%f8919, %f8916, 0f37CBAC00, 0fBAB607ED;
	selp.f32 	%f8920, 0fB94D4153, %f8919, %p1390;
	selp.f32 	%f8921, 0f3C0885E4, 0f3D2AAABB, %p1390;
	fma.rn.f32 	%f8922, %f8920, %f8916, %f8921;
	selp.f32 	%f8923, 0fBE2AAAA8, 0fBEFFFFFF, %p1390;
	fma.rn.f32 	%f8924, %f8922, %f8916, %f8923;
	fma.rn.f32 	%f8925, %f8924, %f8918, %f8917;
	and.b32  	%r4762, %r4760, 2;
	setp.eq.s32 	%p1391, %r4762, 0;
	mov.f32 	%f8926, 0f00000000;
	sub.f32 	%f8927, %f8926, %f8925;
	selp.f32 	%f8928, %f8925, %f8927, %p1391;
	abs.f32 	%f8929, %f1061;
	rsqrt.approx.f32 	%f8930, %f8929;
	mul.f32 	%f8931, %f8930, 0f3F4C422A;
	mul.f32 	%f8932, %f1086, %f8931;
	mul.f32 	%f11923, %f8932, %f8928;
$L__BB1_1253:
	neg.f32 	%f8933, %f11923;
	mov.f32 	%f8934, 0f40000000;
	div.rn.f32 	%f8935, %f8934, %f1061;
	copysign.f32 	%f8936, %f1061, %f1084;
	abs.f32 	%f8937, %f1061;
	setp.lt.f32 	%p1392, %f8937, 0f0DA24260;
	selp.f32 	%f8938, %f8936, %f1084, %p1392;
	fma.rn.f32 	%f11924, %f8938, %f8935, %f8933;
$L__BB1_1254:
	abs.f32 	%f1097, %f1061;
	setp.gtu.f32 	%p1393, %f1097, 0f41000000;
	sub.f32 	%f1098, %f11919, %f11924;
	@%p1393 bra 	$L__BB1_1257;
	setp.leu.f32 	%p1394, %f1097, 0f40000000;
	add.f32 	%f8939, %f1097, 0fC019E8A9;
	add.f32 	%f8940, %f8939, 0fB3E971B3;
	fma.rn.f32 	%f8941, %f8940, 0fA6B3B8E7, 0fA9ACA9B3;
	fma.rn.f32 	%f8942, %f8941, %f8940, 0f2C3F0E18;
	fma.rn.f32 	%f8943, %f8942, %f8940, 0fACD41781;
	fma.rn.f32 	%f8944, %f8943, %f8940, 0fAFE90F38;
	fma.rn.f32 	%f8945, %f8944, %f8940, 0f3020305B;
	fma.rn.f32 	%f8946, %f8945, %f8940, 0f33797143;
	fma.rn.f32 	%f8947, %f8946, %f8940, 0f30F76F85;
	fma.rn.f32 	%f8948, %f8947, %f8940, 0fB6B6DFC6;
	fma.rn.f32 	%f8949, %f8948, %f8940, 0fB6F665C9;
	fma.rn.f32 	%f8950, %f8949, %f8940, 0f399E2DEB;
	fma.rn.f32 	%f8951, %f8950, %f8940, 0f3A4AE334;
	fma.rn.f32 	%f8952, %f8951, %f8940, 0fBBEEAA1B;
	fma.rn.f32 	%f8953, %f8952, %f8940, 0fBCDA7747;
	mul.f32 	%f8954, %f8940, %f8953;
	add.f32 	%f8955, %f1097, 0fC0B0A47B;
	add.f32 	%f8956, %f8955, 0f339A7A37;
	mul.f32 	%f8957, %f8956, %f8954;
	add.f32 	%f8958, %f1097, 0fC10A75AB;
	add.f32 	%f8959, %f8958, 0fB4CCCDED;
	mul.f32 	%f11926, %f8959, %f8957;
	@%p1394 bra 	$L__BB1_1276;
	add.f32 	%f8960, %f1097, 0fC0753AAC;
	add.f32 	%f8961, %f8960, 0f33A5090F;
	fma.rn.f32 	%f8962, %f8961, 0f29AF3463, 0f2B81BF42;
	fma.rn.f32 	%f8963, %f8962, %f8961, 0fADE21EC1;
	fma.rn.f32 	%f8964, %f8963, %f8961, 0fAF5DDEFF;
	fma.rn.f32 	%f8965, %f8964, %f8961, 0f319B0C9D;
	fma.rn.f32 	%f8966, %f8965, %f8961, 0f32E81173;
	fma.rn.f32 	%f8967, %f8966, %f8961, 0fB50F8DC8;
	fma.rn.f32 	%f8968, %f8967, %f8961, 0fB61E653D;
	fma.rn.f32 	%f8969, %f8968, %f8961, 0f382CD9C5;
	fma.rn.f32 	%f8970, %f8969, %f8961, 0f38F9EB10;
	fma.rn.f32 	%f8971, %f8970, %f8961, 0fBAECEB9C;
	fma.rn.f32 	%f8972, %f8971, %f8961, 0fBB276FFD;
	fma.rn.f32 	%f8973, %f8972, %f8961, 0f3D073993;
	add.f32 	%f8974, %f1097, 0fC0E07FB0;
	add.f32 	%f8975, %f8974, 0f3444B8DB;
	mul.f32 	%f8976, %f8975, %f8973;
	mul.f32 	%f8977, %f8961, %f8976;
	mul.f32 	%f11930, %f1097, %f8977;
	bra.uni 	$L__BB1_1279;
$L__BB1_1257:
	abs.f32 	%f8978, %f1097;
	setp.eq.f32 	%p1395, %f8978, 0f7F800000;
	@%p1395 bra 	$L__BB1_1275;
	rcp.approx.ftz.f32 	%f8979, %f1097;
	mul.f32 	%f8980, %f8979, %f8979;
	fma.rn.f32 	%f8981, %f8980, 0f4056FE93, 0fBF03B7C2;
	fma.rn.f32 	%f8982, %f8981, %f8980, 0f3DD3B3F3;
	fma.rn.f32 	%f8983, %f8982, %f8980, 0fBD7FFFB6;
	fma.rn.f32 	%f1101, %f8983, %f8980, 0f3F800000;
	fma.rn.f32 	%f8984, %f8980, 0f3F91E009, 0fBE52412D;
	fma.rn.f32 	%f8985, %f8984, %f8980, 0f3D854ED1;
	fma.rn.f32 	%f8986, %f8985, %f8980, 0fBDFFFFFF;
	fma.rn.f32 	%f1102, %f8986, %f8979, %f1097;
	mul.f32 	%f8987, %f1102, 0f3F22F983;
	cvt.rni.s32.f32 	%r6314, %f8987;
	cvt.rn.f32.s32 	%f8988, %r6314;
	fma.rn.f32 	%f8989, %f8988, 0fBFC90FDA, %f1102;
	fma.rn.f32 	%f8990, %f8988, 0fB3A22168, %f8989;
	fma.rn.f32 	%f11925, %f8988, 0fA7C234C5, %f8990;
	abs.f32 	%f1104, %f1102;
	setp.ltu.f32 	%p1396, %f1104, 0f47CE4780;
	@%p1396 bra 	$L__BB1_1266;
	setp.eq.f32 	%p1397, %f1104, 0f7F800000;
	@%p1397 bra 	$L__BB1_1265;
	mov.b32 	%r1274, %f1102;
	mov.b64 	%rd2340, 0;
	mov.b32 	%r6311, 0;
$L__BB1_1261:
	.pragma "nounroll";
	mul.wide.u32 	%rd1705, %r6311, 4;
	mov.u64 	%rd1706, __cudart_i2opi_f;
	add.s64 	%rd1707, %rd1706, %rd1705;
	ld.global.nc.u32 	%r4764, [%rd1707];
	shl.b32 	%r4765, %r1274, 8;
	or.b32  	%r4766, %r4765, -2147483648;
	mad.wide.u32 	%rd1708, %r4764, %r4766, %rd2340;
	shr.u64 	%rd2340, %rd1708, 32;
	add.s64 	%rd1709, %rd5, %rd1705;
	st.local.u32 	[%rd1709], %rd1708;
	add.s32 	%r6311, %r6311, 1;
	setp.ne.s32 	%p1398, %r6311, 6;
	@%p1398 bra 	$L__BB1_1261;
	shr.u32 	%r4767, %r1274, 23;
	st.local.u32 	[%rd5+24], %rd2340;
	and.b32  	%r4768, %r4767, 31;
	and.b32  	%r4769, %r4767, 224;
	add.s32 	%r4770, %r4769, -128;
	shr.u32 	%r4771, %r4770, 5;
	mul.wide.u32 	%rd1710, %r4771, 4;
	sub.s64 	%rd1711, %rd5, %rd1710;
	ld.local.u32 	%r6312, [%rd1711+24];
	ld.local.u32 	%r6313, [%rd1711+20];
	setp.eq.s32 	%p1399, %r4768, 0;
	@%p1399 bra 	$L__BB1_1264;
	shr.u32 	%r4772, %r1274, 23;
	and.b32  	%r4773, %r4772, 31;
	shf.l.wrap.b32 	%r6312, %r6313, %r6312, %r4773;
	and.b32  	%r4774, %r4772, 224;
	add.s32 	%r4775, %r4774, -128;
	shr.u32 	%r4776, %r4775, 5;
	mul.wide.u32 	%rd1712, %r4776, 4;
	sub.s64 	%rd1713, %rd5, %rd1712;
	ld.local.u32 	%r4777, [%rd1713+16];
	shf.l.wrap.b32 	%r6313, %r4777, %r6313, %r4773;
$L__BB1_1264:
	shr.u32 	%r4778, %r6312, 30;
	shf.l.wrap.b32 	%r4779, %r6313, %r6312, 2;
	shl.b32 	%r4780, %r6313, 2;
	shr.u32 	%r4781, %r4779, 31;
	add.s32 	%r4782, %r4781, %r4778;
	neg.s32 	%r4783, %r4782;
	setp.lt.s32 	%p1400, %r1274, 0;
	selp.b32 	%r6314, %r4783, %r4782, %p1400;
	xor.b32  	%r4784, %r4779, %r1274;
	shr.s32 	%r4785, %r4779, 31;
	xor.b32  	%r4786, %r4785, %r4779;
	xor.b32  	%r4787, %r4785, %r4780;
	cvt.u64.u32 	%rd1714, %r4786;
	shl.b64 	%rd1715, %rd1714, 32;
	cvt.u64.u32 	%rd1716, %r4787;
	or.b64  	%rd1717, %rd1715, %rd1716;
	cvt.rn.f64.s64 	%fd199, %rd1717;
	mul.f64 	%fd200, %fd199, 0d3BF921FB54442D19;
	cvt.rn.f32.f64 	%f8991, %fd200;
	neg.f32 	%f8992, %f8991;
	setp.lt.s32 	%p1401, %r4784, 0;
	selp.f32 	%f11925, %f8992, %f8991, %p1401;
	bra.uni 	$L__BB1_1266;
$L__BB1_1265:
	mov.f32 	%f8993, 0f00000000;
	mul.rn.f32 	%f11925, %f1102, %f8993;
	mov.b32 	%r6314, 0;
$L__BB1_1266:
	setp.gt.f32 	%p1402, %f1097, 0f40000000;
	and.b32  	%r4789, %r6314, 3;
	cvt.rn.f32.u32 	%f8994, %r4789;
	fma.rn.f32 	%f8995, %f8994, 0f3FC90FDB, 0fBF490FDB;
	add.f32 	%f8996, %f11925, %f8995;
	mul.f32 	%f8997, %f8996, 0f3F22F983;
	cvt.rni.s32.f32 	%r4790, %f8997;
	cvt.rn.f32.s32 	%f8998, %r4790;
	fma.rn.f32 	%f8999, %f8998, 0fBFC90FDA, %f8996;
	fma.rn.f32 	%f9000, %f8998, 0fB3A22168, %f8999;
	add.s32 	%r4791, %r4790, 1;
	mul.rn.f32 	%f9001, %f9000, %f9000;
	and.b32  	%r4792, %r4790, 1;
	setp.eq.b32 	%p1403, %r4792, 1;
	selp.f32 	%f9002, %f9000, 0f3F800000, %p1403;
	fma.rn.f32 	%f9003, %f9001, %f9002, 0f00000000;
	fma.rn.f32 	%f9004, %f9001, 0f37CBAC00, 0fBAB607ED;
	selp.f32 	%f9005, 0fB94D4153, %f9004, %p1403;
	selp.f32 	%f9006, 0f3C0885E4, 0f3D2AAABB, %p1403;
	fma.rn.f32 	%f9007, %f9005, %f9001, %f9006;
	selp.f32 	%f9008, 0fBE2AAAA8, 0fBEFFFFFF, %p1403;
	fma.rn.f32 	%f9009, %f9007, %f9001, %f9008;
	fma.rn.f32 	%f9010, %f9009, %f9003, %f9002;
	and.b32  	%r4793, %r4791, 2;
	setp.eq.s32 	%p1404, %r4793, 0;
	mov.f32 	%f9011, 0f00000000;
	sub.f32 	%f9012, %f9011, %f9010;
	selp.f32 	%f9013, %f9010, %f9012, %p1404;
	rsqrt.approx.f32 	%f9014, %f1097;
	mul.f32 	%f9015, %f9014, 0f3F4C422A;
	mul.f32 	%f9016, %f1101, %f9015;
	mul.f32 	%f11926, %f9016, %f9013;
	@%p1402 bra 	$L__BB1_1267;
	bra.uni 	$L__BB1_1276;
$L__BB1_1267:
	abs.f32 	%f9128, %f1097;
	setp.eq.f32 	%p1416, %f9128, 0f7F800000;
	mov.f32 	%f11930, 0f00000000;
	@%p1416 bra 	$L__BB1_1279;
	rcp.approx.ftz.f32 	%f9129, %f1097;
	mul.f32 	%f9130, %f9129, %f9129;
	fma.rn.f32 	%f9131, %f9130, 0fC082CB37, 0f3F3FF7E9;
	fma.rn.f32 	%f9132, %f9131, %f9130, 0fBE458BAE;
	fma.rn.f32 	%f9133, %f9132, %f9130, 0f3E3FFF8B;
	fma.rn.f32 	%f1112, %f9133, %f9130, 0f3F800000;
	fma.rn.f32 	%f9134, %f9130, 0fBFCA3BA2, 0f3EB914AD;
	fma.rn.f32 	%f9135, %f9134, %f9130, 0fBE27F2EC;
	fma.rn.f32 	%f9136, %f9135, %f9130, 0f3EBFFFFD;
	fma.rn.f32 	%f1113, %f9136, %f9129, %f1097;
	mul.f32 	%f9137, %f1113, 0f3F22F983;
	cvt.rni.s32.f32 	%r6318, %f9137;
	cvt.rn.f32.s32 	%f9138, %r6318;
	fma.rn.f32 	%f9139, %f9138, 0fBFC90FDA, %f1113;
	fma.rn.f32 	%f9140, %f9138, 0fB3A22168, %f9139;
	fma.rn.f32 	%f11928, %f9138, 0fA7C234C5, %f9140;
	abs.f32 	%f1115, %f1113;
	setp.ltu.f32 	%p1417, %f1115, 0f47CE4780;
	@%p1417 bra 	$L__BB1_1278;
	setp.eq.f32 	%p1418, %f1115, 0f7F800000;
	@%p1418 bra 	$L__BB1_1277;
	mov.b32 	%r1286, %f1113;
	mov.b64 	%rd2341, 0;
	mov.b32 	%r6315, 0;
$L__BB1_1271:
	.pragma "nounroll";
	mul.wide.u32 	%rd1719, %r6315, 4;
	mov.u64 	%rd1720, __cudart_i2opi_f;
	add.s64 	%rd1721, %rd1720, %rd1719;
	ld.global.nc.u32 	%r4795, [%rd1721];
	shl.b32 	%r4796, %r1286, 8;
	or.b32  	%r4797, %r4796, -2147483648;
	mad.wide.u32 	%rd1722, %r4795, %r4797, %rd2341;
	shr.u64 	%rd2341, %rd1722, 32;
	add.s64 	%rd1723, %rd4, %rd1719;
	st.local.u32 	[%rd1723], %rd1722;
	add.s32 	%r6315, %r6315, 1;
	setp.ne.s32 	%p1419, %r6315, 6;
	@%p1419 bra 	$L__BB1_1271;
	shr.u32 	%r4798, %r1286, 23;
	st.local.u32 	[%rd4+24], %rd2341;
	and.b32  	%r4799, %r4798, 31;
	and.b32  	%r4800, %r4798, 224;
	add.s32 	%r4801, %r4800, -128;
	shr.u32 	%r4802, %r4801, 5;
	mul.wide.u32 	%rd1724, %r4802, 4;
	sub.s64 	%rd1725, %rd4, %rd1724;
	ld.local.u32 	%r6316, [%rd1725+24];
	ld.local.u32 	%r6317, [%rd1725+20];
	setp.eq.s32 	%p1420, %r4799, 0;
	@%p1420 bra 	$L__BB1_1274;
	shr.u32 	%r4803, %r1286, 23;
	and.b32  	%r4804, %r4803, 31;
	shf.l.wrap.b32 	%r6316, %r6317, %r6316, %r4804;
	and.b32  	%r4805, %r4803, 224;
	add.s32 	%r4806, %r4805, -128;
	shr.u32 	%r4807, %r4806, 5;
	mul.wide.u32 	%rd1726, %r4807, 4;
	sub.s64 	%rd1727, %rd4, %rd1726;
	ld.local.u32 	%r4808, [%rd1727+16];
	shf.l.wrap.b32 	%r6317, %r4808, %r6317, %r4804;
$L__BB1_1274:
	shr.u32 	%r4809, %r6316, 30;
	shf.l.wrap.b32 	%r4810, %r6317, %r6316, 2;
	shl.b32 	%r4811, %r6317, 2;
	shr.u32 	%r4812, %r4810, 31;
	add.s32 	%r4813, %r4812, %r4809;
	neg.s32 	%r4814, %r4813;
	setp.lt.s32 	%p1421, %r1286, 0;
	selp.b32 	%r6318, %r4814, %r4813, %p1421;
	xor.b32  	%r4815, %r4810, %r1286;
	shr.s32 	%r4816, %r4810, 31;
	xor.b32  	%r4817, %r4816, %r4810;
	xor.b32  	%r4818, %r4816, %r4811;
	cvt.u64.u32 	%rd1728, %r4817;
	shl.b64 	%rd1729, %rd1728, 32;
	cvt.u64.u32 	%rd1730, %r4818;
	or.b64  	%rd1731, %rd1729, %rd1730;
	cvt.rn.f64.s64 	%fd201, %rd1731;
	mul.f64 	%fd202, %fd201, 0d3BF921FB54442D19;
	cvt.rn.f32.f64 	%f9141, %fd202;
	neg.f32 	%f9142, %f9141;
	setp.lt.s32 	%p1422, %r4815, 0;
	selp.f32 	%f11928, %f9142, %f9141, %p1422;
	bra.uni 	$L__BB1_1278;
$L__BB1_1275:
	setp.gt.f32 	%p1405, %f1097, 0f40000000;
	mov.f32 	%f11926, 0f00000000;
	@%p1405 bra 	$L__BB1_1267;
$L__BB1_1276:
	mov.f32 	%f9018, 0f41A00000;
	div.rn.f32 	%f9019, %f9018, %f1061;
	abs.f32 	%f9020, %f9019;
	setp.gt.f32 	%p1406, %f9020, 0f58635FA9;
	mul.f32 	%f9021, %f9019, 0f26901D7D;
	selp.f32 	%f9022, 0f26901D7D, 0f3F800000, %p1406;
	selp.f32 	%f9023, %f9021, %f9019, %p1406;
	mov.f32 	%f9024, 0f41900000;
	div.rn.f32 	%f9025, %f9024, %f1061;
	mul.f32 	%f9026, %f9023, %f9025;
	sub.f32 	%f9027, %f9026, %f9022;
	abs.f32 	%f9028, %f9027;
	setp.gt.f32 	%p1407, %f9028, 0f58635FA9;
	mul.f32 	%f9029, %f9027, 0f26901D7D;
	mul.f32 	%f9030, %f9023, 0f26901D7D;
	selp.f32 	%f9031, %f9030, %f9023, %p1407;
	selp.f32 	%f9032, %f9029, %f9027, %p1407;
	fma.rn.f32 	%f9033, %f9032, 0f40000000, 0f00000000;
	mov.f32 	%f9034, 0f41800000;
	div.rn.f32 	%f9035, %f9034, %f1061;
	mul.f32 	%f9036, %f9032, %f9035;
	sub.f32 	%f9037, %f9036, %f9031;
	abs.f32 	%f9038, %f9037;
	setp.gt.f32 	%p1408, %f9038, 0f58635FA9;
	mul.f32 	%f9039, %f9037, 0f26901D7D;
	mul.f32 	%f9040, %f9032, 0f26901D7D;
	mul.f32 	%f9041, %f9033, 0f26901D7D;
	selp.f32 	%f9042, %f9040, %f9032, %p1408;
	selp.f32 	%f9043, %f9041, %f9033, %p1408;
	selp.f32 	%f9044, %f9039, %f9037, %p1408;
	mov.f32 	%f9045, 0f41600000;
	div.rn.f32 	%f9046, %f9045, %f1061;
	mul.f32 	%f9047, %f9044, %f9046;
	sub.f32 	%f9048, %f9047, %f9042;
	abs.f32 	%f9049, %f9048;
	setp.gt.f32 	%p1409, %f9049, 0f58635FA9;
	mul.f32 	%f9050, %f9048, 0f26901D7D;
	mul.f32 	%f9051, %f9044, 0f26901D7D;
	mul.f32 	%f9052, %f9043, 0f26901D7D;
	selp.f32 	%f9053, %f9051, %f9044, %p1409;
	selp.f32 	%f9054, %f9052, %f9043, %p1409;
	selp.f32 	%f9055, %f9050, %f9048, %p1409;
	fma.rn.f32 	%f9056, %f9055, 0f40000000, %f9054;
	mov.f32 	%f9057, 0f41400000;
	div.rn.f32 	%f9058, %f9057, %f1061;
	mul.f32 	%f9059, %f9055, %f9058;
	sub.f32 	%f9060, %f9059, %f9053;
	abs.f32 	%f9061, %f9060;
	setp.gt.f32 	%p1410, %f9061, 0f58635FA9;
	mul.f32 	%f9062, %f9060, 0f26901D7D;
	mul.f32 	%f9063, %f9055, 0f26901D7D;
	mul.f32 	%f9064, %f9056, 0f26901D7D;
	selp.f32 	%f9065, %f9063, %f9055, %p1410;
	selp.f32 	%f9066, %f9064, %f9056, %p1410;
	selp.f32 	%f9067, %f9062, %f9060, %p1410;
	mov.f32 	%f9068, 0f41200000;
	div.rn.f32 	%f9069, %f9068, %f1061;
	mul.f32 	%f9070, %f9067, %f9069;
	sub.f32 	%f9071, %f9070, %f9065;
	abs.f32 	%f9072, %f9071;
	setp.gt.f32 	%p1411, %f9072, 0f58635FA9;
	mul.f32 	%f9073, %f9071, 0f26901D7D;
	mul.f32 	%f9074, %f9067, 0f26901D7D;
	mul.f32 	%f9075, %f9066, 0f26901D7D;
	selp.f32 	%f9076, %f9074, %f9067, %p1411;
	selp.f32 	%f9077, %f9075, %f9066, %p1411;
	selp.f32 	%f9078, %f9073, %f9071, %p1411;
	fma.rn.f32 	%f9079, %f9078, 0f40000000, %f9077;
	mov.f32 	%f9080, 0f41000000;
	div.rn.f32 	%f9081, %f9080, %f1061;
	mul.f32 	%f9082, %f9078, %f9081;
	sub.f32 	%f9083, %f9082, %f9076;
	abs.f32 	%f9084, %f9083;
	setp.gt.f32 	%p1412, %f9084, 0f58635FA9;
	mul.f32 	%f9085, %f9083, 0f26901D7D;
	mul.f32 	%f9086, %f9078, 0f26901D7D;
	mul.f32 	%f9087, %f9079, 0f26901D7D;
	selp.f32 	%f9088, %f9086, %f9078, %p1412;
	selp.f32 	%f9089, %f9087, %f9079, %p1412;
	selp.f32 	%f9090, %f9085, %f9083, %p1412;
	mov.f32 	%f9091, 0f40C00000;
	div.rn.f32 	%f9092, %f9091, %f1061;
	mul.f32 	%f9093, %f9090, %f9092;
	sub.f32 	%f9094, %f9093, %f9088;
	abs.f32 	%f9095, %f9094;
	setp.gt.f32 	%p1413, %f9095, 0f58635FA9;
	mul.f32 	%f9096, %f9094, 0f26901D7D;
	mul.f32 	%f9097, %f9090, 0f26901D7D;
	mul.f32 	%f9098, %f9089, 0f26901D7D;
	selp.f32 	%f9099, %f9097, %f9090, %p1413;
	selp.f32 	%f9100, %f9098, %f9089, %p1413;
	selp.f32 	%f9101, %f9096, %f9094, %p1413;
	fma.rn.f32 	%f9102, %f9101, 0f40000000, %f9100;
	mov.f32 	%f9103, 0f40800000;
	div.rn.f32 	%f9104, %f9103, %f1061;
	mul.f32 	%f9105, %f9101, %f9104;
	sub.f32 	%f9106, %f9105, %f9099;
	abs.f32 	%f9107, %f9106;
	setp.gt.f32 	%p1414, %f9107, 0f58635FA9;
	mul.f32 	%f9108, %f9106, 0f26901D7D;
	mul.f32 	%f9109, %f9101, 0f26901D7D;
	mul.f32 	%f9110, %f9102, 0f26901D7D;
	selp.f32 	%f9111, %f9109, %f9101, %p1414;
	selp.f32 	%f9112, %f9110, %f9102, %p1414;
	selp.f32 	%f9113, %f9108, %f9106, %p1414;
	mov.f32 	%f9114, 0f40000000;
	div.rn.f32 	%f9115, %f9114, %f1061;
	mul.f32 	%f9116, %f9113, %f9115;
	sub.f32 	%f9117, %f9116, %f9111;
	abs.f32 	%f9118, %f9117;
	setp.gt.f32 	%p1415, %f9118, 0f58635FA9;
	mul.f32 	%f9119, %f9117, 0f26901D7D;
	mul.f32 	%f9120, %f9111, 0f26901D7D;
	mul.f32 	%f9121, %f9112, 0f26901D7D;
	selp.f32 	%f9122, %f9120, %f9111, %p1415;
	selp.f32 	%f9123, %f9121, %f9112, %p1415;
	selp.f32 	%f9124, %f9119, %f9117, %p1415;
	fma.rn.f32 	%f9125, %f9124, 0f40000000, %f9123;
	sub.f32 	%f9126, %f9125, %f9124;
	div.rn.f32 	%f11934, %f9122, %f9126;
	bra.uni 	$L__BB1_1292;
$L__BB1_1277:
	mov.f32 	%f9143, 0f00000000;
	mul.rn.f32 	%f11928, %f1113, %f9143;
	mov.b32 	%r6318, 0;
$L__BB1_1278:
	and.b32  	%r4820, %r6318, 3;
	cvt.rn.f32.u32 	%f9144, %r4820;
	fma.rn.f32 	%f9145, %f9144, 0f3FC90FDB, 0fC016CBE4;
	add.f32 	%f9146, %f11928, %f9145;
	mul.f32 	%f9147, %f9146, 0f3F22F983;
	cvt.rni.s32.f32 	%r4821, %f9147;
	cvt.rn.f32.s32 	%f9148, %r4821;
	fma.rn.f32 	%f9149, %f9148, 0fBFC90FDA, %f9146;
	fma.rn.f32 	%f9150, %f9148, 0fB3A22168, %f9149;
	add.s32 	%r4822, %r4821, 1;
	mul.rn.f32 	%f9151, %f9150, %f9150;
	and.b32  	%r4823, %r4821, 1;
	setp.eq.b32 	%p1423, %r4823, 1;
	selp.f32 	%f9152, %f9150, 0f3F800000, %p1423;
	fma.rn.f32 	%f9153, %f9151, %f9152, 0f00000000;
	fma.rn.f32 	%f9154, %f9151, 0f37CBAC00, 0fBAB607ED;
	selp.f32 	%f9155, 0fB94D4153, %f9154, %p1423;
	selp.f32 	%f9156, 0f3C0885E4, 0f3D2AAABB, %p1423;
	fma.rn.f32 	%f9157, %f9155, %f9151, %f9156;
	selp.f32 	%f9158, 0fBE2AAAA8, 0fBEFFFFFF, %p1423;
	fma.rn.f32 	%f9159, %f9157, %f9151, %f9158;
	fma.rn.f32 	%f9160, %f9159, %f9153, %f9152;
	and.b32  	%r4824, %r4822, 2;
	setp.eq.s32 	%p1424, %r4824, 0;
	mov.f32 	%f9161, 0f00000000;
	sub.f32 	%f9162, %f9161, %f9160;
	selp.f32 	%f9163, %f9160, %f9162, %p1424;
	abs.f32 	%f9164, %f1061;
	rsqrt.approx.f32 	%f9165, %f9164;
	mul.f32 	%f9166, %f9165, 0f3F4C422A;
	mul.f32 	%f9167, %f1112, %f9166;
	mul.f32 	%f11930, %f9167, %f9163;
$L__BB1_1279:
	abs.f32 	%f1122, %f1061;
	setp.gtu.f32 	%p1425, %f1122, 0f41000000;
	@%p1425 bra 	$L__BB1_1281;
	add.f32 	%f9168, %f1122, 0fC019E8A9;
	add.f32 	%f9169, %f9168, 0fB3E971B3;
	fma.rn.f32 	%f9170, %f9169, 0fA6B3B8E7, 0fA9ACA9B3;
	fma.rn.f32 	%f9171, %f9170, %f9169, 0f2C3F0E18;
	fma.rn.f32 	%f9172, %f9171, %f9169, 0fACD41781;
	fma.rn.f32 	%f9173, %f9172, %f9169, 0fAFE90F38;
	fma.rn.f32 	%f9174, %f9173, %f9169, 0f3020305B;
	fma.rn.f32 	%f9175, %f9174, %f9169, 0f33797143;
	fma.rn.f32 	%f9176, %f9175, %f9169, 0f30F76F85;
	fma.rn.f32 	%f9177, %f9176, %f9169, 0fB6B6DFC6;
	fma.rn.f32 	%f9178, %f9177, %f9169, 0fB6F665C9;
	fma.rn.f32 	%f9179, %f9178, %f9169, 0f399E2DEB;
	fma.rn.f32 	%f9180, %f9179, %f9169, 0f3A4AE334;
	fma.rn.f32 	%f9181, %f9180, %f9169, 0fBBEEAA1B;
	fma.rn.f32 	%f9182, %f9181, %f9169, 0fBCDA7747;
	mul.f32 	%f9183, %f9169, %f9182;
	add.f32 	%f9184, %f1122, 0fC0B0A47B;
	add.f32 	%f9185, %f9184, 0f339A7A37;
	mul.f32 	%f9186, %f9185, %f9183;
	add.f32 	%f9187, %f1122, 0fC10A75AB;
	add.f32 	%f9188, %f9187, 0fB4CCCDED;
	mul.f32 	%f11932, %f9188, %f9186;
	bra.uni 	$L__BB1_1291;
$L__BB1_1281:
	abs.f32 	%f9190, %f1122;
	setp.eq.f32 	%p1426, %f9190, 0f7F800000;
	mov.f32 	%f11932, 0f00000000;
	@%p1426 bra 	$L__BB1_1291;
	rcp.approx.ftz.f32 	%f9191, %f1122;
	mul.f32 	%f9192, %f9191, %f9191;
	fma.rn.f32 	%f9193, %f9192, 0f4056FE93, 0fBF03B7C2;
	fma.rn.f32 	%f9194, %f9193, %f9192, 0f3DD3B3F3;
	fma.rn.f32 	%f9195, %f9194, %f9192, 0fBD7FFFB6;
	fma.rn.f32 	%f9196, %f9195, %f9192, 0f3F800000;
	fma.rn.f32 	%f9197, %f9192, 0f3F91E009, 0fBE52412D;
	fma.rn.f32 	%f9198, %f9197, %f9192, 0f3D854ED1;
	fma.rn.f32 	%f9199, %f9198, %f9192, 0fBDFFFFFF;
	fma.rn.f32 	%f1124, %f9199, %f9191, %f1122;
	rsqrt.approx.f32 	%f9200, %f1122;
	mul.f32 	%f9201, %f9200, 0f3F4C422A;
	mul.f32 	%f1125, %f9196, %f9201;
	mul.f32 	%f9202, %f1124, 0f3F22F983;
	cvt.rni.s32.f32 	%r6322, %f9202;
	cvt.rn.f32.s32 	%f9203, %r6322;
	fma.rn.f32 	%f9204, %f9203, 0fBFC90FDA, %f1124;
	fma.rn.f32 	%f9205, %f9203, 0fB3A22168, %f9204;
	fma.rn.f32 	%f11931, %f9203, 0fA7C234C5, %f9205;
	abs.f32 	%f9206, %f1124;
	setp.ltu.f32 	%p1427, %f9206, 0f47CE4780;
	@%p1427 bra 	$L__BB1_1290;
	abs.f32 	%f9207, %f1124;
	setp.eq.f32 	%p1428, %f9207, 0f7F800000;
	@%p1428 bra 	$L__BB1_1289;
	mov.b32 	%r1298, %f1124;
	mov.b32 	%r6319, 0;
	mov.b64 	%rd2342, 0;
$L__BB1_1285:
	.pragma "nounroll";
	mul.wide.u32 	%rd1733, %r6319, 4;
	mov.u64 	%rd1734, __cudart_i2opi_f;
	add.s64 	%rd1735, %rd1734, %rd1733;
	ld.global.nc.u32 	%r4826, [%rd1735];
	shl.b32 	%r4827, %r1298, 8;
	or.b32  	%r4828, %r4827, -2147483648;
	mad.wide.u32 	%rd1736, %r4826, %r4828, %rd2342;
	shr.u64 	%rd2342, %rd1736, 32;
	add.s64 	%rd1737, %rd4, %rd1733;
	st.local.u32 	[%rd1737], %rd1736;
	add.s32 	%r6319, %r6319, 1;
	setp.ne.s32 	%p1429, %r6319, 6;
	@%p1429 bra 	$L__BB1_1285;
	shr.u32 	%r4829, %r1298, 23;
	st.local.u32 	[%rd4+24], %rd2342;
	and.b32  	%r4830, %r4829, 31;
	and.b32  	%r4831, %r4829, 224;
	add.s32 	%r4832, %r4831, -128;
	shr.u32 	%r4833, %r4832, 5;
	mul.wide.u32 	%rd1738, %r4833, 4;
	sub.s64 	%rd1739, %rd4, %rd1738;
	ld.local.u32 	%r6321, [%rd1739+24];
	ld.local.u32 	%r6320, [%rd1739+20];
	setp.eq.s32 	%p1430, %r4830, 0;
	@%p1430 bra 	$L__BB1_1288;
	shr.u32 	%r4834, %r1298, 23;
	and.b32  	%r4835, %r4834, 31;
	shf.l.wrap.b32 	%r6321, %r6320, %r6321, %r4835;
	and.b32  	%r4836, %r4834, 224;
	add.s32 	%r4837, %r4836, -128;
	shr.u32 	%r4838, %r4837, 5;
	mul.wide.u32 	%rd1740, %r4838, 4;
	sub.s64 	%rd1741, %rd4, %rd1740;
	ld.local.u32 	%r4839, [%rd1741+16];
	shf.l.wrap.b32 	%r6320, %r4839, %r6320, %r4835;
$L__BB1_1288:
	shr.u32 	%r4840, %r6321, 30;
	shf.l.wrap.b32 	%r4841, %r6320, %r6321, 2;
	shl.b32 	%r4842, %r6320, 2;
	shr.u32 	%r4843, %r4841, 31;
	add.s32 	%r4844, %r4843, %r4840;
	neg.s32 	%r4845, %r4844;
	setp.lt.s32 	%p1431, %r1298, 0;
	selp.b32 	%r6322, %r4845, %r4844, %p1431;
	shr.s32 	%r4846, %r4841, 31;
	xor.b32  	%r4847, %r4846, %r4842;
	xor.b32  	%r4848, %r4846, %r4841;
	xor.b32  	%r4849, %r4841, %r1298;
	cvt.u64.u32 	%rd1742, %r4848;
	shl.b64 	%rd1743, %rd1742, 32;
	cvt.u64.u32 	%rd1744, %r4847;
	or.b64  	%rd1745, %rd1743, %rd1744;
	cvt.rn.f64.s64 	%fd203, %rd1745;
	mul.f64 	%fd204, %fd203, 0d3BF921FB54442D19;
	cvt.rn.f32.f64 	%f9208, %fd204;
	neg.f32 	%f9209, %f9208;
	setp.lt.s32 	%p1432, %r4849, 0;
	selp.f32 	%f11931, %f9209, %f9208, %p1432;
	bra.uni 	$L__BB1_1290;
$L__BB1_1289:
	mov.f32 	%f9210, 0f00000000;
	mul.rn.f32 	%f11931, %f1124, %f9210;
	mov.b32 	%r6322, 0;
$L__BB1_1290:
	and.b32  	%r4851, %r6322, 3;
	cvt.rn.f32.u32 	%f9211, %r4851;
	fma.rn.f32 	%f9212, %f9211, 0f3FC90FDB, 0fBF490FDB;
	add.f32 	%f9213, %f11931, %f9212;
	mul.f32 	%f9214, %f9213, 0f3F22F983;
	cvt.rni.s32.f32 	%r4852, %f9214;
	cvt.rn.f32.s32 	%f9215, %r4852;
	fma.rn.f32 	%f9216, %f9215, 0fBFC90FDA, %f9213;
	fma.rn.f32 	%f9217, %f9215, 0fB3A22168, %f9216;
	add.s32 	%r4853, %r4852, 1;
	mul.rn.f32 	%f9218, %f9217, %f9217;
	and.b32  	%r4854, %r4852, 1;
	setp.eq.b32 	%p1433, %r4854, 1;
	selp.f32 	%f9219, %f9217, 0f3F800000, %p1433;
	fma.rn.f32 	%f9220, %f9218, %f9219, 0f00000000;
	fma.rn.f32 	%f9221, %f9218, 0f37CBAC00, 0fBAB607ED;
	selp.f32 	%f9222, 0fB94D4153, %f9221, %p1433;
	selp.f32 	%f9223, 0f3C0885E4, 0f3D2AAABB, %p1433;
	fma.rn.f32 	%f9224, %f9222, %f9218, %f9223;
	selp.f32 	%f9225, 0fBE2AAAA8, 0fBEFFFFFF, %p1433;
	fma.rn.f32 	%f9226, %f9224, %f9218, %f9225;
	fma.rn.f32 	%f9227, %f9226, %f9220, %f9219;
	and.b32  	%r4855, %r4853, 2;
	setp.eq.s32 	%p1434, %r4855, 0;
	mov.f32 	%f9228, 0f00000000;
	sub.f32 	%f9229, %f9228, %f9227;
	selp.f32 	%f9230, %f9227, %f9229, %p1434;
	mul.f32 	%f11932, %f1125, %f9230;
$L__BB1_1291:
	neg.f32 	%f9231, %f11930;
	setp.lt.f32 	%p1435, %f1061, 0f00000000;
	selp.f32 	%f9232, %f9231, %f11930, %p1435;
	neg.f32 	%f9233, %f11932;
	copysign.f32 	%f9234, %f1061, %f9232;
	abs.f32 	%f9235, %f1061;
	setp.lt.f32 	%p1436, %f9235, 0f0DA24260;
	selp.f32 	%f9236, %f9234, %f9232, %p1436;
	mov.f32 	%f9237, 0f40000000;
	div.rn.f32 	%f9238, %f9237, %f1061;
	fma.rn.f32 	%f11934, %f9236, %f9238, %f9233;
$L__BB1_1292:
	sub.f32 	%f9239, %f11926, %f11934;
	mul.f32 	%f11939, %f1098, %f9239;
	bra.uni 	$L__BB1_1318;
$L__BB1_1293:
	abs.f32 	%f1136, %f1061;
	setp.gtu.f32 	%p1437, %f1136, 0f41000000;
	@%p1437 bra 	$L__BB1_1295;
	add.f32 	%f9240, %f1136, 0fC0753AAC;
	add.f32 	%f9241, %f9240, 0f33A5090F;
	fma.rn.f32 	%f9242, %f9241, 0f29AF3463, 0f2B81BF42;
	fma.rn.f32 	%f9243, %f9242, %f9241, 0fADE21EC1;
	fma.rn.f32 	%f9244, %f9243, %f9241, 0fAF5DDEFF;
	fma.rn.f32 	%f9245, %f9244, %f9241, 0f319B0C9D;
	fma.rn.f32 	%f9246, %f9245, %f9241, 0f32E81173;
	fma.rn.f32 	%f9247, %f9246, %f9241, 0fB50F8DC8;
	fma.rn.f32 	%f9248, %f9247, %f9241, 0fB61E653D;
	fma.rn.f32 	%f9249, %f9248, %f9241, 0f382CD9C5;
	fma.rn.f32 	%f9250, %f9249, %f9241, 0f38F9EB10;
	fma.rn.f32 	%f9251, %f9250, %f9241, 0fBAECEB9C;
	fma.rn.f32 	%f9252, %f9251, %f9241, 0fBB276FFD;
	fma.rn.f32 	%f9253, %f9252, %f9241, 0f3D073993;
	add.f32 	%f9254, %f1136, 0fC0E07FB0;
	add.f32 	%f9255, %f9254, 0f3444B8DB;
	mul.f32 	%f9256, %f9255, %f9253;
	mul.f32 	%f9257, %f9241, %f9256;
	mul.f32 	%f11936, %f1136, %f9257;
	bra.uni 	$L__BB1_1305;
$L__BB1_1295:
	abs.f32 	%f9259, %f1136;
	setp.eq.f32 	%p1438, %f9259, 0f7F800000;
	mov.f32 	%f11936, 0f00000000;
	@%p1438 bra 	$L__BB1_1305;
	rcp.approx.ftz.f32 	%f9260, %f1136;
	mul.f32 	%f9261, %f9260, %f9260;
	fma.rn.f32 	%f9262, %f9261, 0fC082CB37, 0f3F3FF7E9;
	fma.rn.f32 	%f9263, %f9262, %f9261, 0fBE458BAE;
	fma.rn.f32 	%f9264, %f9263, %f9261, 0f3E3FFF8B;
	fma.rn.f32 	%f1138, %f9264, %f9261, 0f3F800000;
	fma.rn.f32 	%f9265, %f9261, 0fBFCA3BA2, 0f3EB914AD;
	fma.rn.f32 	%f9266, %f9265, %f9261, 0fBE27F2EC;
	fma.rn.f32 	%f9267, %f9266, %f9261, 0f3EBFFFFD;
	fma.rn.f32 	%f1139, %f9267, %f9260, %f1136;
	mul.f32 	%f9268, %f1139, 0f3F22F983;
	cvt.rni.s32.f32 	%r6326, %f9268;
	cvt.rn.f32.s32 	%f9269, %r6326;
	fma.rn.f32 	%f9270, %f9269, 0fBFC90FDA, %f1139;
	fma.rn.f32 	%f9271, %f9269, 0fB3A22168, %f9270;
	fma.rn.f32 	%f11935, %f9269, 0fA7C234C5, %f9271;
	abs.f32 	%f1141, %f1139;
	setp.ltu.f32 	%p1439, %f1141, 0f47CE4780;
	@%p1439 bra 	$L__BB1_1304;
	setp.eq.f32 	%p1440, %f1141, 0f7F800000;
	@%p1440 bra 	$L__BB1_1303;
	mov.b32 	%r1310, %f1139;
	mov.b64 	%rd2343, 0;
	mov.b32 	%r6323, 0;
$L__BB1_1299:
	.pragma "nounroll";
	mul.wide.u32 	%rd1747, %r6323, 4;
	mov.u64 	%rd1748, __cudart_i2opi_f;
	add.s64 	%rd1749, %rd1748, %rd1747;
	ld.global.nc.u32 	%r4857, [%rd1749];
	shl.b32 	%r4858, %r1310, 8;
	or.b32  	%r4859, %r4858, -2147483648;
	mad.wide.u32 	%rd1750, %r4857, %r4859, %rd2343;
	shr.u64 	%rd2343, %rd1750, 32;
	add.s64 	%rd1751, %rd3, %rd1747;
	st.local.u32 	[%rd1751], %rd1750;
	add.s32 	%r6323, %r6323, 1;
	setp.ne.s32 	%p1441, %r6323, 6;
	@%p1441 bra 	$L__BB1_1299;
	shr.u32 	%r4860, %r1310, 23;
	st.local.u32 	[%rd3+24], %rd2343;
	and.b32  	%r4861, %r4860, 31;
	and.b32  	%r4862, %r4860, 224;
	add.s32 	%r4863, %r4862, -128;
	shr.u32 	%r4864, %r4863, 5;
	mul.wide.u32 	%rd1752, %r4864, 4;
	sub.s64 	%rd1753, %rd3, %rd1752;
	ld.local.u32 	%r6324, [%rd1753+24];
	ld.local.u32 	%r6325, [%rd1753+20];
	setp.eq.s32 	%p1442, %r4861, 0;
	@%p1442 bra 	$L__BB1_1302;
	shr.u32 	%r4865, %r1310, 23;
	and.b32  	%r4866, %r4865, 31;
	shf.l.wrap.b32 	%r6324, %r6325, %r6324, %r4866;
	and.b32  	%r4867, %r4865, 224;
	add.s32 	%r4868, %r4867, -128;
	shr.u32 	%r4869, %r4868, 5;
	mul.wide.u32 	%rd1754, %r4869, 4;
	sub.s64 	%rd1755, %rd3, %rd1754;
	ld.local.u32 	%r4870, [%rd1755+16];
	shf.l.wrap.b32 	%r6325, %r4870, %r6325, %r4866;
$L__BB1_1302:
	shr.u32 	%r4871, %r6324, 30;
	shf.l.wrap.b32 	%r4872, %r6325, %r6324, 2;
	shl.b32 	%r4873, %r6325, 2;
	shr.u32 	%r4874, %r4872, 31;
	add.s32 	%r4875, %r4874, %r4871;
	neg.s32 	%r4876, %r4875;
	setp.lt.s32 	%p1443, %r1310, 0;
	selp.b32 	%r6326, %r4876, %r4875, %p1443;
	xor.b32  	%r4877, %r4872, %r1310;
	shr.s32 	%r4878, %r4872, 31;
	xor.b32  	%r4879, %r4878, %r4872;
	xor.b32  	%r4880, %r4878, %r4873;
	cvt.u64.u32 	%rd1756, %r4879;
	shl.b64 	%rd1757, %rd1756, 32;
	cvt.u64.u32 	%rd1758, %r4880;
	or.b64  	%rd1759, %rd1757, %rd1758;
	cvt.rn.f64.s64 	%fd205, %rd1759;
	mul.f64 	%fd206, %fd205, 0d3BF921FB54442D19;
	cvt.rn.f32.f64 	%f9272, %fd206;
	neg.f32 	%f9273, %f9272;
	setp.lt.s32 	%p1444, %r4877, 0;
	selp.f32 	%f11935, %f9273, %f9272, %p1444;
	bra.uni 	$L__BB1_1304;
$L__BB1_1303:
	mov.f32 	%f9274, 0f00000000;
	mul.rn.f32 	%f11935, %f1139, %f9274;
	mov.b32 	%r6326, 0;
$L__BB1_1304:
	and.b32  	%r4882, %r6326, 3;
	cvt.rn.f32.u32 	%f9275, %r4882;
	fma.rn.f32 	%f9276, %f9275, 0f3FC90FDB, 0fC016CBE4;
	add.f32 	%f9277, %f11935, %f9276;
	mul.f32 	%f9278, %f9277, 0f3F22F983;
	cvt.rni.s32.f32 	%r4883, %f9278;
	cvt.rn.f32.s32 	%f9279, %r4883;
	fma.rn.f32 	%f9280, %f9279, 0fBFC90FDA, %f9277;
	fma.rn.f32 	%f9281, %f9279, 0fB3A22168, %f9280;
	add.s32 	%r4884, %r4883, 1;
	mul.rn.f32 	%f9282, %f9281, %f9281;
	and.b32  	%r4885, %r4883, 1;
	setp.eq.b32 	%p1445, %r4885, 1;
	selp.f32 	%f9283, %f9281, 0f3F800000, %p1445;
	fma.rn.f32 	%f9284, %f9282, %f9283, 0f00000000;
	fma.rn.f32 	%f9285, %f9282, 0f37CBAC00, 0fBAB607ED;
	selp.f32 	%f9286, 0fB94D4153, %f9285, %p1445;
	selp.f32 	%f9287, 0f3C0885E4, 0f3D2AAABB, %p1445;
	fma.rn.f32 	%f9288, %f9286, %f9282, %f9287;
	selp.f32 	%f9289, 0fBE2AAAA8, 0fBEFFFFFF, %p1445;
	fma.rn.f32 	%f9290, %f9288, %f9282, %f9289;
	fma.rn.f32 	%f9291, %f9290, %f9284, %f9283;
	and.b32  	%r4886, %r4884, 2;
	setp.eq.s32 	%p1446, %r4886, 0;
	mov.f32 	%f9292, 0f00000000;
	sub.f32 	%f9293, %f9292, %f9291;
	selp.f32 	%f9294, %f9291, %f9293, %p1446;
	rsqrt.approx.f32 	%f9295, %f1136;
	mul.f32 	%f9296, %f9295, 0f3F4C422A;
	mul.f32 	%f9297, %f1138, %f9296;
	mul.f32 	%f11936, %f9297, %f9294;
$L__BB1_1305:
	setp.lt.f32 	%p1448, %f1061, 0f00000000;
	neg.f32 	%f9298, %f11936;
	selp.f32 	%f9299, %f9298, %f11936, %p1448;
	setp.lt.f32 	%p1449, %f1136, 0f0DA24260;
	copysign.f32 	%f9300, %f1061, %f9299;
	selp.f32 	%f9301, %f9300, %f9299, %p1449;
	add.f32 	%f1147, %f9301, %f9301;
	@%p1437 bra 	$L__BB1_1307;
	add.f32 	%f9302, %f1136, 0fC0753AAC;
	add.f32 	%f9303, %f9302, 0f33A5090F;
	fma.rn.f32 	%f9304, %f9303, 0f29AF3463, 0f2B81BF42;
	fma.rn.f32 	%f9305, %f9304, %f9303, 0fADE21EC1;
	fma.rn.f32 	%f9306, %f9305, %f9303, 0fAF5DDEFF;
	fma.rn.f32 	%f9307, %f9306, %f9303, 0f319B0C9D;
	fma.rn.f32 	%f9308, %f9307, %f9303, 0f32E81173;
	fma.rn.f32 	%f9309, %f9308, %f9303, 0fB50F8DC8;
	fma.rn.f32 	%f9310, %f9309, %f9303, 0fB61E653D;
	fma.rn.f32 	%f9311, %f9310, %f9303, 0f382CD9C5;
	fma.rn.f32 	%f9312, %f9311, %f9303, 0f38F9EB10;
	fma.rn.f32 	%f9313, %f9312, %f9303, 0fBAECEB9C;
	fma.rn.f32 	%f9314, %f9313, %f9303, 0fBB276FFD;
	fma.rn.f32 	%f9315, %f9314, %f9303, 0f3D073993;
	add.f32 	%f9316, %f1136, 0fC0E07FB0;
	add.f32 	%f9317, %f9316, 0f3444B8DB;
	mul.f32 	%f9318, %f9317, %f9315;
	mul.f32 	%f9319, %f9303, %f9318;
	mul.f32 	%f11938, %f1136, %f9319;
	bra.uni 	$L__BB1_1317;
$L__BB1_1307:
	abs.f32 	%f9321, %f1136;
	setp.eq.f32 	%p1450, %f9321, 0f7F800000;
	mov.f32 	%f11938, 0f00000000;
	@%p1450 bra 	$L__BB1_1317;
	rcp.approx.ftz.f32 	%f9322, %f1136;
	mul.f32 	%f9323, %f9322, %f9322;
	fma.rn.f32 	%f9324, %f9323, 0fC082CB37, 0f3F3FF7E9;
	fma.rn.f32 	%f9325, %f9324, %f9323, 0fBE458BAE;
	fma.rn.f32 	%f9326, %f9325, %f9323, 0f3E3FFF8B;
	fma.rn.f32 	%f1149, %f9326, %f9323, 0f3F800000;
	fma.rn.f32 	%f9327, %f9323, 0fBFCA3BA2, 0f3EB914AD;
	fma.rn.f32 	%f9328, %f9327, %f9323, 0fBE27F2EC;
	fma.rn.f32 	%f9329, %f9328, %f9323, 0f3EBFFFFD;
	fma.rn.f32 	%f1150, %f9329, %f9322, %f1136;
	mul.f32 	%f9330, %f1150, 0f3F22F983;
	cvt.rni.s32.f32 	%r6330, %f9330;
	cvt.rn.f32.s32 	%f9331, %r6330;
	fma.rn.f32 	%f9332, %f9331, 0fBFC90FDA, %f1150;
	fma.rn.f32 	%f9333, %f9331, 0fB3A22168, %f9332;
	fma.rn.f32 	%f11937, %f9331, 0fA7C234C5, %f9333;
	abs.f32 	%f1152, %f1150;
	setp.ltu.f32 	%p1451, %f1152, 0f47CE4780;
	@%p1451 bra 	$L__BB1_1316;
	setp.eq.f32 	%p1452, %f1152, 0f7F800000;
	@%p1452 bra 	$L__BB1_1315;
	mov.b32 	%r1322, %f1150;
	mov.b64 	%rd2344, 0;
	mov.b32 	%r6327, 0;
$L__BB1_1311:
	.pragma "nounroll";
	mul.wide.u32 	%rd1761, %r6327, 4;
	mov.u64 	%rd1762, __cudart_i2opi_f;
	add.s64 	%rd1763, %rd1762, %rd1761;
	ld.global.nc.u32 	%r4888, [%rd1763];
	shl.b32 	%r4889, %r1322, 8;
	or.b32  	%r4890, %r4889, -2147483648;
	mad.wide.u32 	%rd1764, %r4888, %r4890, %rd2344;
	shr.u64 	%rd2344, %rd1764, 32;
	add.s64 	%rd1765, %rd2, %rd1761;
	st.local.u32 	[%rd1765], %rd1764;
	add.s32 	%r6327, %r6327, 1;
	setp.ne.s32 	%p1453, %r6327, 6;
	@%p1453 bra 	$L__BB1_1311;
	shr.u32 	%r4891, %r1322, 23;
	st.local.u32 	[%rd2+24], %rd2344;
	and.b32  	%r4892, %r4891, 31;
	and.b32  	%r4893, %r4891, 224;
	add.s32 	%r4894, %r4893, -128;
	shr.u32 	%r4895, %r4894, 5;
	mul.wide.u32 	%rd1766, %r4895, 4;
	sub.s64 	%rd1767, %rd2, %rd1766;
	ld.local.u32 	%r6328, [%rd1767+24];
	ld.local.u32 	%r6329, [%rd1767+20];
	setp.eq.s32 	%p1454, %r4892, 0;
	@%p1454 bra 	$L__BB1_1314;
	shr.u32 	%r4896, %r1322, 23;
	and.b32  	%r4897, %r4896, 31;
	shf.l.wrap.b32 	%r6328, %r6329, %r6328, %r4897;
	and.b32  	%r4898, %r4896, 224;
	add.s32 	%r4899, %r4898, -128;
	shr.u32 	%r4900, %r4899, 5;
	mul.wide.u32 	%rd1768, %r4900, 4;
	sub.s64 	%rd1769, %rd2, %rd1768;
	ld.local.u32 	%r4901, [%rd1769+16];
	shf.l.wrap.b32 	%r6329, %r4901, %r6329, %r4897;
$L__BB1_1314:
	shr.u32 	%r4902, %r6328, 30;
	shf.l.wrap.b32 	%r4903, %r6329, %r6328, 2;
	shl.b32 	%r4904, %r6329, 2;
	shr.u32 	%r4905, %r4903, 31;
	add.s32 	%r4906, %r4905, %r4902;
	neg.s32 	%r4907, %r4906;
	setp.lt.s32 	%p1455, %r1322, 0;
	selp.b32 	%r6330, %r4907, %r4906, %p1455;
	xor.b32  	%r4908, %r4903, %r1322;
	shr.s32 	%r4909, %r4903, 31;
	xor.b32  	%r4910, %r4909, %r4903;
	xor.b32  	%r4911, %r4909, %r4904;
	cvt.u64.u32 	%rd1770, %r4910;
	shl.b64 	%rd1771, %rd1770, 32;
	cvt.u64.u32 	%rd1772, %r4911;
	or.b64  	%rd1773, %rd1771, %rd1772;
	cvt.rn.f64.s64 	%fd207, %rd1773;
	mul.f64 	%fd208, %fd207, 0d3BF921FB54442D19;
	cvt.rn.f32.f64 	%f9334, %fd208;
	neg.f32 	%f9335, %f9334;
	setp.lt.s32 	%p1456, %r4908, 0;
	selp.f32 	%f11937, %f9335, %f9334, %p1456;
	bra.uni 	$L__BB1_1316;
$L__BB1_1315:
	mov.f32 	%f9336, 0f00000000;
	mul.rn.f32 	%f11937, %f1150, %f9336;
	mov.b32 	%r6330, 0;
$L__BB1_1316:
	and.b32  	%r4913, %r6330, 3;
	cvt.rn.f32.u32 	%f9337, %r4913;
	fma.rn.f32 	%f9338, %f9337, 0f3FC90FDB, 0fC016CBE4;
	add.f32 	%f9339, %f11937, %f9338;
	mul.f32 	%f9340, %f9339, 0f3F22F983;
	cvt.rni.s32.f32 	%r4914, %f9340;
	cvt.rn.f32.s32 	%f9341, %r4914;
	fma.rn.f32 	%f9342, %f9341, 0fBFC90FDA, %f9339;
	fma.rn.f32 	%f9343, %f9341, 0fB3A22168, %f9342;
	add.s32 	%r4915, %r4914, 1;
	mul.rn.f32 	%f9344, %f9343, %f9343;
	and.b32  	%r4916, %r4914, 1;
	setp.eq.b32 	%p1457, %r4916, 1;
	selp.f32 	%f9345, %f9343, 0f3F800000, %p1457;
	fma.rn.f32 	%f9346, %f9344, %f9345, 0f00000000;
	fma.rn.f32 	%f9347, %f9344, 0f37CBAC00, 0fBAB607ED;
	selp.f32 	%f9348, 0fB94D4153, %f9347, %p1457;
	selp.f32 	%f9349, 0f3C0885E4, 0f3D2AAABB, %p1457;
	fma.rn.f32 	%f9350, %f9348, %f9344, %f9349;
	selp.f32 	%f9351, 0fBE2AAAA8, 0fBEFFFFFF, %p1457;
	fma.rn.f32 	%f9352, %f9350, %f9344, %f9351;
	fma.rn.f32 	%f9353, %f9352, %f9346, %f9345;
	and.b32  	%r4917, %r4915, 2;
	setp.eq.s32 	%p1458, %r4917, 0;
	mov.f32 	%f9354, 0f00000000;
	sub.f32 	%f9355, %f9354, %f9353;
	selp.f32 	%f9356, %f9353, %f9355, %p1458;
	rsqrt.approx.f32 	%f9357, %f1136;
	mul.f32 	%f9358, %f9357, 0f3F4C422A;
	mul.f32 	%f9359, %f1149, %f9358;
	mul.f32 	%f11938, %f9359, %f9356;
$L__BB1_1317:
	neg.f32 	%f9360, %f11938;
	selp.f32 	%f9361, %f9360, %f11938, %p1448;
	copysign.f32 	%f9362, %f1061, %f9361;
	selp.f32 	%f9363, %f9362, %f9361, %p1449;
	add.f32 	%f9364, %f9363, %f9363;
	div.rn.f32 	%f9365, %f9364, %f1061;
	div.rn.f32 	%f9366, %f1147, %f1061;
	mul.f32 	%f11939, %f9366, %f9365;
$L__BB1_1318:
	mul.f32 	%f1160, %f11915, %f11939;
	abs.f32 	%f11942, %f943;
	setp.lt.f32 	%p1461, %f11942, 0f3F800000;
	@%p1461 bra 	$L__BB1_1329;
	setp.gtu.f32 	%p1462, %f11942, 0f4B000000;
	@%p1462 bra 	$L__BB1_1326;
	mov.f32 	%f9367, 0f3F800000;
	div.approx.f32 	%f9368, %f11942, %f9367;
	cvt.rzi.f32.f32 	%f11940, %f9368;
	sub.f32 	%f1163, %f11942, %f11940;
	mov.b32 	%r1333, %f1163;
	setp.lt.u32 	%p1463, %r1333, 1065353216;
	@%p1463 bra 	$L__BB1_1325;
	setp.gt.u32 	%p1464, %r1333, -2147483648;
	@%p1464 bra 	$L__BB1_1324;
	add.f32 	%f11940, %f11940, 0f3F800000;
	setp.ltu.f32 	%p1465, %f1163, 0f40000000;
	@%p1465 bra 	$L__BB1_1325;
	add.f32 	%f9369, %f11940, 0f3F800000;
	add.f32 	%f9370, %f1163, 0fC0400000;
	setp.ge.f32 	%p1466, %f9370, 0f00000000;
	add.f32 	%f9371, %f9369, 0f3F800000;
	selp.f32 	%f11940, %f9371, %f9369, %p1466;
	bra.uni 	$L__BB1_1325;
$L__BB1_1324:
	add.f32 	%f9372, %f11940, 0fBF800000;
	setp.lt.f32 	%p1467, %f1163, 0fBF800000;
	add.f32 	%f9373, %f9372, 0fBF800000;
	selp.f32 	%f11940, %f9373, %f9372, %p1467;
$L__BB1_1325:
	sub.f32 	%f11942, %f11942, %f11940;
	bra.uni 	$L__BB1_1329;
$L__BB1_1326:
	mov.b32 	%r1334, %f11942;
	and.b32  	%r4918, %r1334, 8388607;
	or.b32  	%r6331, %r4918, 1065353216;
	mov.b32 	%f11941, %r6331;
	and.b32  	%r4919, %r1334, -8388608;
	add.s32 	%r6332, %r4919, -1065353216;
	setp.eq.s32 	%p1468, %r6332, 0;
	@%p1468 bra 	$L__BB1_1328;
$L__BB1_1327:
	min.u32 	%r4920, %r6332, 192937984;
	add.s32 	%r4921, %r6331, %r4920;
	mov.b32 	%f9374, %r4921;
	sub.f32 	%f9375, %f9374, %f9374;
	add.f32 	%f9376, %f9375, %f9374;
	sub.f32 	%f9377, %f9374, %f9376;
	mov.f32 	%f9378, 0f3F800000;
	fma.rz.f32 	%f9379, %f9377, %f9378, %f9376;
	cvt.rzi.f32.f32 	%f9380, %f9379;
	sub.f32 	%f11941, %f9374, %f9380;
	sub.s32 	%r6332, %r6332, %r4920;
	mov.b32 	%r6331, %f11941;
	setp.ne.s32 	%p1469, %r6332, 0;
	setp.ne.s32 	%p1470, %r6331, 0;
	and.pred  	%p1471, %p1469, %p1470;
	@%p1471 bra 	$L__BB1_1327;
$L__BB1_1328:
	setp.gt.u32 	%p1472, %r1334, 2139095039;
	selp.f32 	%f9382, 0f7FFFFFFF, 0f4B000000, %p1472;
	mul.f32 	%f9383, %f11941, 0f34000000;
	mul.f32 	%f11942, %f9382, %f9383;
$L__BB1_1329:
	abs.f32 	%f9384, %f11942;
	setp.nan.f32 	%p1473, %f9384, %f9384;
	copysign.f32 	%f9385, %f943, %f11942;
	selp.f32 	%f9386, %f11942, %f9385, %p1473;
	abs.f32 	%f9387, %f9386;
	setp.gt.f32 	%p1474, %f9387, 0f3F000000;
	mov.f32 	%f9388, 0f3F800000;
	sub.f32 	%f9389, %f9388, %f9387;
	selp.f32 	%f1174, %f9389, %f9387, %p1474;
	abs.f32 	%f1175, %f1174;
	setp.lt.f32 	%p1475, %f1175, 0f3089705F;
	@%p1475 bra 	$L__BB1_1331;
	cvt.rn.f32.u32 	%f9390, %r1677;
	mul.f32 	%f9391, %f1174, %f9390;
	add.f32 	%f9392, %f9391, %f9391;
	cvt.rni.f32.f32 	%f9393, %f9392;
	cvt.rzi.s32.f32 	%r4922, %f9393;
	fma.rn.f32 	%f9394, %f9393, 0fBF000000, %f9391;
	mul.rn.f32 	%f9395, %f9394, %f9394;
	fma.rn.f32 	%f9396, %f9395, 0fBF17ACC9, 0f40233590;
	fma.rn.f32 	%f9397, %f9395, 0f3E684E12, 0fBFAAD2E0;
	fma.rn.f32 	%f9398, %f9396, %f9395, 0fC0A55DF6;
	fma.rn.f32 	%f9399, %f9397, %f9395, 0f4081E0CF;
	fma.rn.f32 	%f9400, %f9395, %f9394, 0f00000000;
	fma.rn.f32 	%f9401, %f9399, %f9395, 0fC09DE9E6;
	fma.rn.f32 	%f9402, %f9398, %f9400, 0f00000000;
	fma.rn.f32 	%f9403, %f9401, %f9395, 0f3F800000;
	fma.rn.f32 	%f9404, %f9394, 0f40490FDB, %f9402;
	and.b32  	%r4923, %r4922, 1;
	setp.eq.b32 	%p1476, %r4923, 1;
	selp.f32 	%f9405, %f9403, %f9404, %p1476;
	and.b32  	%r4924, %r4922, 2;
	setp.eq.s32 	%p1477, %r4924, 0;
	mov.f32 	%f9406, 0f00000000;
	sub.f32 	%f9407, %f9406, %f9405;
	selp.f32 	%f9408, %f9405, %f9407, %p1477;
	cvt.rzi.f32.f32 	%f9409, %f9391;
	setp.eq.f32 	%p1478, %f9391, %f9409;
	mul.rn.f32 	%f9410, %f9391, %f9406;
	selp.f32 	%f9411, %f9410, %f9408, %p1478;
	add.f32 	%f9412, %f1174, %f1174;
	cvt.rni.f32.f32 	%f9413, %f9412;
	cvt.rzi.s32.f32 	%r4925, %f9413;
	fma.rn.f32 	%f9414, %f9413, 0fBF000000, %f1174;
	mul.rn.f32 	%f9415, %f9414, %f9414;
	fma.rn.f32 	%f9416, %f9415, 0fBF17ACC9, 0f40233590;
	fma.rn.f32 	%f9417, %f9415, 0f3E684E12, 0fBFAAD2E0;
	fma.rn.f32 	%f9418, %f9416, %f9415, 0fC0A55DF6;
	fma.rn.f32 	%f9419, %f9417, %f9415, 0f4081E0CF;
	fma.rn.f32 	%f9420, %f9415, %f9414, 0f00000000;
	fma.rn.f32 	%f9421, %f9419, %f9415, 0fC09DE9E6;
	fma.rn.f32 	%f9422, %f9418, %f9420, 0f00000000;
	fma.rn.f32 	%f9423, %f9421, %f9415, 0f3F800000;
	fma.rn.f32 	%f9424, %f9414, 0f40490FDB, %f9422;
	and.b32  	%r4926, %r4925, 1;
	setp.eq.b32 	%p1479, %r4926, 1;
	selp.f32 	%f9425, %f9423, %f9424, %p1479;
	and.b32  	%r4927, %r4925, 2;
	setp.eq.s32 	%p1480, %r4927, 0;
	sub.f32 	%f9426, %f9406, %f9425;
	selp.f32 	%f9427, %f9425, %f9426, %p1480;
	cvt.rzi.f32.f32 	%f9428, %f1174;
	setp.eq.f32 	%p1481, %f1174, %f9428;
	mul.rn.f32 	%f9429, %f1174, %f9406;
	mul.f32 	%f9430, %f9411, %f9411;
	selp.f32 	%f9431, %f9429, %f9427, %p1481;
	mul.f32 	%f9432, %f9431, %f9431;
	div.rn.f32 	%f11943, %f9430, %f9432;
	bra.uni 	$L__BB1_1332;
$L__BB1_1331:
	cvt.rn.f32.u32 	%f9433, %r1677;
	mul.f32 	%f9434, %f1174, %f9433;
	abs.f32 	%f9435, %f9434;
	setp.gt.f32 	%p1482, %f9435, 0f4B800000;
	mov.f32 	%f9436, 0f00000000;
	mul.rn.f32 	%f9437, %f9434, %f9436;
	selp.f32 	%f9438, %f9437, %f9434, %p1482;
	add.f32 	%f9439, %f9438, %f9438;
	cvt.rni.f32.f32 	%f9440, %f9439;
	cvt.rzi.s32.f32 	%r4928, %f9440;
	fma.rn.f32 	%f9441, %f9440, 0fBF000000, %f9438;
	add.s32 	%r4929, %r4928, 1;
	mul.rn.f32 	%f9442, %f9441, %f9441;
	fma.rn.f32 	%f9443, %f9442, 0fBF17ACC9, 0f40233590;
	fma.rn.f32 	%f9444, %f9442, 0f3E684E12, 0fBFAAD2E0;
	fma.rn.f32 	%f9445, %f9443, %f9442, 0fC0A55DF6;
	fma.rn.f32 	%f9446, %f9444, %f9442, 0f4081E0CF;
	fma.rn.f32 	%f9447, %f9442, %f9441, 0f00000000;
	fma.rn.f32 	%f9448, %f9446, %f9442, 0fC09DE9E6;
	fma.rn.f32 	%f9449, %f9445, %f9447, 0f00000000;
	fma.rn.f32 	%f9450, %f9448, %f9442, 0f3F800000;
	fma.rn.f32 	%f9451, %f9441, 0f40490FDB, %f9449;
	and.b32  	%r4930, %r4928, 1;
	setp.eq.b32 	%p1483, %r4930, 1;
	selp.f32 	%f9452, %f9451, %f9450, %p1483;
	and.b32  	%r4931, %r4929, 2;
	setp.eq.s32 	%p1484, %r4931, 0;
	sub.f32 	%f9453, %f9436, %f9452;
	selp.f32 	%f9454, %f9452, %f9453, %p1484;
	mul.lo.s32 	%r4932, %r1677, %r1677;
	cvt.rn.f32.u32 	%f9455, %r4932;
	mul.f32 	%f9456, %f9454, %f9455;
	setp.gt.f32 	%p1485, %f1175, 0f4B800000;
	mul.rn.f32 	%f9457, %f1174, %f9436;
	selp.f32 	%f9458, %f9457, %f1174, %p1485;
	add.f32 	%f9459, %f9458, %f9458;
	cvt.rni.f32.f32 	%f9460, %f9459;
	cvt.rzi.s32.f32 	%r4933, %f9460;
	fma.rn.f32 	%f9461, %f9460, 0fBF000000, %f9458;
	add.s32 	%r4934, %r4933, 1;
	mul.rn.f32 	%f9462, %f9461, %f9461;
	fma.rn.f32 	%f9463, %f9462, 0fBF17ACC9, 0f40233590;
	fma.rn.f32 	%f9464, %f9462, 0f3E684E12, 0fBFAAD2E0;
	fma.rn.f32 	%f9465, %f9463, %f9462, 0fC0A55DF6;
	fma.rn.f32 	%f9466, %f9464, %f9462, 0f4081E0CF;
	fma.rn.f32 	%f9467, %f9462, %f9461, 0f00000000;
	fma.rn.f32 	%f9468, %f9466, %f9462, 0fC09DE9E6;
	fma.rn.f32 	%f9469, %f9465, %f9467, 0f00000000;
	fma.rn.f32 	%f9470, %f9468, %f9462, 0f3F800000;
	fma.rn.f32 	%f9471, %f9461, 0f40490FDB, %f9469;
	and.b32  	%r4935, %r4933, 1;
	setp.eq.b32 	%p1486, %r4935, 1;
	selp.f32 	%f9472, %f9471, %f9470, %p1486;
	and.b32  	%r4936, %r4934, 2;
	setp.eq.s32 	%p1487, %r4936, 0;
	sub.f32 	%f9473, %f9436, %f9472;
	mul.f32 	%f9474, %f9454, %f9456;
	selp.f32 	%f9475, %f9472, %f9473, %p1487;
	mul.f32 	%f9476, %f9475, %f9475;
	div.rn.f32 	%f11943, %f9474, %f9476;
$L__BB1_1332:
	mul.f32 	%f1179, %f1160, %f11943;
	abs.f32 	%f11946, %f944;
	setp.lt.f32 	%p1488, %f11946, 0f3F800000;
	@%p1488 bra 	$L__BB1_1343;
	setp.gtu.f32 	%p1489, %f11946, 0f4B000000;
	@%p1489 bra 	$L__BB1_1340;
	mov.f32 	%f9477, 0f3F800000;
	div.approx.f32 	%f9478, %f11946, %f9477;
	cvt.rzi.f32.f32 	%f11944, %f9478;
	sub.f32 	%f1182, %f11946, %f11944;
	mov.b32 	%r1341, %f1182;
	setp.lt.u32 	%p1490, %r1341, 1065353216;
	@%p1490 bra 	$L__BB1_1339;
	setp.gt.u32 	%p1491, %r1341, -2147483648;
	@%p1491 bra 	$L__BB1_1338;
	add.f32 	%f11944, %f11944, 0f3F800000;
	setp.ltu.f32 	%p1492, %f1182, 0f40000000;
	@%p1492 bra 	$L__BB1_1339;
	add.f32 	%f9479, %f11944, 0f3F800000;
	add.f32 	%f9480, %f1182, 0fC0400000;
	setp.ge.f32 	%p1493, %f9480, 0f00000000;
	add.f32 	%f9481, %f9479, 0f3F800000;
	selp.f32 	%f11944, %f9481, %f9479, %p1493;
	bra.uni 	$L__BB1_1339;
$L__BB1_1338:
	add.f32 	%f9482, %f11944, 0fBF800000;
	setp.lt.f32 	%p1494, %f1182, 0fBF800000;
	add.f32 	%f9483, %f9482, 0fBF800000;
	selp.f32 	%f11944, %f9483, %f9482, %p1494;
$L__BB1_1339:
	sub.f32 	%f11946, %f11946, %f11944;
	bra.uni 	$L__BB1_1343;
$L__BB1_1340:
	mov.b32 	%r1342, %f11946;
	and.b32  	%r4937, %r1342, 8388607;
	or.b32  	%r6333, %r4937, 1065353216;
	mov.b32 	%f11945, %r6333;
	and.b32  	%r4938, %r1342, -8388608;
	add.s32 	%r6334, %r4938, -1065353216;
	setp.eq.s32 	%p1495, %r6334, 0;
	@%p1495 bra 	$L__BB1_1342;
$L__BB1_1341:
	min.u32 	%r4939, %r6334, 192937984;
	add.s32 	%r4940, %r6333, %r4939;
	mov.b32 	%f9484, %r4940;
	sub.f32 	%f9485, %f9484, %f9484;
	add.f32 	%f9486, %f9485, %f9484;
	sub.f32 	%f9487, %f9484, %f9486;
	mov.f32 	%f9488, 0f3F800000;
	fma.rz.f32 	%f9489, %f9487, %f9488, %f9486;
	cvt.rzi.f32.f32 	%f9490, %f9489;
	sub.f32 	%f11945, %f9484, %f9490;
	sub.s32 	%r6334, %r6334, %r4939;
	mov.b32 	%r6333, %f11945;
	setp.ne.s32 	%p1496, %r6334, 0;
	setp.ne.s32 	%p1497, %r6333, 0;
	and.pred  	%p1498, %p1496, %p1497;
	@%p1498 bra 	$L__BB1_1341;
$L__BB1_1342:
	setp.gt.u32 	%p1499, %r1342, 2139095039;
	selp.f32 	%f9492, 0f7FFFFFFF, 0f4B000000, %p1499;
	mul.f32 	%f9493, %f11945, 0f34000000;
	mul.f32 	%f11946, %f9492, %f9493;
$L__BB1_1343:
	abs.f32 	%f9494, %f11946;
	setp.nan.f32 	%p1500, %f9494, %f9494;
	copysign.f32 	%f9495, %f944, %f11946;
	selp.f32 	%f9496, %f11946, %f9495, %p1500;
	abs.f32 	%f9497, %f9496;
	setp.gt.f32 	%p1501, %f9497, 0f3F000000;
	mov.f32 	%f9498, 0f3F800000;
	sub.f32 	%f9499, %f9498, %f9497;
	selp.f32 	%f1193, %f9499, %f9497, %p1501;
	abs.f32 	%f1194, %f1193;
	setp.lt.f32 	%p1502, %f1194, 0f3089705F;
	@%p1502 bra 	$L__BB1_1345;
	cvt.rn.f32.u32 	%f9500, %r1678;
	mul.f32 	%f9501, %f1193, %f9500;
	add.f32 	%f9502, %f9501, %f9501;
	cvt.rni.f32.f32 	%f9503, %f9502;
	cvt.rzi.s32.f32 	%r4941, %f9503;
	fma.rn.f32 	%f9504, %f9503, 0fBF000000, %f9501;
	mul.rn.f32 	%f9505, %f9504, %f9504;
	fma.rn.f32 	%f9506, %f9505, 0fBF17ACC9, 0f40233590;
	fma.rn.f32 	%f9507, %f9505, 0f3E684E12, 0fBFAAD2E0;
	fma.rn.f32 	%f9508, %f9506, %f9505, 0fC0A55DF6;
	fma.rn.f32 	%f9509, %f9507, %f9505, 0f4081E0CF;
	fma.rn.f32 	%f9510, %f9505, %f9504, 0f00000000;
	fma.rn.f32 	%f9511, %f9509, %f9505, 0fC09DE9E6;
	fma.rn.f32 	%f9512, %f9508, %f9510, 0f00000000;
	fma.rn.f32 	%f9513, %f9511, %f9505, 0f3F800000;
	fma.rn.f32 	%f9514, %f9504, 0f40490FDB, %f9512;
	and.b32  	%r4942, %r4941, 1;
	setp.eq.b32 	%p1503, %r4942, 1;
	selp.f32 	%f9515, %f9513, %f9514, %p1503;
	and.b32  	%r4943, %r4941, 2;
	setp.eq.s32 	%p1504, %r4943, 0;
	mov.f32 	%f9516, 0f00000000;
	sub.f32 	%f9517, %f9516, %f9515;
	selp.f32 	%f9518, %f9515, %f9517, %p1504;
	cvt.rzi.f32.f32 	%f9519, %f9501;
	setp.eq.f32 	%p1505, %f9501, %f9519;
	mul.rn.f32 	%f9520, %f9501, %f9516;
	selp.f32 	%f9521, %f9520, %f9518, %p1505;
	add.f32 	%f9522, %f1193, %f1193;
	cvt.rni.f32.f32 	%f9523, %f9522;
	cvt.rzi.s32.f32 	%r4944, %f9523;
	fma.rn.f32 	%f9524, %f9523, 0fBF000000, %f1193;
	mul.rn.f32 	%f9525, %f9524, %f9524;
	fma.rn.f32 	%f9526, %f9525, 0fBF17ACC9, 0f40233590;
	fma.rn.f32 	%f9527, %f9525, 0f3E684E12, 0fBFAAD2E0;
	fma.rn.f32 	%f9528, %f9526, %f9525, 0fC0A55DF6;
	fma.rn.f32 	%f9529, %f9527, %f9525, 0f4081E0CF;
	fma.rn.f32 	%f9530, %f9525, %f9524, 0f00000000;
	fma.rn.f32 	%f9531, %f9529, %f9525, 0fC09DE9E6;
	fma.rn.f32 	%f9532, %f9528, %f9530, 0f00000000;
	fma.rn.f32 	%f9533, %f9531, %f9525, 0f3F800000;
	fma.rn.f32 	%f9534, %f9524, 0f40490FDB, %f9532;
	and.b32  	%r4945, %r4944, 1;
	setp.eq.b32 	%p1506, %r4945, 1;
	selp.f32 	%f9535, %f9533, %f9534, %p1506;
	and.b32  	%r4946, %r4944, 2;
	setp.eq.s32 	%p1507, %r4946, 0;
	sub.f32 	%f9536, %f9516, %f9535;
	selp.f32 	%f9537, %f9535, %f9536, %p1507;
	cvt.rzi.f32.f32 	%f9538, %f1193;
	setp.eq.f32 	%p1508, %f1193, %f9538;
	mul.rn.f32 	%f9539, %f1193, %f9516;
	mul.f32 	%f9540, %f9521, %f9521;
	selp.f32 	%f9541, %f9539, %f9537, %p1508;
	mul.f32 	%f9542, %f9541, %f9541;
	div.rn.f32 	%f11947, %f9540, %f9542;
	bra.uni 	$L__BB1_1346;
$L__BB1_1345:
	cvt.rn.f32.u32 	%f9543, %r1678;
	mul.f32 	%f9544, %f1193, %f9543;
	abs.f32 	%f9545, %f9544;
	setp.gt.f32 	%p1509, %f9545, 0f4B800000;
	mov.f32 	%f9546, 0f00000000;
	mul.rn.f32 	%f9547, %f9544, %f9546;
	selp.f32 	%f9548, %f9547, %f9544, %p1509;
	add.f32 	%f9549, %f9548, %f9548;
	cvt.rni.f32.f32 	%f9550, %f9549;
	cvt.rzi.s32.f32 	%r4947, %f9550;
	fma.rn.f32 	%f9551, %f9550, 0fBF000000, %f9548;
	add.s32 	%r4948, %r4947, 1;
	mul.rn.f32 	%f9552, %f9551, %f9551;
	fma.rn.f32 	%f9553, %f9552, 0fBF17ACC9, 0f40233590;
	fma.rn.f32 	%f9554, %f9552, 0f3E684E12, 0fBFAAD2E0;
	fma.rn.f32 	%f9555, %f9553, %f9552, 0fC0A55DF6;
	fma.rn.f32 	%f9556, %f9554, %f9552, 0f4081E0CF;
	fma.rn.f32 	%f9557, %f9552, %f9551, 0f00000000;
	fma.rn.f32 	%f9558, %f9556, %f9552, 0fC09DE9E6;
	fma.rn.f32 	%f9559, %f9555, %f9557, 0f00000000;
	fma.rn.f32 	%f9560, %f9558, %f9552, 0f3F800000;
	fma.rn.f32 	%f9561, %f9551, 0f40490FDB, %f9559;
	and.b32  	%r4949, %r4947, 1;
	setp.eq.b32 	%p1510, %r4949, 1;
	selp.f32 	%f9562, %f9561, %f9560, %p1510;
	and.b32  	%r4950, %r4948, 2;
	setp.eq.s32 	%p1511, %r4950, 0;
	sub.f32 	%f9563, %f9546, %f9562;
	selp.f32 	%f9564, %f9562, %f9563, %p1511;
	mul.lo.s32 	%r4951, %r1678, %r1678;
	cvt.rn.f32.u32 	%f9565, %r4951;
	mul.f32 	%f9566, %f9564, %f9565;
	setp.gt.f32 	%p1512, %f1194, 0f4B800000;
	mul.rn.f32 	%f9567, %f1193, %f9546;
	selp.f32 	%f9568, %f9567, %f1193, %p1512;
	add.f32 	%f9569, %f9568, %f9568;
	cvt.rni.f32.f32 	%f9570, %f9569;
	cvt.rzi.s32.f32 	%r4952, %f9570;
	fma.rn.f32 	%f9571, %f9570, 0fBF000000, %f9568;
	add.s32 	%r4953, %r4952, 1;
	mul.rn.f32 	%f9572, %f9571, %f9571;
	fma.rn.f32 	%f9573, %f9572, 0fBF17ACC9, 0f40233590;
	fma.rn.f32 	%f9574, %f9572, 0f3E684E12, 0fBFAAD2E0;
	fma.rn.f32 	%f9575, %f9573, %f9572, 0fC0A55DF6;
	fma.rn.f32 	%f9576, %f9574, %f9572, 0f4081E0CF;
	fma.rn.f32 	%f9577, %f9572, %f9571, 0f00000000;
	fma.rn.f32 	%f9578, %f9576, %f9572, 0fC09DE9E6;
	fma.rn.f32 	%f9579, %f9575, %f9577, 0f00000000;
	fma.rn.f32 	%f9580, %f9578, %f9572, 0f3F800000;
	fma.rn.f32 	%f9581, %f9571, 0f40490FDB, %f9579;
	and.b32  	%r4954, %r4952, 1;
	setp.eq.b32 	%p1513, %r4954, 1;
	selp.f32 	%f9582, %f9581, %f9580, %p1513;
	and.b32  	%r4955, %r4953, 2;
	setp.eq.s32 	%p1514, %r4955, 0;
	sub.f32 	%f9583, %f9546, %f9582;
	mul.f32 	%f9584, %f9564, %f9566;
	selp.f32 	%f9585, %f9582, %f9583, %p1514;
	mul.f32 	%f9586, %f9585, %f9585;
	div.rn.f32 	%f11947, %f9584, %f9586;
$L__BB1_1346:
	fma.rn.f32 	%f12013, %f1179, %f11947, %f12013;
	add.s32 	%r6226, %r6226, 1;
	setp.ne.s32 	%p1515, %r6226, %r1679;
	@%p1515 bra 	$L__BB1_1022;
	setp.eq.s32 	%p1516, %r49, 4;
	@%p1516 bra 	$L__BB1_1674;
	ld.param.u64 	%rd2239, [_Z15dirtymap_kernel10floatArrayS_S_S_f11chordParamsPfjPKf_param_8];
	cvta.to.global.u64 	%rd1774, %rd2239;
	ld.global.f32 	%f1199, [%rd1774+196];
	mov.b32 	%r6335, 0;
$L__BB1_1349:
	cvt.rn.f32.u32 	%f9587, %r6335;
	mul.f32 	%f9588, %f1507, %f9587;
	fma.rn.f32 	%f1201, %f9588, 0f3898825B, %f7;
	mul.f32 	%f9589, %f1201, 0f3F22F983;
	cvt.rni.s32.f32 	%r6367, %f9589;
	cvt.rn.f32.s32 	%f9590, %r6367;
	fma.rn.f32 	%f9591, %f9590, 0fBFC90FDA, %f1201;
	fma.rn.f32 	%f9592, %f9590, 0fB3A22168, %f9591;
	fma.rn.f32 	%f11956, %f9590, 0fA7C234C5, %f9592;
	abs.f32 	%f1203, %f1201;
	setp.ltu.f32 	%p1517, %f1203, 0f47CE4780;
	mov.u32 	%r6339, %r6367;
	mov.f32 	%f11949, %f11956;
	@%p1517 bra 	$L__BB1_1357;
	setp.eq.f32 	%p1518, %f1203, 0f7F800000;
	@%p1518 bra 	$L__BB1_1356;
	mov.b32 	%r4958, %f1201;
	shl.b32 	%r4959, %r4958, 8;
	or.b32  	%r1352, %r4959, -2147483648;
	mov.b64 	%rd2345, 0;
	mov.b32 	%r6336, 0;
$L__BB1_1352:
	.pragma "nounroll";
	mul.wide.u32 	%rd1776, %r6336, 4;
	mov.u64 	%rd1777, __cudart_i2opi_f;
	add.s64 	%rd1778, %rd1777, %rd1776;
	ld.global.nc.u32 	%r4960, [%rd1778];
	mad.wide.u32 	%rd1779, %r4960, %r1352, %rd2345;
	shr.u64 	%rd2345, %rd1779, 32;
	add.s64 	%rd1780, %rd23, %rd1776;
	st.local.u32 	[%rd1780], %rd1779;
	add.s32 	%r6336, %r6336, 1;
	setp.ne.s32 	%p1519, %r6336, 6;
	@%p1519 bra 	$L__BB1_1352;
	mov.b32 	%r4961, %f1201;
	shr.u32 	%r4962, %r4961, 23;
	st.local.u32 	[%rd23+24], %rd2345;
	and.b32  	%r4963, %r4962, 31;
	and.b32  	%r4964, %r4962, 224;
	add.s32 	%r4965, %r4964, -128;
	shr.u32 	%r4966, %r4965, 5;
	mul.wide.u32 	%rd1781, %r4966, 4;
	sub.s64 	%rd1782, %rd23, %rd1781;
	ld.local.u32 	%r6337, [%rd1782+24];
	ld.local.u32 	%r6338, [%rd1782+20];
	setp.eq.s32 	%p1520, %r4963, 0;
	@%p1520 bra 	$L__BB1_1355;
	mov.b32 	%r4967, %f1201;
	shr.u32 	%r4968, %r4967, 23;
	and.b32  	%r4969, %r4968, 31;
	shf.l.wrap.b32 	%r6337, %r6338, %r6337, %r4969;
	and.b32  	%r4970, %r4968, 224;
	add.s32 	%r4971, %r4970, -128;
	shr.u32 	%r4972, %r4971, 5;
	mul.wide.u32 	%rd1783, %r4972, 4;
	sub.s64 	%rd1784, %rd23, %rd1783;
	ld.local.u32 	%r4973, [%rd1784+16];
	shf.l.wrap.b32 	%r6338, %r4973, %r6338, %r4969;
$L__BB1_1355:
	shr.u32 	%r4974, %r6337, 30;
	shf.l.wrap.b32 	%r4975, %r6338, %r6337, 2;
	shl.b32 	%r4976, %r6338, 2;
	shr.u32 	%r4977, %r4975, 31;
	add.s32 	%r4978, %r4977, %r4974;
	neg.s32 	%r4979, %r4978;
	mov.b32 	%r4980, %f1201;
	setp.lt.s32 	%p1521, %r4980, 0;
	selp.b32 	%r6339, %r4979, %r4978, %p1521;
	xor.b32  	%r4981, %r4975, %r4980;
	shr.s32 	%r4982, %r4975, 31;
	xor.b32  	%r4983, %r4982, %r4975;
	xor.b32  	%r4984, %r4982, %r4976;
	cvt.u64.u32 	%rd1785, %r4983;
	shl.b64 	%rd1786, %rd1785, 32;
	cvt.u64.u32 	%rd1787, %r4984;
	or.b64  	%rd1788, %rd1786, %rd1787;
	cvt.rn.f64.s64 	%fd209, %rd1788;
	mul.f64 	%fd210, %fd209, 0d3BF921FB54442D19;
	cvt.rn.f32.f64 	%f9593, %fd210;
	neg.f32 	%f9594, %f9593;
	setp.lt.s32 	%p1522, %r4981, 0;
	selp.f32 	%f11949, %f9594, %f9593, %p1522;
	bra.uni 	$L__BB1_1357;
$L__BB1_1356:
	mov.f32 	%f9595, 0f00000000;
	mul.rn.f32 	%f11949, %f1201, %f9595;
	mov.b32 	%r6339, 0;
$L__BB1_1357:
	ld.param.u32 	%r5875, [_Z15dirtymap_kernel10floatArrayS_S_S_f11chordParamsPfjPKf_param_7];
	add.s32 	%r4986, %r6339, 1;
	mul.rn.f32 	%f9596, %f11949, %f11949;
	and.b32  	%r4987, %r6339, 1;
	setp.eq.b32 	%p1524, %r4987, 1;
	selp.f32 	%f9597, %f11949, 0f3F800000, %p1524;
	fma.rn.f32 	%f9598, %f9596, %f9597, 0f00000000;
	fma.rn.f32 	%f9599, %f9596, 0f37CBAC00, 0fBAB607ED;
	selp.f32 	%f9600, 0fB94D4153, %f9599, %p1524;
	selp.f32 	%f9601, 0f3C0885E4, 0f3D2AAABB, %p1524;
	fma.rn.f32 	%f9602, %f9600, %f9596, %f9601;
	selp.f32 	%f9603, 0fBE2AAAA8, 0fBEFFFFFF, %p1524;
	fma.rn.f32 	%f9604, %f9602, %f9596, %f9603;
	fma.rn.f32 	%f9605, %f9604, %f9598, %f9597;
	and.b32  	%r4988, %r4986, 2;
	setp.eq.s32 	%p1525, %r4988, 0;
	mov.f32 	%f9606, 0f00000000;
	sub.f32 	%f9607, %f9606, %f9605;
	selp.f32 	%f1207, %f9605, %f9607, %p1525;
	cvta.to.global.u64 	%rd1789, %rd325;
	mov.u32 	%r4989, %ctaid.x;
	mul.lo.s32 	%r4990, %r4989, %r5875;
	shl.b32 	%r4991, %r4990, 5;
	mov.u32 	%r4992, %tid.x;
	add.s32 	%r4993, %r4991, %r4992;
	shl.b32 	%r4994, %r5895, 5;
	add.s32 	%r4995, %r4993, %r4994;
	mul.lo.s32 	%r4996, %r4995, 3;
	mul.wide.u32 	%rd1790, %r4996, 4;
	add.s64 	%rd274, %rd1789, %rd1790;
	ld.global.f32 	%f1208, [%rd274];
	mov.u32 	%r6343, %r6367;
	mov.f32 	%f11950, %f11956;
	@%p1517 bra 	$L__BB1_1365;
	setp.eq.f32 	%p1526, %f1203, 0f7F800000;
	@%p1526 bra 	$L__BB1_1364;
	mov.b64 	%rd2346, 0;
	mov.b32 	%r6340, 0;
$L__BB1_1360:
	.pragma "nounroll";
	mul.wide.u32 	%rd1792, %r6340, 4;
	mov.u64 	%rd1793, __cudart_i2opi_f;
	add.s64 	%rd1794, %rd1793, %rd1792;
	ld.global.nc.u32 	%r4998, [%rd1794];
	mov.b32 	%r4999, %f1201;
	shl.b32 	%r5000, %r4999, 8;
	or.b32  	%r5001, %r5000, -2147483648;
	mad.wide.u32 	%rd1795, %r4998, %r5001, %rd2346;
	shr.u64 	%rd2346, %rd1795, 32;
	add.s64 	%rd1796, %rd22, %rd1792;
	st.local.u32 	[%rd1796], %rd1795;
	add.s32 	%r6340, %r6340, 1;
	setp.ne.s32 	%p1527, %r6340, 6;
	@%p1527 bra 	$L__BB1_1360;
	mov.b32 	%r5002, %f1201;
	shr.u32 	%r5003, %r5002, 23;
	st.local.u32 	[%rd22+24], %rd2346;
	and.b32  	%r5004, %r5003, 31;
	and.b32  	%r5005, %r5003, 224;
	add.s32 	%r5006, %r5005, -128;
	shr.u32 	%r5007, %r5006, 5;
	mul.wide.u32 	%rd1797, %r5007, 4;
	sub.s64 	%rd1798, %rd22, %rd1797;
	ld.local.u32 	%r6341, [%rd1798+24];
	ld.local.u32 	%r6342, [%rd1798+20];
	setp.eq.s32 	%p1528, %r5004, 0;
	@%p1528 bra 	$L__BB1_1363;
	mov.b32 	%r5008, %f1201;
	shr.u32 	%r5009, %r5008, 23;
	and.b32  	%r5010, %r5009, 31;
	shf.l.wrap.b32 	%r6341, %r6342, %r6341, %r5010;
	and.b32  	%r5011, %r5009, 224;
	add.s32 	%r5012, %r5011, -128;
	shr.u32 	%r5013, %r5012, 5;
	mul.wide.u32 	%rd1799, %r5013, 4;
	sub.s64 	%rd1800, %rd22, %rd1799;
	ld.local.u32 	%r5014, [%rd1800+16];
	shf.l.wrap.b32 	%r6342, %r5014, %r6342, %r5010;
$L__BB1_1363:
	shr.u32 	%r5015, %r6341, 30;
	shf.l.wrap.b32 	%r5016, %r6342, %r6341, 2;
	shl.b32 	%r5017, %r6342, 2;
	shr.u32 	%r5018, %r5016, 31;
	add.s32 	%r5019, %r5018, %r5015;
	neg.s32 	%r5020, %r5019;
	mov.b32 	%r5021, %f1201;
	setp.lt.s32 	%p1529, %r5021, 0;
	selp.b32 	%r6343, %r5020, %r5019, %p1529;
	xor.b32  	%r5022, %r5016, %r5021;
	shr.s32 	%r5023, %r5016, 31;
	xor.b32  	%r5024, %r5023, %r5016;
	xor.b32  	%r5025, %r5023, %r5017;
	cvt.u64.u32 	%rd1801, %r5024;
	shl.b64 	%rd1802, %rd1801, 32;
	cvt.u64.u32 	%rd1803, %r5025;
	or.b64  	%rd1804, %rd1802, %rd1803;
	cvt.rn.f64.s64 	%fd211, %rd1804;
	mul.f64 	%fd212, %fd211, 0d3BF921FB54442D19;
	cvt.rn.f32.f64 	%f9608, %fd212;
	neg.f32 	%f9609, %f9608;
	setp.lt.s32 	%p1530, %r5022, 0;
	selp.f32 	%f11950, %f9609, %f9608, %p1530;
	bra.uni 	$L__BB1_1365;
$L__BB1_1364:
	mov.f32 	%f9610, 0f00000000;
	mul.rn.f32 	%f11950, %f1201, %f9610;
	mov.b32 	%r6343, 0;
$L__BB1_1365:
	mul.rn.f32 	%f9611, %f11950, %f11950;
	and.b32  	%r5027, %r6343, 1;
	setp.eq.b32 	%p1532, %r5027, 1;
	selp.f32 	%f9612, 0f3F800000, %f11950, %p1532;
	fma.rn.f32 	%f9613, %f9611, %f9612, 0f00000000;
	fma.rn.f32 	%f9614, %f9611, 0f37CBAC00, 0fBAB607ED;
	selp.f32 	%f9615, %f9614, 0fB94D4153, %p1532;
	selp.f32 	%f9616, 0f3D2AAABB, 0f3C0885E4, %p1532;
	fma.rn.f32 	%f9617, %f9615, %f9611, %f9616;
	selp.f32 	%f9618, 0fBEFFFFFF, 0fBE2AAAA8, %p1532;
	fma.rn.f32 	%f9619, %f9617, %f9611, %f9618;
	fma.rn.f32 	%f9620, %f9619, %f9613, %f9612;
	and.b32  	%r5028, %r6343, 2;
	setp.eq.s32 	%p1533, %r5028, 0;
	mov.f32 	%f9621, 0f00000000;
	sub.f32 	%f9622, %f9621, %f9620;
	selp.f32 	%f9623, %f9620, %f9622, %p1533;
	ld.global.f32 	%f1212, [%rd274+4];
	mul.f32 	%f9624, %f1212, %f9623;
	mul.f32 	%f9625, %f1208, %f1207;
	sub.f32 	%f1213, %f9625, %f9624;
	mov.u32 	%r6347, %r6367;
	mov.f32 	%f11951, %f11956;
	@%p1517 bra 	$L__BB1_1373;
	setp.eq.f32 	%p1534, %f1203, 0f7F800000;
	@%p1534 bra 	$L__BB1_1372;
	mov.b64 	%rd2347, 0;
	mov.b32 	%r6344, 0;
$L__BB1_1368:
	.pragma "nounroll";
	mul.wide.u32 	%rd1806, %r6344, 4;
	mov.u64 	%rd1807, __cudart_i2opi_f;
	add.s64 	%rd1808, %rd1807, %rd1806;
	ld.global.nc.u32 	%r5030, [%rd1808];
	mov.b32 	%r5031, %f1201;
	shl.b32 	%r5032, %r5031, 8;
	or.b32  	%r5033, %r5032, -2147483648;
	mad.wide.u32 	%rd1809, %r5030, %r5033, %rd2347;
	shr.u64 	%rd2347, %rd1809, 32;
	add.s64 	%rd1810, %rd21, %rd1806;
	st.local.u32 	[%rd1810], %rd1809;
	add.s32 	%r6344, %r6344, 1;
	setp.ne.s32 	%p1535, %r6344, 6;
	@%p1535 bra 	$L__BB1_1368;
	mov.b32 	%r5034, %f1201;
	shr.u32 	%r5035, %r5034, 23;
	st.local.u32 	[%rd21+24], %rd2347;
	and.b32  	%r5036, %r5035, 31;
	and.b32  	%r5037, %r5035, 224;
	add.s32 	%r5038, %r5037, -128;
	shr.u32 	%r5039, %r5038, 5;
	mul.wide.u32 	%rd1811, %r5039, 4;
	sub.s64 	%rd1812, %rd21, %rd1811;
	ld.local.u32 	%r6345, [%rd1812+24];
	ld.local.u32 	%r6346, [%rd1812+20];
	setp.eq.s32 	%p1536, %r5036, 0;
	@%p1536 bra 	$L__BB1_1371;
	mov.b32 	%r5040, %f1201;
	shr.u32 	%r5041, %r5040, 23;
	and.b32  	%r5042, %r5041, 31;
	shf.l.wrap.b32 	%r6345, %r6346, %r6345, %r5042;
	and.b32  	%r5043, %r5041, 224;
	add.s32 	%r5044, %r5043, -128;
	shr.u32 	%r5045, %r5044, 5;
	mul.wide.u32 	%rd1813, %r5045, 4;
	sub.s64 	%rd1814, %rd21, %rd1813;
	ld.local.u32 	%r5046, [%rd1814+16];
	shf.l.wrap.b32 	%r6346, %r5046, %r6346, %r5042;
$L__BB1_1371:
	shr.u32 	%r5047, %r6345, 30;
	shf.l.wrap.b32 	%r5048, %r6346, %r6345, 2;
	shl.b32 	%r5049, %r6346, 2;
	shr.u32 	%r5050, %r5048, 31;
	add.s32 	%r5051, %r5050, %r5047;
	neg.s32 	%r5052, %r5051;
	mov.b32 	%r5053, %f1201;
	setp.lt.s32 	%p1537, %r5053, 0;
	selp.b32 	%r6347, %r5052, %r5051, %p1537;
	xor.b32  	%r5054, %r5048, %r5053;
	shr.s32 	%r5055, %r5048, 31;
	xor.b32  	%r5056, %r5055, %r5048;
	xor.b32  	%r5057, %r5055, %r5049;
	cvt.u64.u32 	%rd1815, %r5056;
	shl.b64 	%rd1816, %rd1815, 32;
	cvt.u64.u32 	%rd1817, %r5057;
	or.b64  	%rd1818, %rd1816, %rd1817;
	cvt.rn.f64.s64 	%fd213, %rd1818;
	mul.f64 	%fd214, %fd213, 0d3BF921FB54442D19;
	cvt.rn.f32.f64 	%f9626, %fd214;
	neg.f32 	%f9627, %f9626;
	setp.lt.s32 	%p1538, %r5054, 0;
	selp.f32 	%f11951, %f9627, %f9626, %p1538;
	bra.uni 	$L__BB1_1373;
$L__BB1_1372:
	mov.f32 	%f9628, 0f00000000;
	mul.rn.f32 	%f11951, %f1201, %f9628;
	mov.b32 	%r6347, 0;
$L__BB1_1373:
	mul.rn.f32 	%f9629, %f11951, %f11951;
	and.b32  	%r5059, %r6347, 1;
	setp.eq.b32 	%p1540, %r5059, 1;
	selp.f32 	%f9630, 0f3F800000, %f11951, %p1540;
	fma.rn.f32 	%f9631, %f9629, %f9630, 0f00000000;
	fma.rn.f32 	%f9632, %f9629, 0f37CBAC00, 0fBAB607ED;
	selp.f32 	%f9633, %f9632, 0fB94D4153, %p1540;
	selp.f32 	%f9634, 0f3D2AAABB, 0f3C0885E4, %p1540;
	fma.rn.f32 	%f9635, %f9633, %f9629, %f9634;
	selp.f32 	%f9636, 0fBEFFFFFF, 0fBE2AAAA8, %p1540;
	fma.rn.f32 	%f9637, %f9635, %f9629, %f9636;
	fma.rn.f32 	%f9638, %f9637, %f9631, %f9630;
	and.b32  	%r5060, %r6347, 2;
	setp.eq.s32 	%p1541, %r5060, 0;
	mov.f32 	%f9639, 0f00000000;
	sub.f32 	%f9640, %f9639, %f9638;
	selp.f32 	%f9641, %f9638, %f9640, %p1541;
	mul.f32 	%f1217, %f1208, %f9641;
	mov.u32 	%r6351, %r6367;
	mov.f32 	%f11952, %f11956;
	@%p1517 bra 	$L__BB1_1381;
	setp.eq.f32 	%p1542, %f1203, 0f7F800000;
	@%p1542 bra 	$L__BB1_1380;
	mov.b64 	%rd2348, 0;
	mov.b32 	%r6348, 0;
$L__BB1_1376:
	.pragma "nounroll";
	mul.wide.u32 	%rd1820, %r6348, 4;
	mov.u64 	%rd1821, __cudart_i2opi_f;
	add.s64 	%rd1822, %rd1821, %rd1820;
	ld.global.nc.u32 	%r5062, [%rd1822];
	mov.b32 	%r5063, %f1201;
	shl.b32 	%r5064, %r5063, 8;
	or.b32  	%r5065, %r5064, -2147483648;
	mad.wide.u32 	%rd1823, %r5062, %r5065, %rd2348;
	shr.u64 	%rd2348, %rd1823, 32;
	add.s64 	%rd1824, %rd20, %rd1820;
	st.local.u32 	[%rd1824], %rd1823;
	add.s32 	%r6348, %r6348, 1;
	setp.ne.s32 	%p1543, %r6348, 6;
	@%p1543 bra 	$L__BB1_1376;
	mov.b32 	%r5066, %f1201;
	shr.u32 	%r5067, %r5066, 23;
	st.local.u32 	[%rd20+24], %rd2348;
	and.b32  	%r5068, %r5067, 31;
	and.b32  	%r5069, %r5067, 224;
	add.s32 	%r5070, %r5069, -128;
	shr.u32 	%r5071, %r5070, 5;
	mul.wide.u32 	%rd1825, %r5071, 4;
	sub.s64 	%rd1826, %rd20, %rd1825;
	ld.local.u32 	%r6349, [%rd1826+24];
	ld.local.u32 	%r6350, [%rd1826+20];
	setp.eq.s32 	%p1544, %r5068, 0;
	@%p1544 bra 	$L__BB1_1379;
	mov.b32 	%r5072, %f1201;
	shr.u32 	%r5073, %r5072, 23;
	and.b32  	%r5074, %r5073, 31;
	shf.l.wrap.b32 	%r6349, %r6350, %r6349, %r5074;
	and.b32  	%r5075, %r5073, 224;
	add.s32 	%r5076, %r5075, -128;
	shr.u32 	%r5077, %r5076, 5;
	mul.wide.u32 	%rd1827, %r5077, 4;
	sub.s64 	%rd1828, %rd20, %rd1827;
	ld.local.u32 	%r5078, [%rd1828+16];
	shf.l.wrap.b32 	%r6350, %r5078, %r6350, %r5074;
$L__BB1_1379:
	shr.u32 	%r5079, %r6349, 30;
	shf.l.wrap.b32 	%r5080, %r6350, %r6349, 2;
	shl.b32 	%r5081, %r6350, 2;
	shr.u32 	%r5082, %r5080, 31;
	add.s32 	%r5083, %r5082, %r5079;
	neg.s32 	%r5084, %r5083;
	mov.b32 	%r5085, %f1201;
	setp.lt.s32 	%p1545, %r5085, 0;
	selp.b32 	%r6351, %r5084, %r5083, %p1545;
	xor.b32  	%r5086, %r5080, %r5085;
	shr.s32 	%r5087, %r5080, 31;
	xor.b32  	%r5088, %r5087, %r5080;
	xor.b32  	%r5089, %r5087, %r5081;
	cvt.u64.u32 	%rd1829, %r5088;
	shl.b64 	%rd1830, %rd1829, 32;
	cvt.u64.u32 	%rd1831, %r5089;
	or.b64  	%rd1832, %rd1830, %rd1831;
	cvt.rn.f64.s64 	%fd215, %rd1832;
	mul.f64 	%fd216, %fd215, 0d3BF921FB54442D19;
	cvt.rn.f32.f64 	%f9642, %fd216;
	neg.f32 	%f9643, %f9642;
	setp.lt.s32 	%p1546, %r5086, 0;
	selp.f32 	%f11952, %f9643, %f9642, %p1546;
	bra.uni 	$L__BB1_1381;
$L__BB1_1380:
	mov.f32 	%f9644, 0f00000000;
	mul.rn.f32 	%f11952, %f1201, %f9644;
	mov.b32 	%r6351, 0;
$L__BB1_1381:
	add.s32 	%r5091, %r6351, 1;
	mul.rn.f32 	%f9645, %f11952, %f11952;
	and.b32  	%r5092, %r6351, 1;
	setp.eq.b32 	%p1548, %r5092, 1;
	selp.f32 	%f9646, %f11952, 0f3F800000, %p1548;
	fma.rn.f32 	%f9647, %f9645, %f9646, 0f00000000;
	fma.rn.f32 	%f9648, %f9645, 0f37CBAC00, 0fBAB607ED;
	selp.f32 	%f9649, 0fB94D4153, %f9648, %p1548;
	selp.f32 	%f9650, 0f3C0885E4, 0f3D2AAABB, %p1548;
	fma.rn.f32 	%f9651, %f9649, %f9645, %f9650;
	selp.f32 	%f9652, 0fBE2AAAA8, 0fBEFFFFFF, %p1548;
	fma.rn.f32 	%f9653, %f9651, %f9645, %f9652;
	fma.rn.f32 	%f9654, %f9653, %f9647, %f9646;
	and.b32  	%r5093, %r5091, 2;
	setp.eq.s32 	%p1549, %r5093, 0;
	mov.f32 	%f9655, 0f00000000;
	sub.f32 	%f9656, %f9655, %f9654;
	selp.f32 	%f9657, %f9654, %f9656, %p1549;
	fma.rn.f32 	%f1221, %f1212, %f9657, %f1217;
	ld.global.f32 	%f1222, [%rd274+8];
	mov.u32 	%r6355, %r6367;
	mov.f32 	%f11953, %f11956;
	@%p1517 bra 	$L__BB1_1389;
	setp.eq.f32 	%p1550, %f1203, 0f7F800000;
	@%p1550 bra 	$L__BB1_1388;
	mov.b64 	%rd2349, 0;
	mov.b32 	%r6352, 0;
$L__BB1_1384:
	.pragma "nounroll";
	mul.wide.u32 	%rd1834, %r6352, 4;
	mov.u64 	%rd1835, __cudart_i2opi_f;
	add.s64 	%rd1836, %rd1835, %rd1834;
	ld.global.nc.u32 	%r5095, [%rd1836];
	mov.b32 	%r5096, %f1201;
	shl.b32 	%r5097, %r5096, 8;
	or.b32  	%r5098, %r5097, -2147483648;
	mad.wide.u32 	%rd1837, %r5095, %r5098, %rd2349;
	shr.u64 	%rd2349, %rd1837, 32;
	add.s64 	%rd1838, %rd19, %rd1834;
	st.local.u32 	[%rd1838], %rd1837;
	add.s32 	%r6352, %r6352, 1;
	setp.ne.s32 	%p1551, %r6352, 6;
	@%p1551 bra 	$L__BB1_1384;
	mov.b32 	%r5099, %f1201;
	shr.u32 	%r5100, %r5099, 23;
	st.local.u32 	[%rd19+24], %rd2349;
	and.b32  	%r5101, %r5100, 31;
	and.b32  	%r5102, %r5100, 224;
	add.s32 	%r5103, %r5102, -128;
	shr.u32 	%r5104, %r5103, 5;
	mul.wide.u32 	%rd1839, %r5104, 4;
	sub.s64 	%rd1840, %rd19, %rd1839;
	ld.local.u32 	%r6353, [%rd1840+24];
	ld.local.u32 	%r6354, [%rd1840+20];
	setp.eq.s32 	%p1552, %r5101, 0;
	@%p1552 bra 	$L__BB1_1387;
	mov.b32 	%r5105, %f1201;
	shr.u32 	%r5106, %r5105, 23;
	and.b32  	%r5107, %r5106, 31;
	shf.l.wrap.b32 	%r6353, %r6354, %r6353, %r5107;
	and.b32  	%r5108, %r5106, 224;
	add.s32 	%r5109, %r5108, -128;
	shr.u32 	%r5110, %r5109, 5;
	mul.wide.u32 	%rd1841, %r5110, 4;
	sub.s64 	%rd1842, %rd19, %rd1841;
	ld.local.u32 	%r5111, [%rd1842+16];
	shf.l.wrap.b32 	%r6354, %r5111, %r6354, %r5107;
$L__BB1_1387:
	shr.u32 	%r5112, %r6353, 30;
	shf.l.wrap.b32 	%r5113, %r6354, %r6353, 2;
	shl.b32 	%r5114, %r6354, 2;
	shr.u32 	%r5115, %r5113, 31;
	add.s32 	%r5116, %r5115, %r5112;
	neg.s32 	%r5117, %r5116;
	mov.b32 	%r5118, %f1201;
	setp.lt.s32 	%p1553, %r5118, 0;
	selp.b32 	%r6355, %r5117, %r5116, %p1553;
	xor.b32  	%r5119, %r5113, %r5118;
	shr.s32 	%r5120, %r5113, 31;
	xor.b32  	%r5121, %r5120, %r5113;
	xor.b32  	%r5122, %r5120, %r5114;
	cvt.u64.u32 	%rd1843, %r5121;
	shl.b64 	%rd1844, %rd1843, 32;
	cvt.u64.u32 	%rd1845, %r5122;
	or.b64  	%rd1846, %rd1844, %rd1845;
	cvt.rn.f64.s64 	%fd217, %rd1846;
	mul.f64 	%fd218, %fd217, 0d3BF921FB54442D19;
	cvt.rn.f32.f64 	%f9658, %fd218;
	neg.f32 	%f9659, %f9658;
	setp.lt.s32 	%p1554, %r5119, 0;
	selp.f32 	%f11953, %f9659, %f9658, %p1554;
	bra.uni 	$L__BB1_1389;
$L__BB1_1388:
	mov.f32 	%f9660, 0f00000000;
	mul.rn.f32 	%f11953, %f1201, %f9660;
	mov.b32 	%r6355, 0;
$L__BB1_1389:
	add.s32 	%r5124, %r6355, 1;
	mul.rn.f32 	%f9661, %f11953, %f11953;
	and.b32  	%r5125, %r6355, 1;
	setp.eq.b32 	%p1556, %r5125, 1;
	selp.f32 	%f9662, %f11953, 0f3F800000, %p1556;
	fma.rn.f32 	%f9663, %f9661, %f9662, 0f00000000;
	fma.rn.f32 	%f9664, %f9661, 0f37CBAC00, 0fBAB607ED;
	selp.f32 	%f9665, 0fB94D4153, %f9664, %p1556;
	selp.f32 	%f9666, 0f3C0885E4, 0f3D2AAABB, %p1556;
	fma.rn.f32 	%f9667, %f9665, %f9661, %f9666;
	selp.f32 	%f9668, 0fBE2AAAA8, 0fBEFFFFFF, %p1556;
	fma.rn.f32 	%f9669, %f9667, %f9661, %f9668;
	fma.rn.f32 	%f9670, %f9669, %f9663, %f9662;
	and.b32  	%r5126, %r5124, 2;
	setp.eq.s32 	%p1557, %r5126, 0;
	mov.f32 	%f9671, 0f00000000;
	sub.f32 	%f9672, %f9671, %f9670;
	selp.f32 	%f1226, %f9670, %f9672, %p1557;
	cvta.to.global.u64 	%rd1847, %rd327;
	mul.lo.s32 	%r5127, %r53, 3;
	mul.wide.u32 	%rd1848, %r5127, 4;
	add.s64 	%rd1849, %rd1847, %rd1848;
	ld.global.f32 	%f1227, [%rd1849];
	mov.u32 	%r6359, %r6367;
	mov.f32 	%f11954, %f11956;
	@%p1517 bra 	$L__BB1_1397;
	setp.eq.f32 	%p1558, %f1203, 0f7F800000;
	@%p1558 bra 	$L__BB1_1396;
	mov.b64 	%rd2350, 0;
	mov.b32 	%r6356, 0;
$L__BB1_1392:
	.pragma "nounroll";
	mul.wide.u32 	%rd1851, %r6356, 4;
	mov.u64 	%rd1852, __cudart_i2opi_f;
	add.s64 	%rd1853, %rd1852, %rd1851;
	ld.global.nc.u32 	%r5129, [%rd1853];
	mov.b32 	%r5130, %f1201;
	shl.b32 	%r5131, %r5130, 8;
	or.b32  	%r5132, %r5131, -2147483648;
	mad.wide.u32 	%rd1854, %r5129, %r5132, %rd2350;
	shr.u64 	%rd2350, %rd1854, 32;
	add.s64 	%rd1855, %rd18, %rd1851;
	st.local.u32 	[%rd1855], %rd1854;
	add.s32 	%r6356, %r6356, 1;
	setp.ne.s32 	%p1559, %r6356, 6;
	@%p1559 bra 	$L__BB1_1392;
	mov.b32 	%r5133, %f1201;
	shr.u32 	%r5134, %r5133, 23;
	st.local.u32 	[%rd18+24], %rd2350;
	and.b32  	%r5135, %r5134, 31;
	and.b32  	%r5136, %r5134, 224;
	add.s32 	%r5137, %r5136, -128;
	shr.u32 	%r5138, %r5137, 5;
	mul.wide.u32 	%rd1856, %r5138, 4;
	sub.s64 	%rd1857, %rd18, %rd1856;
	ld.local.u32 	%r6357, [%rd1857+24];
	ld.local.u32 	%r6358, [%rd1857+20];
	setp.eq.s32 	%p1560, %r5135, 0;
	@%p1560 bra 	$L__BB1_1395;
	mov.b32 	%r5139, %f1201;
	shr.u32 	%r5140, %r5139, 23;
	and.b32  	%r5141, %r5140, 31;
	shf.l.wrap.b32 	%r6357, %r6358, %r6357, %r5141;
	and.b32  	%r5142, %r5140, 224;
	add.s32 	%r5143, %r5142, -128;
	shr.u32 	%r5144, %r5143, 5;
	mul.wide.u32 	%rd1858, %r5144, 4;
	sub.s64 	%rd1859, %rd18, %rd1858;
	ld.local.u32 	%r5145, [%rd1859+16];
	shf.l.wrap.b32 	%r6358, %r5145, %r6358, %r5141;
$L__BB1_1395:
	shr.u32 	%r5146, %r6357, 30;
	shf.l.wrap.b32 	%r5147, %r6358, %r6357, 2;
	shl.b32 	%r5148, %r6358, 2;
	shr.u32 	%r5149, %r5147, 31;
	add.s32 	%r5150, %r5149, %r5146;
	neg.s32 	%r5151, %r5150;
	mov.b32 	%r5152, %f1201;
	setp.lt.s32 	%p1561, %r5152, 0;
	selp.b32 	%r6359, %r5151, %r5150, %p1561;
	xor.b32  	%r5153, %r5147, %r5152;
	shr.s32 	%r5154, %r5147, 31;
	xor.b32  	%r5155, %r5154, %r5147;
	xor.b32  	%r5156, %r5154, %r5148;
	cvt.u64.u32 	%rd1860, %r5155;
	shl.b64 	%rd1861, %rd1860, 32;
	cvt.u64.u32 	%rd1862, %r5156;
	or.b64  	%rd1863, %rd1861, %rd1862;
	cvt.rn.f64.s64 	%fd219, %rd1863;
	mul.f64 	%fd220, %fd219, 0d3BF921FB54442D19;
	cvt.rn.f32.f64 	%f9673, %fd220;
	neg.f32 	%f9674, %f9673;
	setp.lt.s32 	%p1562, %r5153, 0;
	selp.f32 	%f11954, %f9674, %f9673, %p1562;
	bra.uni 	$L__BB1_1397;
$L__BB1_1396:
	mov.f32 	%f9675, 0f00000000;
	mul.rn.f32 	%f11954, %f1201, %f9675;
	mov.b32 	%r6359, 0;
$L__BB1_1397:
	mul.rn.f32 	%f9676, %f11954, %f11954;
	and.b32  	%r5158, %r6359, 1;
	setp.eq.b32 	%p1564, %r5158, 1;
	selp.f32 	%f9677, 0f3F800000, %f11954, %p1564;
	fma.rn.f32 	%f9678, %f9676, %f9677, 0f00000000;
	fma.rn.f32 	%f9679, %f9676, 0f37CBAC00, 0fBAB607ED;
	selp.f32 	%f9680, %f9679, 0fB94D4153, %p1564;
	selp.f32 	%f9681, 0f3D2AAABB, 0f3C0885E4, %p1564;
	fma.rn.f32 	%f9682, %f9680, %f9676, %f9681;
	selp.f32 	%f9683, 0fBEFFFFFF, 0fBE2AAAA8, %p1564;
	fma.rn.f32 	%f9684, %f9682, %f9676, %f9683;
	fma.rn.f32 	%f9685, %f9684, %f9678, %f9677;
	and.b32  	%r5159, %r6359, 2;
	setp.eq.s32 	%p1565, %r5159, 0;
	mov.f32 	%f9686, 0f00000000;
	sub.f32 	%f9687, %f9686, %f9685;
	selp.f32 	%f9688, %f9685, %f9687, %p1565;
	cvta.to.global.u64 	%rd1864, %rd327;
	mul.lo.s32 	%r5160, %r53, 3;
	mul.wide.u32 	%rd1865, %r5160, 4;
	add.s64 	%rd1866, %rd1864, %rd1865;
	ld.global.f32 	%f1231, [%rd1866+4];
	mul.f32 	%f9689, %f1231, %f9688;
	mul.f32 	%f9690, %f1227, %f1226;
	sub.f32 	%f1232, %f9690, %f9689;
	mov.u32 	%r6363, %r6367;
	mov.f32 	%f11955, %f11956;
	@%p1517 bra 	$L__BB1_1405;
	setp.eq.f32 	%p1566, %f1203, 0f7F800000;
	@%p1566 bra 	$L__BB1_1404;
	mov.b64 	%rd2351, 0;
	mov.b32 	%r6360, 0;
$L__BB1_1400:
	.pragma "nounroll";
	mul.wide.u32 	%rd1868, %r6360, 4;
	mov.u64 	%rd1869, __cudart_i2opi_f;
	add.s64 	%rd1870, %rd1869, %rd1868;
	ld.global.nc.u32 	%r5162, [%rd1870];
	mov.b32 	%r5163, %f1201;
	shl.b32 	%r5164, %r5163, 8;
	or.b32  	%r5165, %r5164, -2147483648;
	mad.wide.u32 	%rd1871, %r5162, %r5165, %rd2351;
	shr.u64 	%rd2351, %rd1871, 32;
	add.s64 	%rd1872, %rd17, %rd1868;
	st.local.u32 	[%rd1872], %rd1871;
	add.s32 	%r6360, %r6360, 1;
	setp.ne.s32 	%p1567, %r6360, 6;
	@%p1567 bra 	$L__BB1_1400;
	mov.b32 	%r5166, %f1201;
	shr.u32 	%r5167, %r5166, 23;
	st.local.u32 	[%rd17+24], %rd2351;
	and.b32  	%r5168, %r5167, 31;
	and.b32  	%r5169, %r5167, 224;
	add.s32 	%r5170, %r5169, -128;
	shr.u32 	%r5171, %r5170, 5;
	mul.wide.u32 	%rd1873, %r5171, 4;
	sub.s64 	%rd1874, %rd17, %rd1873;
	ld.local.u32 	%r6361, [%rd1874+24];
	ld.local.u32 	%r6362, [%rd1874+20];
	setp.eq.s32 	%p1568, %r5168, 0;
	@%p1568 bra 	$L__BB1_1403;
	mov.b32 	%r5172, %f1201;
	shr.u32 	%r5173, %r5172, 23;
	and.b32  	%r5174, %r5173, 31;
	shf.l.wrap.b32 	%r6361, %r6362, %r6361, %r5174;
	and.b32  	%r5175, %r5173, 224;
	add.s32 	%r5176, %r5175, -128;
	shr.u32 	%r5177, %r5176, 5;
	mul.wide.u32 	%rd1875, %r5177, 4;
	sub.s64 	%rd1876, %rd17, %rd1875;
	ld.local.u32 	%r5178, [%rd1876+16];
	shf.l.wrap.b32 	%r6362, %r5178, %r6362, %r5174;
$L__BB1_1403:
	shr.u32 	%r5179, %r6361, 30;
	shf.l.wrap.b32 	%r5180, %r6362, %r6361, 2;
	shl.b32 	%r5181, %r6362, 2;
	shr.u32 	%r5182, %r5180, 31;
	add.s32 	%r5183, %r5182, %r5179;
	neg.s32 	%r5184, %r5183;
	mov.b32 	%r5185, %f1201;
	setp.lt.s32 	%p1569, %r5185, 0;
	selp.b32 	%r6363, %r5184, %r5183, %p1569;
	xor.b32  	%r5186, %r5180, %r5185;
	shr.s32 	%r5187, %r5180, 31;
	xor.b32  	%r5188, %r5187, %r5180;
	xor.b32  	%r5189, %r5187, %r5181;
	cvt.u64.u32 	%rd1877, %r5188;
	shl.b64 	%rd1878, %rd1877, 32;
	cvt.u64.u32 	%rd1879, %r5189;
	or.b64  	%rd1880, %rd1878, %rd1879;
	cvt.rn.f64.s64 	%fd221, %rd1880;
	mul.f64 	%fd222, %fd221, 0d3BF921FB54442D19;
	cvt.rn.f32.f64 	%f9691, %fd222;
	neg.f32 	%f9692, %f9691;
	setp.lt.s32 	%p1570, %r5186, 0;
	selp.f32 	%f11955, %f9692, %f9691, %p1570;
	bra.uni 	$L__BB1_1405;
$L__BB1_1404:
	mov.f32 	%f9693, 0f00000000;
	mul.rn.f32 	%f11955, %f1201, %f9693;
	mov.b32 	%r6363, 0;
$L__BB1_1405:
	mul.rn.f32 	%f9694, %f11955, %f11955;
	and.b32  	%r5191, %r6363, 1;
	setp.eq.b32 	%p1572, %r5191, 1;
	selp.f32 	%f9695, 0f3F800000, %f11955, %p1572;
	fma.rn.f32 	%f9696, %f9694, %f9695, 0f00000000;
	fma.rn.f32 	%f9697, %f9694, 0f37CBAC00, 0fBAB607ED;
	selp.f32 	%f9698, %f9697, 0fB94D4153, %p1572;
	selp.f32 	%f9699, 0f3D2AAABB, 0f3C0885E4, %p1572;
	fma.rn.f32 	%f9700, %f9698, %f9694, %f9699;
	selp.f32 	%f9701, 0fBEFFFFFF, 0fBE2AAAA8, %p1572;
	fma.rn.f32 	%f9702, %f9700, %f9694, %f9701;
	fma.rn.f32 	%f9703, %f9702, %f9696, %f9695;
	and.b32  	%r5192, %r6363, 2;
	setp.eq.s32 	%p1573, %r5192, 0;
	mov.f32 	%f9704, 0f00000000;
	sub.f32 	%f9705, %f9704, %f9703;
	selp.f32 	%f9706, %f9703, %f9705, %p1573;
	mul.f32 	%f1236, %f1227, %f9706;
	@%p1517 bra 	$L__BB1_1413;
	setp.eq.f32 	%p1574, %f1203, 0f7F800000;
	@%p1574 bra 	$L__BB1_1412;
	mov.b32 	%r1423, %f1201;
	mov.b64 	%rd2352, 0;
	mov.b32 	%r6364, 0;
$L__BB1_1408:
	.pragma "nounroll";
	mul.wide.u32 	%rd1882, %r6364, 4;
	mov.u64 	%rd1883, __cudart_i2opi_f;
	add.s64 	%rd1884, %rd1883, %rd1882;
	ld.global.nc.u32 	%r5194, [%rd1884];
	shl.b32 	%r5195, %r1423, 8;
	or.b32  	%r5196, %r5195, -2147483648;
	mad.wide.u32 	%rd1885, %r5194, %r5196, %rd2352;
	shr.u64 	%rd2352, %rd1885, 32;
	add.s64 	%rd1886, %rd16, %rd1882;
	st.local.u32 	[%rd1886], %rd1885;
	add.s32 	%r6364, %r6364, 1;
	setp.ne.s32 	%p1575, %r6364, 6;
	@%p1575 bra 	$L__BB1_1408;
	shr.u32 	%r5197, %r1423, 23;
	st.local.u32 	[%rd16+24], %rd2352;
	and.b32  	%r5198, %r5197, 31;
	and.b32  	%r5199, %r5197, 224;
	add.s32 	%r5200, %r5199, -128;
	shr.u32 	%r5201, %r5200, 5;
	mul.wide.u32 	%rd1887, %r5201, 4;
	sub.s64 	%rd1888, %rd16, %rd1887;
	ld.local.u32 	%r6365, [%rd1888+24];
	ld.local.u32 	%r6366, [%rd1888+20];
	setp.eq.s32 	%p1576, %r5198, 0;
	@%p1576 bra 	$L__BB1_1411;
	shr.u32 	%r5202, %r1423, 23;
	and.b32  	%r5203, %r5202, 31;
	shf.l.wrap.b32 	%r6365, %r6366, %r6365, %r5203;
	and.b32  	%r5204, %r5202, 224;
	add.s32 	%r5205, %r5204, -128;
	shr.u32 	%r5206, %r5205, 5;
	mul.wide.u32 	%rd1889, %r5206, 4;
	sub.s64 	%rd1890, %rd16, %rd1889;
	ld.local.u32 	%r5207, [%rd1890+16];
	shf.l.wrap.b32 	%r6366, %r5207, %r6366, %r5203;
$L__BB1_1411:
	shr.u32 	%r5208, %r6365, 30;
	shf.l.wrap.b32 	%r5209, %r6366, %r6365, 2;
	shl.b32 	%r5210, %r6366, 2;
	shr.u32 	%r5211, %r5209, 31;
	add.s32 	%r5212, %r5211, %r5208;
	neg.s32 	%r5213, %r5212;
	setp.lt.s32 	%p1577, %r1423, 0;
	selp.b32 	%r6367, %r5213, %r5212, %p1577;
	xor.b32  	%r5214, %r5209, %r1423;
	shr.s32 	%r5215, %r5209, 31;
	xor.b32  	%r5216, %r5215, %r5209;
	xor.b32  	%r5217, %r5215, %r5210;
	cvt.u64.u32 	%rd1891, %r5216;
	shl.b64 	%rd1892, %rd1891, 32;
	cvt.u64.u32 	%rd1893, %r5217;
	or.b64  	%rd1894, %rd1892, %rd1893;
	cvt.rn.f64.s64 	%fd223, %rd1894;
	mul.f64 	%fd224, %fd223, 0d3BF921FB54442D19;
	cvt.rn.f32.f64 	%f9707, %fd224;
	neg.f32 	%f9708, %f9707;
	setp.lt.s32 	%p1578, %r5214, 0;
	selp.f32 	%f11956, %f9708, %f9707, %p1578;
	bra.uni 	$L__BB1_1413;
$L__BB1_1412:
	mov.f32 	%f9709, 0f00000000;
	mul.rn.f32 	%f11956, %f1201, %f9709;
	mov.b32 	%r6367, 0;
$L__BB1_1413:
	ld.param.u64 	%rd2240, [_Z15dirtymap_kernel10floatArrayS_S_S_f11chordParamsPfjPKf_param_8];
	add.s32 	%r5219, %r6367, 1;
	mul.rn.f32 	%f9711, %f11956, %f11956;
	and.b32  	%r5220, %r6367, 1;
	setp.eq.b32 	%p1579, %r5220, 1;
	selp.f32 	%f9712, %f11956, 0f3F800000, %p1579;
	fma.rn.f32 	%f9713, %f9711, %f9712, 0f00000000;
	fma.rn.f32 	%f9714, %f9711, 0f37CBAC00, 0fBAB607ED;
	selp.f32 	%f9715, 0fB94D4153, %f9714, %p1579;
	selp.f32 	%f9716, 0f3C0885E4, 0f3D2AAABB, %p1579;
	fma.rn.f32 	%f9717, %f9715, %f9711, %f9716;
	selp.f32 	%f9718, 0fBE2AAAA8, 0fBEFFFFFF, %p1579;
	fma.rn.f32 	%f9719, %f9717, %f9711, %f9718;
	fma.rn.f32 	%f9720, %f9719, %f9713, %f9712;
	and.b32  	%r5221, %r5219, 2;
	setp.eq.s32 	%p1580, %r5221, 0;
	mov.f32 	%f11980, 0f00000000;
	sub.f32 	%f9721, %f11980, %f9720;
	selp.f32 	%f9722, %f9720, %f9721, %p1580;
	fma.rn.f32 	%f1240, %f1231, %f9722, %f1236;
	cvta.to.global.u64 	%rd1895, %rd327;
	mul.lo.s32 	%r5222, %r53, 3;
	mul.wide.u32 	%rd1896, %r5222, 4;
	add.s64 	%rd1897, %rd1895, %rd1896;
	ld.global.f32 	%f1241, [%rd1897+8];
	cvta.to.global.u64 	%rd1898, %rd326;
	mul.wide.u32 	%rd1899, %r5896, 4;
	add.s64 	%rd1900, %rd1898, %rd1899;
	ld.global.f32 	%f1242, [%rd1900];
	div.rn.f32 	%f9723, %f1199, %f1242;
	sub.f32 	%f9724, %f1232, %f1213;
	cvta.to.global.u64 	%rd1901, %rd2240;
	ld.global.f32 	%f9725, [%rd1901+172];
	sub.f32 	%f9726, %f1240, %f1221;
	ld.global.f32 	%f9727, [%rd1901+176];
	mul.f32 	%f9728, %f9727, %f9726;
	fma.rn.f32 	%f9729, %f9724, %f9725, %f9728;
	sub.f32 	%f9730, %f1241, %f1222;
	ld.global.f32 	%f9731, [%rd1901+180];
	fma.rn.f32 	%f9732, %f9730, %f9731, %f9729;
	mul.f32 	%f1243, %f9723, %f9732;
	div.rn.f32 	%f9733, %f1504, %f1242;
	ld.global.f32 	%f9734, [%rd1901+184];
	ld.global.f32 	%f9735, [%rd1901+188];
	mul.f32 	%f9736, %f9735, %f9726;
	fma.rn.f32 	%f9737, %f9724, %f9734, %f9736;
	ld.global.f32 	%f9738, [%rd1901+192];
	fma.rn.f32 	%f9739, %f9730, %f9738, %f9737;
	mul.f32 	%f1244, %f9733, %f9739;
	ld.global.f32 	%f1245, [%rd1901+160];
	ld.global.f32 	%f1246, [%rd1901+164];
	mul.f32 	%f9740, %f1240, %f1246;
	fma.rn.f32 	%f9741, %f1232, %f1245, %f9740;
	ld.global.f32 	%f1247, [%rd1901+168];
	fma.rn.f32 	%f1248, %f1241, %f1247, %f9741;
	setp.le.f32 	%p1581, %f1248, 0f00000000;
	@%p1581 bra 	$L__BB1_1529;
	setp.lt.f32 	%p1582, %f1248, 0f3F7D70A4;
	@%p1582 bra 	$L__BB1_1416;
	mul.f32 	%f9742, %f1240, %f1247;
	mul.f32 	%f9743, %f1241, %f1246;
	sub.f32 	%f9744, %f9742, %f9743;
	mul.f32 	%f9745, %f1241, %f1245;
	mul.f32 	%f9746, %f1232, %f1247;
	sub.f32 	%f9747, %f9745, %f9746;
	mul.f32 	%f9748, %f1232, %f1246;
	mul.f32 	%f9749, %f1240, %f1245;
	sub.f32 	%f9750, %f9748, %f9749;
	mul.f32 	%f9751, %f9747, %f9747;
	fma.rn.f32 	%f9752, %f9744, %f9744, %f9751;
	fma.rn.f32 	%f9753, %f9750, %f9750, %f9752;
	sqrt.rn.f32 	%f9754, %f9753;
	abs.f32 	%f9755, %f9754;
	fma.rn.f32 	%f9756, %f9755, 0fBF000000, 0f3F000000;
	rsqrt.approx.ftz.f32 	%f9757, %f9756;
	mul.f32 	%f9758, %f9757, %f9756;
	mul.f32 	%f9759, %f9757, 0fBF000000;
	fma.rn.f32 	%f9760, %f9758, %f9759, 0f3F000000;
	fma.rn.f32 	%f9761, %f9758, %f9760, %f9758;
	setp.eq.f32 	%p1583, %f9755, 0f3F800000;
	selp.f32 	%f9762, 0f00000000, %f9761, %p1583;
	setp.gt.f32 	%p1584, %f9755, 0f3F0F5C29;
	selp.f32 	%f9763, %f9762, %f9755, %p1584;
	mul.f32 	%f9764, %f9763, %f9763;
	fma.rn.f32 	%f9765, %f9764, 0f3D4DD2F7, 0f3C99CA97;
	fma.rn.f32 	%f9766, %f9765, %f9764, 0f3D3F90E8;
	fma.rn.f32 	%f9767, %f9766, %f9764, 0f3D993CCF;
	fma.rn.f32 	%f9768, %f9767, %f9764, 0f3E2AAC04;
	mul.f32 	%f9769, %f9764, %f9768;
	fma.rn.f32 	%f9770, %f9769, %f9763, %f9763;
	mul.f32 	%f9771, %f9770, 0fC0000000;
	fma.rn.f32 	%f9772, 0f3F6EE581, 0f3FD774EB, %f9771;
	selp.f32 	%f9773, %f9772, %f9770, %p1584;
	setp.num.f32 	%p1585, %f9773, %f9773;
	copysign.f32 	%f9774, %f9754, %f9773;
	selp.f32 	%f11957, %f9774, %f9773, %p1585;
	bra.uni 	$L__BB1_1417;
$L__BB1_1416:
	abs.f32 	%f9775, %f1248;
	fma.rn.f32 	%f9776, %f9775, 0fBF000000, 0f3F000000;
	rsqrt.approx.ftz.f32 	%f9777, %f9776;
	mul.f32 	%f9778, %f9776, %f9777;
	mul.f32 	%f9779, %f9777, 0fBF000000;
	fma.rn.f32 	%f9780, %f9778, %f9779, 0f3F000000;
	fma.rn.f32 	%f9781, %f9778, %f9780, %f9778;
	setp.eq.f32 	%p1586, %f9775, 0f3F800000;
	selp.f32 	%f9782, 0f00000000, %f9781, %p1586;
	setp.gt.f32 	%p1587, %f9775, 0f3F0F5C29;
	selp.f32 	%f9783, %f9782, %f9775, %p1587;
	abs.f32 	%f9784, %f9783;
	mul.f32 	%f9785, %f9783, %f9783;
	fma.rn.f32 	%f9786, %f9785, 0f3D10ECEF, 0f3C8B1ABB;
	fma.rn.f32 	%f9787, %f9786, %f9785, 0f3CFC028C;
	fma.rn.f32 	%f9788, %f9787, %f9785, 0f3D372139;
	fma.rn.f32 	%f9789, %f9788, %f9785, 0f3D9993DB;
	fma.rn.f32 	%f9790, %f9789, %f9785, 0f3E2AAAC6;
	mul.f32 	%f9791, %f9785, %f9790;
	fma.rn.f32 	%f9792, %f9791, %f9784, %f9784;
	neg.f32 	%f9793, %f9792;
	selp.f32 	%f9794, %f9792, %f9793, %p1587;
	fma.rn.f32 	%f9795, 0f3F6EE581, 0f3FD774EB, %f9794;
	setp.gt.f32 	%p1588, %f1248, 0f3F0F5C29;
	selp.f32 	%f9796, %f9792, %f9795, %p1588;
	add.f32 	%f9797, %f9796, %f9796;
	selp.f32 	%f11957, %f9797, %f9796, %p1587;
$L__BB1_1417:
	mul.f32 	%f9798, %f11957, 0f3F22F983;
	cvt.rni.s32.f32 	%r6371, %f9798;
	cvt.rn.f32.s32 	%f9799, %r6371;
	fma.rn.f32 	%f9800, %f9799, 0fBFC90FDA, %f11957;
	fma.rn.f32 	%f9801, %f9799, 0fB3A22168, %f9800;
	fma.rn.f32 	%f11958, %f9799, 0fA7C234C5, %f9801;
	abs.f32 	%f9802, %f11957;
	setp.ltu.f32 	%p1589, %f9802, 0f47CE4780;
	@%p1589 bra 	$L__BB1_1425;
	abs.f32 	%f9803, %f11957;
	setp.eq.f32 	%p1590, %f9803, 0f7F800000;
	@%p1590 bra 	$L__BB1_1424;
	mov.b32 	%r1435, %f11957;
	mov.b64 	%rd2353, 0;
	mov.b32 	%r6368, 0;
$L__BB1_1420:
	.pragma "nounroll";
	mul.wide.u32 	%rd1903, %r6368, 4;
	mov.u64 	%rd1904, __cudart_i2opi_f;
	add.s64 	%rd1905, %rd1904, %rd1903;
	ld.global.nc.u32 	%r5224, [%rd1905];
	shl.b32 	%r5225, %r1435, 8;
	or.b32  	%r5226, %r5225, -2147483648;
	mad.wide.u32 	%rd1906, %r5224, %r5226, %rd2353;
	shr.u64 	%rd2353, %rd1906, 32;
	add.s64 	%rd1907, %rd15, %rd1903;
	st.local.u32 	[%rd1907], %rd1906;
	add.s32 	%r6368, %r6368, 1;
	setp.ne.s32 	%p1591, %r6368, 6;
	@%p1591 bra 	$L__BB1_1420;
	shr.u32 	%r5227, %r1435, 23;
	st.local.u32 	[%rd15+24], %rd2353;
	and.b32  	%r5228, %r5227, 31;
	and.b32  	%r5229, %r5227, 224;
	add.s32 	%r5230, %r5229, -128;
	shr.u32 	%r5231, %r5230, 5;
	mul.wide.u32 	%rd1908, %r5231, 4;
	sub.s64 	%rd1909, %rd15, %rd1908;
	ld.local.u32 	%r6369, [%rd1909+24];
	ld.local.u32 	%r6370, [%rd1909+20];
	setp.eq.s32 	%p1592, %r5228, 0;
	@%p1592 bra 	$L__BB1_1423;
	shr.u32 	%r5232, %r1435, 23;
	and.b32  	%r5233, %r5232, 31;
	shf.l.wrap.b32 	%r6369, %r6370, %r6369, %r5233;
	and.b32  	%r5234, %r5232, 224;
	add.s32 	%r5235, %r5234, -128;
	shr.u32 	%r5236, %r5235, 5;
	mul.wide.u32 	%rd1910, %r5236, 4;
	sub.s64 	%rd1911, %rd15, %rd1910;
	ld.local.u32 	%r5237, [%rd1911+16];
	shf.l.wrap.b32 	%r6370, %r5237, %r6370, %r5233;
$L__BB1_1423:
	shr.u32 	%r5238, %r6369, 30;
	shf.l.wrap.b32 	%r5239, %r6370, %r6369, 2;
	shl.b32 	%r5240, %r6370, 2;
	shr.u32 	%r5241, %r5239, 31;
	add.s32 	%r5242, %r5241, %r5238;
	neg.s32 	%r5243, %r5242;
	setp.lt.s32 	%p1593, %r1435, 0;
	selp.b32 	%r6371, %r5243, %r5242, %p1593;
	xor.b32  	%r5244, %r5239, %r1435;
	shr.s32 	%r5245, %r5239, 31;
	xor.b32  	%r5246, %r5245, %r5239;
	xor.b32  	%r5247, %r5245, %r5240;
	cvt.u64.u32 	%rd1912, %r5246;
	shl.b64 	%rd1913, %rd1912, 32;
	cvt.u64.u32 	%rd1914, %r5247;
	or.b64  	%rd1915, %rd1913, %rd1914;
	cvt.rn.f64.s64 	%fd225, %rd1915;
	mul.f64 	%fd226, %fd225, 0d3BF921FB54442D19;
	cvt.rn.f32.f64 	%f9804, %fd226;
	neg.f32 	%f9805, %f9804;
	setp.lt.s32 	%p1594, %r5244, 0;
	selp.f32 	%f11958, %f9805, %f9804, %p1594;
	bra.uni 	$L__BB1_1425;
$L__BB1_1424:
	mov.f32 	%f9806, 0f00000000;
	mul.rn.f32 	%f11958, %f11957, %f9806;
	mov.b32 	%r6371, 0;
$L__BB1_1425:
	mul.rn.f32 	%f9807, %f11958, %f11958;
	and.b32  	%r5249, %r6371, 1;
	setp.eq.b32 	%p1595, %r5249, 1;
	selp.f32 	%f9808, 0f3F800000, %f11958, %p1595;
	fma.rn.f32 	%f9809, %f9807, %f9808, 0f00000000;
	fma.rn.f32 	%f9810, %f9807, 0f37CBAC00, 0fBAB607ED;
	selp.f32 	%f9811, %f9810, 0fB94D4153, %p1595;
	selp.f32 	%f9812, 0f3D2AAABB, 0f3C0885E4, %p1595;
	fma.rn.f32 	%f9813, %f9811, %f9807, %f9812;
	selp.f32 	%f9814, 0fBEFFFFFF, 0fBE2AAAA8, %p1595;
	fma.rn.f32 	%f9815, %f9813, %f9807, %f9814;
	fma.rn.f32 	%f9816, %f9815, %f9809, %f9808;
	and.b32  	%r5250, %r6371, 2;
	setp.eq.s32 	%p1596, %r5250, 0;
	mov.f32 	%f9817, 0f00000000;
	sub.f32 	%f9818, %f9817, %f9816;
	selp.f32 	%f9819, %f9816, %f9818, %p1596;
	mul.f32 	%f9820, %f1506, 0f40490FDB;
	mul.f32 	%f9821, %f9820, %f9819;
	div.rn.f32 	%f1256, %f9821, %f1242;
	abs.f32 	%f9822, %f1256;
	setp.gtu.f32 	%p1597, %f9822, 0f322BCC77;
	@%p1597 bra 	$L__BB1_1504;
	abs.f32 	%f1257, %f1256;
	setp.gtu.f32 	%p1598, %f1257, 0f41000000;
	@%p1598 bra 	$L__BB1_1428;
	add.f32 	%f9823, %f1257, 0fC019E8A9;
	add.f32 	%f9824, %f9823, 0fB3E971B3;
	fma.rn.f32 	%f9825, %f9824, 0fA6B3B8E7, 0fA9ACA9B3;
	fma.rn.f32 	%f9826, %f9825, %f9824, 0f2C3F0E18;
	fma.rn.f32 	%f9827, %f9826, %f9824, 0fACD41781;
	fma.rn.f32 	%f9828, %f9827, %f9824, 0fAFE90F38;
	fma.rn.f32 	%f9829, %f9828, %f9824, 0f3020305B;
	fma.rn.f32 	%f9830, %f9829, %f9824, 0f33797143;
	fma.rn.f32 	%f9831, %f9830, %f9824, 0f30F76F85;
	fma.rn.f32 	%f9832, %f9831, %f9824, 0fB6B6DFC6;
	fma.rn.f32 	%f9833, %f9832, %f9824, 0fB6F665C9;
	fma.rn.f32 	%f9834, %f9833, %f9824, 0f399E2DEB;
	fma.rn.f32 	%f9835, %f9834, %f9824, 0f3A4AE334;
	fma.rn.f32 	%f9836, %f9835, %f9824, 0fBBEEAA1B;
	fma.rn.f32 	%f9837, %f9836, %f9824, 0fBCDA7747;
	mul.f32 	%f9838, %f9824, %f9837;
	add.f32 	%f9839, %f1257, 0fC0B0A47B;
	add.f32 	%f9840, %f9839, 0f339A7A37;
	mul.f32 	%f9841, %f9840, %f9838;
	add.f32 	%f9842, %f1257, 0fC10A75AB;
	add.f32 	%f9843, %f9842, 0fB4CCCDED;
	mul.f32 	%f11960, %f9843, %f9841;
	bra.uni 	$L__BB1_1438;
$L__BB1_1428:
	abs.f32 	%f9845, %f1257;
	setp.eq.f32 	%p1599, %f9845, 0f7F800000;
	mov.f32 	%f11960, 0f00000000;
	@%p1599 bra 	$L__BB1_1438;
	abs.f32 	%f9846, %f1256;
	rcp.approx.ftz.f32 	%f9847, %f9846;
	mul.f32 	%f9848, %f9847, %f9847;
	fma.rn.f32 	%f9849, %f9848, 0f4056FE93, 0fBF03B7C2;
	fma.rn.f32 	%f9850, %f9849, %f9848, 0f3DD3B3F3;
	fma.rn.f32 	%f9851, %f9850, %f9848, 0fBD7FFFB6;
	fma.rn.f32 	%f1259, %f9851, %f9848, 0f3F800000;
	fma.rn.f32 	%f9852, %f9848, 0f3F91E009, 0fBE52412D;
	fma.rn.f32 	%f9853, %f9852, %f9848, 0f3D854ED1;
	fma.rn.f32 	%f9854, %f9853, %f9848, 0fBDFFFFFF;
	fma.rn.f32 	%f1260, %f9854, %f9847, %f9846;
	mul.f32 	%f9855, %f1260, 0f3F22F983;
	cvt.rni.s32.f32 	%r6375, %f9855;
	cvt.rn.f32.s32 	%f9856, %r6375;
	fma.rn.f32 	%f9857, %f9856, 0fBFC90FDA, %f1260;
	fma.rn.f32 	%f9858, %f9856, 0fB3A22168, %f9857;
	fma.rn.f32 	%f11959, %f9856, 0fA7C234C5, %f9858;
	abs.f32 	%f9859, %f1260;
	setp.ltu.f32 	%p1600, %f9859, 0f47CE4780;
	@%p1600 bra 	$L__BB1_1437;
	abs.f32 	%f9860, %f1260;
	setp.eq.f32 	%p1601, %f9860, 0f7F800000;
	@%p1601 bra 	$L__BB1_1436;
	mov.b32 	%r1447, %f1260;
	mov.b64 	%rd2354, 0;
	mov.b32 	%r6372, 0;
$L__BB1_1432:
	.pragma "nounroll";
	mul.wide.u32 	%rd1917, %r6372, 4;
	mov.u64 	%rd1918, __cudart_i2opi_f;
	add.s64 	%rd1919, %rd1918, %rd1917;
	ld.global.nc.u32 	%r5252, [%rd1919];
	shl.b32 	%r5253, %r1447, 8;
	or.b32  	%r5254, %r5253, -2147483648;
	mad.wide.u32 	%rd1920, %r5252, %r5254, %rd2354;
	shr.u64 	%rd2354, %rd1920, 32;
	add.s64 	%rd1921, %rd14, %rd1917;
	st.local.u32 	[%rd1921], %rd1920;
	add.s32 	%r6372, %r6372, 1;
	setp.ne.s32 	%p1602, %r6372, 6;
	@%p1602 bra 	$L__BB1_1432;
	shr.u32 	%r5255, %r1447, 23;
	st.local.u32 	[%rd14+24], %rd2354;
	and.b32  	%r5256, %r5255, 31;
	and.b32  	%r5257, %r5255, 224;
	add.s32 	%r5258, %r5257, -128;
	shr.u32 	%r5259, %r5258, 5;
	mul.wide.u32 	%rd1922, %r5259, 4;
	sub.s64 	%rd1923, %rd14, %rd1922;
	ld.local.u32 	%r6373, [%rd1923+24];
	ld.local.u32 	%r6374, [%rd1923+20];
	setp.eq.s32 	%p1603, %r5256, 0;
	@%p1603 bra 	$L__BB1_1435;
	shr.u32 	%r5260, %r1447, 23;
	and.b32  	%r5261, %r5260, 31;
	shf.l.wrap.b32 	%r6373, %r6374, %r6373, %r5261;
	and.b32  	%r5262, %r5260, 224;
	add.s32 	%r5263, %r5262, -128;
	shr.u32 	%r5264, %r5263, 5;
	mul.wide.u32 	%rd1924, %r5264, 4;
	sub.s64 	%rd1925, %rd14, %rd1924;
	ld.local.u32 	%r5265, [%rd1925+16];
	shf.l.wrap.b32 	%r6374, %r5265, %r6374, %r5261;
$L__BB1_1435:
	shr.u32 	%r5266, %r6373, 30;
	shf.l.wrap.b32 	%r5267, %r6374, %r6373, 2;
	shl.b32 	%r5268, %r6374, 2;
	shr.u32 	%r5269, %r5267, 31;
	add.s32 	%r5270, %r5269, %r5266;
	neg.s32 	%r5271, %r5270;
	setp.lt.s32 	%p1604, %r1447, 0;
	selp.b32 	%r6375, %r5271, %r5270, %p1604;
	xor.b32  	%r5272, %r5267, %r1447;
	shr.s32 	%r5273, %r5267, 31;
	xor.b32  	%r5274, %r5273, %r5267;
	xor.b32  	%r5275, %r5273, %r5268;
	cvt.u64.u32 	%rd1926, %r5274;
	shl.b64 	%rd1927, %rd1926, 32;
	cvt.u64.u32 	%rd1928, %r5275;
	or.b64  	%rd1929, %rd1927, %rd1928;
	cvt.rn.f64.s64 	%fd227, %rd1929;
	mul.f64 	%fd228, %fd227, 0d3BF921FB54442D19;
	cvt.rn.f32.f64 	%f9861, %fd228;
	neg.f32 	%f9862, %f9861;
	setp.lt.s32 	%p1605, %r5272, 0;
	selp.f32 	%f11959, %f9862, %f9861, %p1605;
	bra.uni 	$L__BB1_1437;
$L__BB1_1436:
	mov.f32 	%f9863, 0f00000000;
	mul.rn.f32 	%f11959, %f1260, %f9863;
	mov.b32 	%r6375, 0;
$L__BB1_1437:
	and.b32  	%r5277, %r6375, 3;
	cvt.rn.f32.u32 	%f9864, %r5277;
	fma.rn.f32 	%f9865, %f9864, 0f3FC90FDB, 0fBF490FDB;
	add.f32 	%f9866, %f11959, %f9865;
	mul.f32 	%f9867, %f9866, 0f3F22F983;
	cvt.rni.s32.f32 	%r5278, %f9867;
	cvt.rn.f32.s32 	%f9868, %r5278;
	fma.rn.f32 	%f9869, %f9868, 0fBFC90FDA, %f9866;
	fma.rn.f32 	%f9870, %f9868, 0fB3A22168, %f9869;
	add.s32 	%r5279, %r5278, 1;
	mul.rn.f32 	%f9871, %f9870, %f9870;
	and.b32  	%r5280, %r5278, 1;
	setp.eq.b32 	%p1606, %r5280, 1;
	selp.f32 	%f9872, %f9870, 0f3F800000, %p1606;
	fma.rn.f32 	%f9873, %f9871, %f9872, 0f00000000;
	fma.rn.f32 	%f9874, %f9871, 0f37CBAC00, 0fBAB607ED;
	selp.f32 	%f9875, 0fB94D4153, %f9874, %p1606;
	selp.f32 	%f9876, 0f3C0885E4, 0f3D2AAABB, %p1606;
	fma.rn.f32 	%f9877, %f9875, %f9871, %f9876;
	selp.f32 	%f9878, 0fBE2AAAA8, 0fBEFFFFFF, %p1606;
	fma.rn.f32 	%f9879, %f9877, %f9871, %f9878;
	fma.rn.f32 	%f9880, %f9879, %f9873, %f9872;
	and.b32  	%r5281, %r5279, 2;
	setp.eq.s32 	%p1607, %r5281, 0;
	mov.f32 	%f9881, 0f00000000;
	sub.f32 	%f9882, %f9881, %f9880;
	selp.f32 	%f9883, %f9880, %f9882, %p1607;
	abs.f32 	%f9884, %f1256;
	rsqrt.approx.f32 	%f9885, %f9884;
	mul.f32 	%f9886, %f9885, 0f3F4C422A;
	mul.f32 	%f9887, %f1259, %f9886;
	mul.f32 	%f11960, %f9887, %f9883;
$L__BB1_1438:
	abs.f32 	%f1267, %f1256;
	setp.gt.f32 	%p1608, %f1267, 0f40000000;
	@%p1608 bra 	$L__BB1_1440;
	mov.f32 	%f9888, 0f41A00000;
	div.rn.f32 	%f9889, %f9888, %f1256;
	abs.f32 	%f9890, %f9889;
	setp.gt.f32 	%p1609, %f9890, 0f58635FA9;
	mul.f32 	%f9891, %f9889, 0f26901D7D;
	selp.f32 	%f9892, 0f26901D7D, 0f3F800000, %p1609;
	selp.f32 	%f9893, %f9891, %f9889, %p1609;
	mov.f32 	%f9894, 0f41900000;
	div.rn.f32 	%f9895, %f9894, %f1256;
	mul.f32 	%f9896, %f9893, %f9895;
	sub.f32 	%f9897, %f9896, %f9892;
	abs.f32 	%f9898, %f9897;
	setp.gt.f32 	%p1610, %f9898, 0f58635FA9;
	mul.f32 	%f9899, %f9897, 0f26901D7D;
	mul.f32 	%f9900, %f9893, 0f26901D7D;
	selp.f32 	%f9901, %f9900, %f9893, %p1610;
	selp.f32 	%f9902, %f9899, %f9897, %p1610;
	fma.rn.f32 	%f9903, %f9902, 0f40000000, 0f00000000;
	mov.f32 	%f9904, 0f41800000;
	div.rn.f32 	%f9905, %f9904, %f1256;
	mul.f32 	%f9906, %f9902, %f9905;
	sub.f32 	%f9907, %f9906, %f9901;
	abs.f32 	%f9908, %f9907;
	setp.gt.f32 	%p1611, %f9908, 0f58635FA9;
	mul.f32 	%f9909, %f9907, 0f26901D7D;
	mul.f32 	%f9910, %f9902, 0f26901D7D;
	mul.f32 	%f9911, %f9903, 0f26901D7D;
	selp.f32 	%f9912, %f9910, %f9902, %p1611;
	selp.f32 	%f9913, %f9911, %f9903, %p1611;
	selp.f32 	%f9914, %f9909, %f9907, %p1611;
	mov.f32 	%f9915, 0f41600000;
	div.rn.f32 	%f9916, %f9915, %f1256;
	mul.f32 	%f9917, %f9914, %f9916;
	sub.f32 	%f9918, %f9917, %f9912;
	abs.f32 	%f9919, %f9918;
	setp.gt.f32 	%p1612, %f9919, 0f58635FA9;
	mul.f32 	%f9920, %f9918, 0f26901D7D;
	mul.f32 	%f9921, %f9914, 0f26901D7D;
	mul.f32 	%f9922, %f9913, 0f26901D7D;
	selp.f32 	%f9923, %f9921, %f9914, %p1612;
	selp.f32 	%f9924, %f9922, %f9913, %p1612;
	selp.f32 	%f9925, %f9920, %f9918, %p1612;
	fma.rn.f32 	%f9926, %f9925, 0f40000000, %f9924;
	mov.f32 	%f9927, 0f41400000;
	div.rn.f32 	%f9928, %f9927, %f1256;
	mul.f32 	%f9929, %f9925, %f9928;
	sub.f32 	%f9930, %f9929, %f9923;
	abs.f32 	%f9931, %f9930;
	setp.gt.f32 	%p1613, %f9931, 0f58635FA9;
	mul.f32 	%f9932, %f9930, 0f26901D7D;
	mul.f32 	%f9933, %f9925, 0f26901D7D;
	mul.f32 	%f9934, %f9926, 0f26901D7D;
	selp.f32 	%f9935, %f9933, %f9925, %p1613;
	selp.f32 	%f9936, %f9934, %f9926, %p1613;
	selp.f32 	%f9937, %f9932, %f9930, %p1613;
	mov.f32 	%f9938, 0f41200000;
	div.rn.f32 	%f9939, %f9938, %f1256;
	mul.f32 	%f9940, %f9937, %f9939;
	sub.f32 	%f9941, %f9940, %f9935;
	abs.f32 	%f9942, %f9941;
	setp.gt.f32 	%p1614, %f9942, 0f58635FA9;
	mul.f32 	%f9943, %f9941, 0f26901D7D;
	mul.f32 	%f9944, %f9937, 0f26901D7D;
	mul.f32 	%f9945, %f9936, 0f26901D7D;
	selp.f32 	%f9946, %f9944, %f9937, %p1614;
	selp.f32 	%f9947, %f9945, %f9936, %p1614;
	selp.f32 	%f9948, %f9943, %f9941, %p1614;
	fma.rn.f32 	%f9949, %f9948, 0f40000000, %f9947;
	mov.f32 	%f9950, 0f41000000;
	div.rn.f32 	%f9951, %f9950, %f1256;
	mul.f32 	%f9952, %f9948, %f9951;
	sub.f32 	%f9953, %f9952, %f9946;
	abs.f32 	%f9954, %f9953;
	setp.gt.f32 	%p1615, %f9954, 0f58635FA9;
	mul.f32 	%f9955, %f9953, 0f26901D7D;
	mul.f32 	%f9956, %f9948, 0f26901D7D;
	mul.f32 	%f9957, %f9949, 0f26901D7D;
	selp.f32 	%f9958, %f9956, %f9948, %p1615;
	selp.f32 	%f9959, %f9957, %f9949, %p1615;
	selp.f32 	%f9960, %f9955, %f9953, %p1615;
	mov.f32 	%f9961, 0f40C00000;
	div.rn.f32 	%f9962, %f9961, %f1256;
	mul.f32 	%f9963, %f9960, %f9962;
	sub.f32 	%f9964, %f9963, %f9958;
	abs.f32 	%f9965, %f9964;
	setp.gt.f32 	%p1616, %f9965, 0f58635FA9;
	mul.f32 	%f9966, %f9964, 0f26901D7D;
	mul.f32 	%f9967, %f9960, 0f26901D7D;
	mul.f32 	%f9968, %f9959, 0f26901D7D;
	selp.f32 	%f9969, %f9967, %f9960, %p1616;
	selp.f32 	%f9970, %f9968, %f9959, %p1616;
	selp.f32 	%f9971, %f9966, %f9964, %p1616;
	fma.rn.f32 	%f9972, %f9971, 0f40000000, %f9970;
	mov.f32 	%f9973, 0f40800000;
	div.rn.f32 	%f9974, %f9973, %f1256;
	mul.f32 	%f9975, %f9971, %f9974;
	sub.f32 	%f9976, %f9975, %f9969;
	abs.f32 	%f9977, %f9976;
	setp.gt.f32 	%p1617, %f9977, 0f58635FA9;
	mul.f32 	%f9978, %f9976, 0f26901D7D;
	mul.f32 	%f9979, %f9971, 0f26901D7D;
	mul.f32 	%f9980, %f9972, 0f26901D7D;
	selp.f32 	%f9981, %f9979, %f9971, %p1617;
	selp.f32 	%f9982, %f9980, %f9972, %p1617;
	selp.f32 	%f9983, %f9978, %f9976, %p1617;
	mov.f32 	%f9984, 0f40000000;
	div.rn.f32 	%f9985, %f9984, %f1256;
	mul.f32 	%f9986, %f9983, %f9985;
	sub.f32 	%f9987, %f9986, %f9981;
	abs.f32 	%f9988, %f9987;
	setp.gt.f32 	%p1618, %f9988, 0f58635FA9;
	mul.f32 	%f9989, %f9987, 0f26901D7D;
	mul.f32 	%f9990, %f9981, 0f26901D7D;
	mul.f32 	%f9991, %f9982, 0f26901D7D;
	selp.f32 	%f9992, %f9990, %f9981, %p1618;
	selp.f32 	%f9993, %f9991, %f9982, %p1618;
	selp.f32 	%f9994, %f9989, %f9987, %p1618;
	fma.rn.f32 	%f9995, %f9994, 0f40000000, %f9993;
	sub.f32 	%f9996, %f9995, %f9994;
	div.rn.f32 	%f11965, %f9992, %f9996;
	bra.uni 	$L__BB1_1465;
$L__BB1_1440:
	setp.gtu.f32 	%p1619, %f1267, 0f41000000;
	@%p1619 bra 	$L__BB1_1442;
	add.f32 	%f9997, %f1267, 0fC0753AAC;
	add.f32 	%f9998, %f9997, 0f33A5090F;
	fma.rn.f32 	%f9999, %f9998, 0f29AF3463, 0f2B81BF42;
	fma.rn.f32 	%f10000, %f9999, %f9998, 0fADE21EC1;
	fma.rn.f32 	%f10001, %f10000, %f9998, 0fAF5DDEFF;
	fma.rn.f32 	%f10002, %f10001, %f9998, 0f319B0C9D;
	fma.rn.f32 	%f10003, %f10002, %f9998, 0f32E81173;
	fma.rn.f32 	%f10004, %f10003, %f9998, 0fB50F8DC8;
	fma.rn.f32 	%f10005, %f10004, %f9998, 0fB61E653D;
	fma.rn.f32 	%f10006, %f10005, %f9998, 0f382CD9C5;
	fma.rn.f32 	%f10007, %f10006, %f9998, 0f38F9EB10;
	fma.rn.f32 	%f10008, %f10007, %f9998, 0fBAECEB9C;
	fma.rn.f32 	%f10009, %f10008, %f9998, 0fBB276FFD;
	fma.rn.f32 	%f10010, %f10009, %f9998, 0f3D073993;
	add.f32 	%f10011, %f1267, 0fC0E07FB0;
	add.f32 	%f10012, %f10011, 0f3444B8DB;
	mul.f32 	%f10013, %f10012, %f10010;
	mul.f32 	%f10014, %f9998, %f10013;
	mul.f32 	%f11962, %f1267, %f10014;
	bra.uni 	$L__BB1_1452;
$L__BB1_1442:
	abs.f32 	%f10016, %f1267;
	setp.eq.f32 	%p1620, %f10016, 0f7F800000;
	mov.f32 	%f11962, 0f00000000;
	@%p1620 bra 	$L__BB1_1452;
	abs.f32 	%f10017, %f1256;
	rcp.approx.ftz.f32 	%f10018, %f10017;
	mul.f32 	%f10019, %f10018, %f10018;
	fma.rn.f32 	%f10020, %f10019, 0fC082CB37, 0f3F3FF7E9;
	fma.rn.f32 	%f10021, %f10020, %f10019, 0fBE458BAE;
	fma.rn.f32 	%f10022, %f10021, %f10019, 0f3E3FFF8B;
	fma.rn.f32 	%f1270, %f10022, %f10019, 0f3F800000;
	fma.rn.f32 	%f10023, %f10019, 0fBFCA3BA2, 0f3EB914AD;
	fma.rn.f32 	%f10024, %f10023, %f10019, 0fBE27F2EC;
	fma.rn.f32 	%f10025, %f10024, %f10019, 0f3EBFFFFD;
	fma.rn.f32 	%f1271, %f10025, %f10018, %f10017;
	mul.f32 	%f10026, %f1271, 0f3F22F983;
	cvt.rni.s32.f32 	%r6379, %f10026;
	cvt.rn.f32.s32 	%f10027, %r6379;
	fma.rn.f32 	%f10028, %f10027, 0fBFC90FDA, %f1271;
	fma.rn.f32 	%f10029, %f10027, 0fB3A22168, %f10028;
	fma.rn.f32 	%f11961, %f10027, 0fA7C234C5, %f10029;
	abs.f32 	%f10030, %f1271;
	setp.ltu.f32 	%p1621, %f10030, 0f47CE4780;
	@%p1621 bra 	$L__BB1_1451;
	abs.f32 	%f10031, %f1271;
	setp.eq.f32 	%p1622, %f10031, 0f7F800000;
	@%p1622 bra 	$L__BB1_1450;
	mov.b32 	%r1459, %f1271;
	mov.b64 	%rd2355, 0;
	mov.b32 	%r6376, 0;
$L__BB1_1446:
	.pragma "nounroll";
	mul.wide.u32 	%rd1931, %r6376, 4;
	mov.u64 	%rd1932, __cudart_i2opi_f;
	add.s64 	%rd1933, %rd1932, %rd1931;
	ld.global.nc.u32 	%r5283, [%rd1933];
	shl.b32 	%r5284, %r1459, 8;
	or.b32  	%r5285, %r5284, -2147483648;
	mad.wide.u32 	%rd1934, %r5283, %r5285, %rd2355;
	shr.u64 	%rd2355, %rd1934, 32;
	add.s64 	%rd1935, %rd13, %rd1931;
	st.local.u32 	[%rd1935], %rd1934;
	add.s32 	%r6376, %r6376, 1;
	setp.ne.s32 	%p1623, %r6376, 6;
	@%p1623 bra 	$L__BB1_1446;
	shr.u32 	%r5286, %r1459, 23;
	st.local.u32 	[%rd13+24], %rd2355;
	and.b32  	%r5287, %r5286, 31;
	and.b32  	%r5288, %r5286, 224;
	add.s32 	%r5289, %r5288, -128;
	shr.u32 	%r5290, %r5289, 5;
	mul.wide.u32 	%rd1936, %r5290, 4;
	sub.s64 	%rd1937, %rd13, %rd1936;
	ld.local.u32 	%r6377, [%rd1937+24];
	ld.local.u32 	%r6378, [%rd1937+20];
	setp.eq.s32 	%p1624, %r5287, 0;
	@%p1624 bra 	$L__BB1_1449;
	shr.u32 	%r5291, %r1459, 23;
	and.b32  	%r5292, %r5291, 31;
	shf.l.wrap.b32 	%r6377, %r6378, %r6377, %r5292;
	and.b32  	%r5293, %r5291, 224;
	add.s32 	%r5294, %r5293, -128;
	shr.u32 	%r5295, %r5294, 5;
	mul.wide.u32 	%rd1938, %r5295, 4;
	sub.s64 	%rd1939, %rd13, %rd1938;
	ld.local.u32 	%r5296, [%rd1939+16];
	shf.l.wrap.b32 	%r6378, %r5296, %r6378, %r5292;
$L__BB1_1449:
	shr.u32 	%r5297, %r6377, 30;
	shf.l.wrap.b32 	%r5298, %r6378, %r6377, 2;
	shl.b32 	%r5299, %r6378, 2;
	shr.u32 	%r5300, %r5298, 31;
	add.s32 	%r5301, %r5300, %r5297;
	neg.s32 	%r5302, %r5301;
	setp.lt.s32 	%p1625, %r1459, 0;
	selp.b32 	%r6379, %r5302, %r5301, %p1625;
	xor.b32  	%r5303, %r5298, %r1459;
	shr.s32 	%r5304, %r5298, 31;
	xor.b32  	%r5305, %r5304, %r5298;
	xor.b32  	%r5306, %r5304, %r5299;
	cvt.u64.u32 	%rd1940, %r5305;
	shl.b64 	%rd1941, %rd1940, 32;
	cvt.u64.u32 	%rd1942, %r5306;
	or.b64  	%rd1943, %rd1941, %rd1942;
	cvt.rn.f64.s64 	%fd229, %rd1943;
	mul.f64 	%fd230, %fd229, 0d3BF921FB54442D19;
	cvt.rn.f32.f64 	%f10032, %fd230;
	neg.f32 	%f10033, %f10032;
	setp.lt.s32 	%p1626, %r5303, 0;
	selp.f32 	%f11961, %f10033, %f10032, %p1626;
	bra.uni 	$L__BB1_1451;
$L__BB1_1450:
	mov.f32 	%f10034, 0f00000000;
	mul.rn.f32 	%f11961, %f1271, %f10034;
	mov.b32 	%r6379, 0;
$L__BB1_1451:
	and.b32  	%r5308, %r6379, 3;
	cvt.rn.f32.u32 	%f10035, %r5308;
	fma.rn.f32 	%f10036, %f10035, 0f3FC90FDB, 0fC016CBE4;
	add.f32 	%f10037, %f11961, %f10036;
	mul.f32 	%f10038, %f10037, 0f3F22F983;
	cvt.rni.s32.f32 	%r5309, %f10038;
	cvt.rn.f32.s32 	%f10039, %r5309;
	fma.rn.f32 	%f10040, %f10039, 0fBFC90FDA, %f10037;
	fma.rn.f32 	%f10041, %f10039, 0fB3A22168, %f10040;
	add.s32 	%r5310, %r5309, 1;
	mul.rn.f32 	%f10042, %f10041, %f10041;
	and.b32  	%r5311, %r5309, 1;
	setp.eq.b32 	%p1627, %r5311, 1;
	selp.f32 	%f10043, %f10041, 0f3F800000, %p1627;
	fma.rn.f32 	%f10044, %f10042, %f10043, 0f00000000;
	fma.rn.f32 	%f10045, %f10042, 0f37CBAC00, 0fBAB607ED;
	selp.f32 	%f10046, 0fB94D4153, %f10045, %p1627;
	selp.f32 	%f10047, 0f3C0885E4, 0f3D2AAABB, %p1627;
	fma.rn.f32 	%f10048, %f10046, %f10042, %f10047;
	selp.f32 	%f10049, 0fBE2AAAA8, 0fBEFFFFFF, %p1627;
	fma.rn.f32 	%f10050, %f10048, %f10042, %f10049;
	fma.rn.f32 	%f10051, %f10050, %f10044, %f10043;
	and.b32  	%r5312, %r5310, 2;
	setp.eq.s32 	%p1628, %r5312, 0;
	mov.f32 	%f10052, 0f00000000;
	sub.f32 	%f10053, %f10052, %f10051;
	selp.f32 	%f10054, %f10051, %f10053, %p1628;
	abs.f32 	%f10055, %f1256;
	rsqrt.approx.f32 	%f10056, %f10055;
	mul.f32 	%f10057, %f10056, 0f3F4C422A;
	mul.f32 	%f10058, %f1270, %f10057;
	mul.f32 	%f11962, %f10058, %f10054;
$L__BB1_1452:
	abs.f32 	%f1278, %f1256;
	setp.gtu.f32 	%p1629, %f1278, 0f41000000;
	setp.lt.f32 	%p1630, %f1256, 0f00000000;
	neg.f32 	%f10059, %f11962;
	selp.f32 	%f1279, %f10059, %f11962, %p1630;
	@%p1629 bra 	$L__BB1_1454;
	add.f32 	%f10060, %f1278, 0fC019E8A9;
	add.f32 	%f10061, %f10060, 0fB3E971B3;
	fma.rn.f32 	%f10062, %f10061, 0fA6B3B8E7, 0fA9ACA9B3;
	fma.rn.f32 	%f10063, %f10062, %f10061, 0f2C3F0E18;
	fma.rn.f32 	%f10064, %f10063, %f10061, 0fACD41781;
	fma.rn.f32 	%f10065, %f10064, %f10061, 0fAFE90F38;
	fma.rn.f32 	%f10066, %f10065, %f10061, 0f3020305B;
	fma.rn.f32 	%f10067, %f10066, %f10061, 0f33797143;
	fma.rn.f32 	%f10068, %f10067, %f10061, 0f30F76F85;
	fma.rn.f32 	%f10069, %f10068, %f10061, 0fB6B6DFC6;
	fma.rn.f32 	%f10070, %f10069, %f10061, 0fB6F665C9;
	fma.rn.f32 	%f10071, %f10070, %f10061, 0f399E2DEB;
	fma.rn.f32 	%f10072, %f10071, %f10061, 0f3A4AE334;
	fma.rn.f32 	%f10073, %f10072, %f10061, 0fBBEEAA1B;
	fma.rn.f32 	%f10074, %f10073, %f10061, 0fBCDA7747;
	mul.f32 	%f10075, %f10061, %f10074;
	add.f32 	%f10076, %f1278, 0fC0B0A47B;
	add.f32 	%f10077, %f10076, 0f339A7A37;
	mul.f32 	%f10078, %f10077, %f10075;
	add.f32 	%f10079, %f1278, 0fC10A75AB;
	add.f32 	%f10080, %f10079, 0fB4CCCDED;
	mul.f32 	%f11964, %f10080, %f10078;
	bra.uni 	$L__BB1_1464;
$L__BB1_1454:
	abs.f32 	%f10082, %f1278;
	setp.eq.f32 	%p1631, %f10082, 0f7F800000;
	mov.f32 	%f11964, 0f00000000;
	@%p1631 bra 	$L__BB1_1464;
	abs.f32 	%f10083, %f1256;
	rcp.approx.ftz.f32 	%f10084, %f10083;
	mul.f32 	%f10085, %f10084, %f10084;
	fma.rn.f32 	%f10086, %f10085, 0f4056FE93, 0fBF03B7C2;
	fma.rn.f32 	%f10087, %f10086, %f10085, 0f3DD3B3F3;
	fma.rn.f32 	%f10088, %f10087, %f10085, 0fBD7FFFB6;
	fma.rn.f32 	%f1281, %f10088, %f10085, 0f3F800000;
	fma.rn.f32 	%f10089, %f10085, 0f3F91E009, 0fBE52412D;
	fma.rn.f32 	%f10090, %f10089, %f10085, 0f3D854ED1;
	fma.rn.f32 	%f10091, %f10090, %f10085, 0fBDFFFFFF;
	fma.rn.f32 	%f1282, %f10091, %f10084, %f10083;
	mul.f32 	%f10092, %f1282, 0f3F22F983;
	cvt.rni.s32.f32 	%r6383, %f10092;
	cvt.rn.f32.s32 	%f10093, %r6383;
	fma.rn.f32 	%f10094, %f10093, 0fBFC90FDA, %f1282;
	fma.rn.f32 	%f10095, %f10093, 0fB3A22168, %f10094;
	fma.rn.f32 	%f11963, %f10093, 0fA7C234C5, %f10095;
	abs.f32 	%f10096, %f1282;
	setp.ltu.f32 	%p1632, %f10096, 0f47CE4780;
	@%p1632 bra 	$L__BB1_1463;
	abs.f32 	%f10097, %f1282;
	setp.eq.f32 	%p1633, %f10097, 0f7F800000;
	@%p1633 bra 	$L__BB1_1462;
	mov.b32 	%r1471, %f1282;
	mov.b32 	%r6380, 0;
	mov.b64 	%rd2356, 0;
$L__BB1_1458:
	.pragma "nounroll";
	mul.wide.u32 	%rd1945, %r6380, 4;
	mov.u64 	%rd1946, __cudart_i2opi_f;
	add.s64 	%rd1947, %rd1946, %rd1945;
	ld.global.nc.u32 	%r5314, [%rd1947];
	shl.b32 	%r5315, %r1471, 8;
	or.b32  	%r5316, %r5315, -2147483648;
	mad.wide.u32 	%rd1948, %r5314, %r5316, %rd2356;
	shr.u64 	%rd2356, %rd1948, 32;
	add.s64 	%rd1949, %rd13, %rd1945;
	st.local.u32 	[%rd1949], %rd1948;
	add.s32 	%r6380, %r6380, 1;
	setp.ne.s32 	%p1634, %r6380, 6;
	@%p1634 bra 	$L__BB1_1458;
	shr.u32 	%r5317, %r1471, 23;
	st.local.u32 	[%rd13+24], %rd2356;
	and.b32  	%r5318, %r5317, 31;
	and.b32  	%r5319, %r5317, 224;
	add.s32 	%r5320, %r5319, -128;
	shr.u32 	%r5321, %r5320, 5;
	mul.wide.u32 	%rd1950, %r5321, 4;
	sub.s64 	%rd1951, %rd13, %rd1950;
	ld.local.u32 	%r6382, [%rd1951+24];
	ld.local.u32 	%r6381, [%rd1951+20];
	setp.eq.s32 	%p1635, %r5318, 0;
	@%p1635 bra 	$L__BB1_1461;
	shr.u32 	%r5322, %r1471, 23;
	and.b32  	%r5323, %r5322, 31;
	shf.l.wrap.b32 	%r6382, %r6381, %r6382, %r5323;
	and.b32  	%r5324, %r5322, 224;
	add.s32 	%r5325, %r5324, -128;
	shr.u32 	%r5326, %r5325, 5;
	mul.wide.u32 	%rd1952, %r5326, 4;
	sub.s64 	%rd1953, %rd13, %rd1952;
	ld.local.u32 	%r5327, [%rd1953+16];
	shf.l.wrap.b32 	%r6381, %r5327, %r6381, %r5323;
$L__BB1_1461:
	shr.u32 	%r5328, %r6382, 30;
	shf.l.wrap.b32 	%r5329, %r6381, %r6382, 2;
	shl.b32 	%r5330, %r6381, 2;
	shr.u32 	%r5331, %r5329, 31;
	add.s32 	%r5332, %r5331, %r5328;
	neg.s32 	%r5333, %r5332;
	setp.lt.s32 	%p1636, %r1471, 0;
	selp.b32 	%r6383, %r5333, %r5332, %p1636;
	shr.s32 	%r5334, %r5329, 31;
	xor.b32  	%r5335, %r5334, %r5330;
	xor.b32  	%r5336, %r5334, %r5329;
	xor.b32  	%r5337, %r5329, %r1471;
	cvt.u64.u32 	%rd1954, %r5336;
	shl.b64 	%rd1955, %rd1954, 32;
	cvt.u64.u32 	%rd1956, %r5335;
	or.b64  	%rd1957, %rd1955, %rd1956;
	cvt.rn.f64.s64 	%fd231, %rd1957;
	mul.f64 	%fd232, %fd231, 0d3BF921FB54442D19;
	cvt.rn.f32.f64 	%f10098, %fd232;
	neg.f32 	%f10099, %f10098;
	setp.lt.s32 	%p1637, %r5337, 0;
	selp.f32 	%f11963, %f10099, %f10098, %p1637;
	bra.uni 	$L__BB1_1463;
$L__BB1_1462:
	mov.f32 	%f10100, 0f00000000;
	mul.rn.f32 	%f11963, %f1282, %f10100;
	mov.b32 	%r6383, 0;
$L__BB1_1463:
	and.b32  	%r5339, %r6383, 3;
	cvt.rn.f32.u32 	%f10101, %r5339;
	fma.rn.f32 	%f10102, %f10101, 0f3FC90FDB, 0fBF490FDB;
	add.f32 	%f10103, %f11963, %f10102;
	mul.f32 	%f10104, %f10103, 0f3F22F983;
	cvt.rni.s32.f32 	%r5340, %f10104;
	cvt.rn.f32.s32 	%f10105, %r5340;
	fma.rn.f32 	%f10106, %f10105, 0fBFC90FDA, %f10103;
	fma.rn.f32 	%f10107, %f10105, 0fB3A22168, %f10106;
	add.s32 	%r5341, %r5340, 1;
	mul.rn.f32 	%f10108, %f10107, %f10107;
	and.b32  	%r5342, %r5340, 1;
	setp.eq.b32 	%p1638, %r5342, 1;
	selp.f32 	%f10109, %f10107, 0f3F800000, %p1638;
	fma.rn.f32 	%f10110, %f10108, %f10109, 0f00000000;
	fma.rn.f32 	%f10111, %f10108, 0f37CBAC00, 0fBAB607ED;
	selp.f32 	%f10112, 0fB94D4153, %f10111, %p1638;
	selp.f32 	%f10113, 0f3C0885E4, 0f3D2AAABB, %p1638;
	fma.rn.f32 	%f10114, %f10112, %f10108, %f10113;
	selp.f32 	%f10115, 0fBE2AAAA8, 0fBEFFFFFF, %p1638;
	fma.rn.f32 	%f10116, %f10114, %f10108, %f10115;
	fma.rn.f32 	%f10117, %f10116, %f10110, %f10109;
	and.b32  	%r5343, %r5341, 2;
	setp.eq.s32 	%p1639, %r5343, 0;
	mov.f32 	%f10118, 0f00000000;
	sub.f32 	%f10119, %f10118, %f10117;
	selp.f32 	%f10120, %f10117, %f10119, %p1639;
	abs.f32 	%f10121, %f1256;
	rsqrt.approx.f32 	%f10122, %f10121;
	mul.f32 	%f10123, %f10122, 0f3F4C422A;
	mul.f32 	%f10124, %f1281, %f10123;
	mul.f32 	%f11964, %f10124, %f10120;
$L__BB1_1464:
	neg.f32 	%f10125, %f11964;
	mov.f32 	%f10126, 0f40000000;
	div.rn.f32 	%f10127, %f10126, %f1256;
	copysign.f32 	%f10128, %f1256, %f1279;
	abs.f32 	%f10129, %f1256;
	setp.lt.f32 	%p1640, %f10129, 0f0DA24260;
	selp.f32 	%f10130, %f10128, %f1279, %p1640;
	fma.rn.f32 	%f11965, %f10130, %f10127, %f10125;
$L__BB1_1465:
	abs.f32 	%f1291, %f1256;
	setp.gtu.f32 	%p1641, %f1291, 0f41000000;
	sub.f32 	%f1292, %f11960, %f11965;
	@%p1641 bra 	$L__BB1_1468;
	setp.leu.f32 	%p1642, %f1291, 0f40000000;
	add.f32 	%f10131, %f1291, 0fC019E8A9;
	add.f32 	%f10132, %f10131, 0fB3E971B3;
	fma.rn.f32 	%f10133, %f10132, 0fA6B3B8E7, 0fA9ACA9B3;
	fma.rn.f32 	%f10134, %f10133, %f10132, 0f2C3F0E18;
	fma.rn.f32 	%f10135, %f10134, %f10132, 0fACD41781;
	fma.rn.f32 	%f10136, %f10135, %f10132, 0fAFE90F38;
	fma.rn.f32 	%f10137, %f10136, %f10132, 0f3020305B;
	fma.rn.f32 	%f10138, %f10137, %f10132, 0f33797143;
	fma.rn.f32 	%f10139, %f10138, %f10132, 0f30F76F85;
	fma.rn.f32 	%f10140, %f10139, %f10132, 0fB6B6DFC6;
	fma.rn.f32 	%f10141, %f10140, %f10132, 0fB6F665C9;
	fma.rn.f32 	%f10142, %f10141, %f10132, 0f399E2DEB;
	fma.rn.f32 	%f10143, %f10142, %f10132, 0f3A4AE334;
	fma.rn.f32 	%f10144, %f10143, %f10132, 0fBBEEAA1B;
	fma.rn.f32 	%f10145, %f10144, %f10132, 0fBCDA7747;
	mul.f32 	%f10146, %f10132, %f10145;
	add.f32 	%f10147, %f1291, 0fC0B0A47B;
	add.f32 	%f10148, %f10147, 0f339A7A37;
	mul.f32 	%f10149, %f10148, %f10146;
	add.f32 	%f10150, %f1291, 0fC10A75AB;
	add.f32 	%f10151, %f10150, 0fB4CCCDED;
	mul.f32 	%f11967, %f10151, %f10149;
	@%p1642 bra 	$L__BB1_1487;
	abs.f32 	%f10152, %f1256;
	add.f32 	%f10153, %f10152, 0fC0753AAC;
	add.f32 	%f10154, %f10153, 0f33A5090F;
	fma.rn.f32 	%f10155, %f10154, 0f29AF3463, 0f2B81BF42;
	fma.rn.f32 	%f10156, %f10155, %f10154, 0fADE21EC1;
	fma.rn.f32 	%f10157, %f10156, %f10154, 0fAF5DDEFF;
	fma.rn.f32 	%f10158, %f10157, %f10154, 0f319B0C9D;
	fma.rn.f32 	%f10159, %f10158, %f10154, 0f32E81173;
	fma.rn.f32 	%f10160, %f10159, %f10154, 0fB50F8DC8;
	fma.rn.f32 	%f10161, %f10160, %f10154, 0fB61E653D;
	fma.rn.f32 	%f10162, %f10161, %f10154, 0f382CD9C5;
	fma.rn.f32 	%f10163, %f10162, %f10154, 0f38F9EB10;
	fma.rn.f32 	%f10164, %f10163, %f10154, 0fBAECEB9C;
	fma.rn.f32 	%f10165, %f10164, %f10154, 0fBB276FFD;
	fma.rn.f32 	%f10166, %f10165, %f10154, 0f3D073993;
	add.f32 	%f10167, %f10152, 0fC0E07FB0;
	add.f32 	%f10168, %f10167, 0f3444B8DB;
	mul.f32 	%f10169, %f10168, %f10166;
	mul.f32 	%f10170, %f10154, %f10169;
	mul.f32 	%f11971, %f10152, %f10170;
	bra.uni 	$L__BB1_1490;
$L__BB1_1468:
	abs.f32 	%f10171, %f1291;
	setp.eq.f32 	%p1643, %f10171, 0f7F800000;
	@%p1643 bra 	$L__BB1_1486;
	abs.f32 	%f10172, %f1256;
	rcp.approx.ftz.f32 	%f10173, %f10172;
	mul.f32 	%f10174, %f10173, %f10173;
	fma.rn.f32 	%f10175, %f10174, 0f4056FE93, 0fBF03B7C2;
	fma.rn.f32 	%f10176, %f10175, %f10174, 0f3DD3B3F3;
	fma.rn.f32 	%f10177, %f10176, %f10174, 0fBD7FFFB6;
	fma.rn.f32 	%f1295, %f10177, %f10174, 0f3F800000;
	fma.rn.f32 	%f10178, %f10174, 0f3F91E009, 0fBE52412D;
	fma.rn.f32 	%f10179, %f10178, %f10174, 0f3D854ED1;
	fma.rn.f32 	%f10180, %f10179, %f10174, 0fBDFFFFFF;
	fma.rn.f32 	%f1296, %f10180, %f10173, %f10172;
	mul.f32 	%f10181, %f1296, 0f3F22F983;
	cvt.rni.s32.f32 	%r6387, %f10181;
	cvt.rn.f32.s32 	%f10182, %r6387;
	fma.rn.f32 	%f10183, %f10182, 0fBFC90FDA, %f1296;
	fma.rn.f32 	%f10184, %f10182, 0fB3A22168, %f10183;
	fma.rn.f32 	%f11966, %f10182, 0fA7C234C5, %f10184;
	abs.f32 	%f10185, %f1296;
	setp.ltu.f32 	%p1644, %f10185, 0f47CE4780;
	@%p1644 bra 	$L__BB1_1477;
	abs.f32 	%f10186, %f1296;
	setp.eq.f32 	%p1645, %f10186, 0f7F800000;
	@%p1645 bra 	$L__BB1_1476;
	mov.b32 	%r1483, %f1296;
	mov.b64 	%rd2357, 0;
	mov.b32 	%r6384, 0;
$L__BB1_1472:
	.pragma "nounroll";
	mul.wide.u32 	%rd1959, %r6384, 4;
	mov.u64 	%rd1960, __cudart_i2opi_f;
	add.s64 	%rd1961, %rd1960, %rd1959;
	ld.global.nc.u32 	%r5345, [%rd1961];
	shl.b32 	%r5346, %r1483, 8;
	or.b32  	%r5347, %r5346, -2147483648;
	mad.wide.u32 	%rd1962, %r5345, %r5347, %rd2357;
	shr.u64 	%rd2357, %rd1962, 32;
	add.s64 	%rd1963, %rd12, %rd1959;
	st.local.u32 	[%rd1963], %rd1962;
	add.s32 	%r6384, %r6384, 1;
	setp.ne.s32 	%p1646, %r6384, 6;
	@%p1646 bra 	$L__BB1_1472;
	shr.u32 	%r5348, %r1483, 23;
	st.local.u32 	[%rd12+24], %rd2357;
	and.b32  	%r5349, %r5348, 31;
	and.b32  	%r5350, %r5348, 224;
	add.s32 	%r5351, %r5350, -128;
	shr.u32 	%r5352, %r5351, 5;
	mul.wide.u32 	%rd1964, %r5352, 4;
	sub.s64 	%rd1965, %rd12, %rd1964;
	ld.local.u32 	%r6385, [%rd1965+24];
	ld.local.u32 	%r6386, [%rd1965+20];
	setp.eq.s32 	%p1647, %r5349, 0;
	@%p1647 bra 	$L__BB1_1475;
	shr.u32 	%r5353, %r1483, 23;
	and.b32  	%r5354, %r5353, 31;
	shf.l.wrap.b32 	%r6385, %r6386, %r6385, %r5354;
	and.b32  	%r5355, %r5353, 224;
	add.s32 	%r5356, %r5355, -128;
	shr.u32 	%r5357, %r5356, 5;
	mul.wide.u32 	%rd1966, %r5357, 4;
	sub.s64 	%rd1967, %rd12, %rd1966;
	ld.local.u32 	%r5358, [%rd1967+16];
	shf.l.wrap.b32 	%r6386, %r5358, %r6386, %r5354;
$L__BB1_1475:
	shr.u32 	%r5359, %r6385, 30;
	shf.l.wrap.b32 	%r5360, %r6386, %r6385, 2;
	shl.b32 	%r5361, %r6386, 2;
	shr.u32 	%r5362, %r5360, 31;
	add.s32 	%r5363, %r5362, %r5359;
	neg.s32 	%r5364, %r5363;
	setp.lt.s32 	%p1648, %r1483, 0;
	selp.b32 	%r6387, %r5364, %r5363, %p1648;
	xor.b32  	%r5365, %r5360, %r1483;
	shr.s32 	%r5366, %r5360, 31;
	xor.b32  	%r5367, %r5366, %r5360;
	xor.b32  	%r5368, %r5366, %r5361;
	cvt.u64.u32 	%rd1968, %r5367;
	shl.b64 	%rd1969, %rd1968, 32;
	cvt.u64.u32 	%rd1970, %r5368;
	or.b64  	%rd1971, %rd1969, %rd1970;
	cvt.rn.f64.s64 	%fd233, %rd1971;
	mul.f64 	%fd234, %fd233, 0d3BF921FB54442D19;
	cvt.rn.f32.f64 	%f10187, %fd234;
	neg.f32 	%f10188, %f10187;
	setp.lt.s32 	%p1649, %r5365, 0;
	selp.f32 	%f11966, %f10188, %f10187, %p1649;
	bra.uni 	$L__BB1_1477;
$L__BB1_1476:
	mov.f32 	%f10189, 0f00000000;
	mul.rn.f32 	%f11966, %f1296, %f10189;
	mov.b32 	%r6387, 0;
$L__BB1_1477:
	abs.f32 	%f10190, %f1256;
	setp.gt.f32 	%p1650, %f10190, 0f40000000;
	and.b32  	%r5370, %r6387, 3;
	cvt.rn.f32.u32 	%f10191, %r5370;
	fma.rn.f32 	%f10192, %f10191, 0f3FC90FDB, 0fBF490FDB;
	add.f32 	%f10193, %f11966, %f10192;
	mul.f32 	%f10194, %f10193, 0f3F22F983;
	cvt.rni.s32.f32 	%r5371, %f10194;
	cvt.rn.f32.s32 	%f10195, %r5371;
	fma.rn.f32 	%f10196, %f10195, 0fBFC90FDA, %f10193;
	fma.rn.f32 	%f10197, %f10195, 0fB3A22168, %f10196;
	add.s32 	%r5372, %r5371, 1;
	mul.rn.f32 	%f10198, %f10197, %f10197;
	and.b32  	%r5373, %r5371, 1;
	setp.eq.b32 	%p1651, %r5373, 1;
	selp.f32 	%f10199, %f10197, 0f3F800000, %p1651;
	fma.rn.f32 	%f10200, %f10198, %f10199, 0f00000000;
	fma.rn.f32 	%f10201, %f10198, 0f37CBAC00, 0fBAB607ED;
	selp.f32 	%f10202, 0fB94D4153, %f10201, %p1651;
	selp.f32 	%f10203, 0f3C0885E4, 0f3D2AAABB, %p1651;
	fma.rn.f32 	%f10204, %f10202, %f10198, %f10203;
	selp.f32 	%f10205, 0fBE2AAAA8, 0fBEFFFFFF, %p1651;
	fma.rn.f32 	%f10206, %f10204, %f10198, %f10205;
	fma.rn.f32 	%f10207, %f10206, %f10200, %f10199;
	and.b32  	%r5374, %r5372, 2;
	setp.eq.s32 	%p1652, %r5374, 0;
	mov.f32 	%f10208, 0f00000000;
	sub.f32 	%f10209, %f10208, %f10207;
	selp.f32 	%f10210, %f10207, %f10209, %p1652;
	rsqrt.approx.f32 	%f10211, %f10190;
	mul.f32 	%f10212, %f10211, 0f3F4C422A;
	mul.f32 	%f10213, %f1295, %f10212;
	mul.f32 	%f11967, %f10213, %f10210;
	@%p1650 bra 	$L__BB1_1478;
	bra.uni 	$L__BB1_1487;
$L__BB1_1478:
	abs.f32 	%f10325, %f1256;
	abs.f32 	%f10326, %f10325;
	setp.eq.f32 	%p1664, %f10326, 0f7F800000;
	mov.f32 	%f11971, 0f00000000;
	@%p1664 bra 	$L__BB1_1490;
	abs.f32 	%f10327, %f1256;
	rcp.approx.ftz.f32 	%f10328, %f10327;
	mul.f32 	%f10329, %f10328, %f10328;
	fma.rn.f32 	%f10330, %f10329, 0fC082CB37, 0f3F3FF7E9;
	fma.rn.f32 	%f10331, %f10330, %f10329, 0fBE458BAE;
	fma.rn.f32 	%f10332, %f10331, %f10329, 0f3E3FFF8B;
	fma.rn.f32 	%f1305, %f10332, %f10329, 0f3F800000;
	fma.rn.f32 	%f10333, %f10329, 0fBFCA3BA2, 0f3EB914AD;
	fma.rn.f32 	%f10334, %f10333, %f10329, 0fBE27F2EC;
	fma.rn.f32 	%f10335, %f10334, %f10329, 0f3EBFFFFD;
	fma.rn.f32 	%f1306, %f10335, %f10328, %f10327;
	mul.f32 	%f10336, %f1306, 0f3F22F983;
	cvt.rni.s32.f32 	%r6391, %f10336;
	cvt.rn.f32.s32 	%f10337, %r6391;
	fma.rn.f32 	%f10338, %f10337, 0fBFC90FDA, %f1306;
	fma.rn.f32 	%f10339, %f10337, 0fB3A22168, %f10338;
	fma.rn.f32 	%f11969, %f10337, 0fA7C234C5, %f10339;
	abs.f32 	%f10340, %f1306;
	setp.ltu.f32 	%p1665, %f10340, 0f47CE4780;
	@%p1665 bra 	$L__BB1_1489;
	abs.f32 	%f10341, %f1306;
	setp.eq.f32 	%p1666, %f10341, 0f7F800000;
	@%p1666 bra 	$L__BB1_1488;
	mov.b32 	%r1495, %f1306;
	mov.b64 	%rd2358, 0;
	mov.b32 	%r6388, 0;
$L__BB1_1482:
	.pragma "nounroll";
	mul.wide.u32 	%rd1973, %r6388, 4;
	mov.u64 	%rd1974, __cudart_i2opi_f;
	add.s64 	%rd1975, %rd1974, %rd1973;
	ld.global.nc.u32 	%r5376, [%rd1975];
	shl.b32 	%r5377, %r1495, 8;
	or.b32  	%r5378, %r5377, -2147483648;
	mad.wide.u32 	%rd1976, %r5376, %r5378, %rd2358;
	shr.u64 	%rd2358, %rd1976, 32;
	add.s64 	%rd1977, %rd11, %rd1973;
	st.local.u32 	[%rd1977], %rd1976;
	add.s32 	%r6388, %r6388, 1;
	setp.ne.s32 	%p1667, %r6388, 6;
	@%p1667 bra 	$L__BB1_1482;
	shr.u32 	%r5379, %r1495, 23;
	st.local.u32 	[%rd11+24], %rd2358;
	and.b32  	%r5380, %r5379, 31;
	and.b32  	%r5381, %r5379, 224;
	add.s32 	%r5382, %r5381, -128;
	shr.u32 	%r5383, %r5382, 5;
	mul.wide.u32 	%rd1978, %r5383, 4;
	sub.s64 	%rd1979, %rd11, %rd1978;
	ld.local.u32 	%r6389, [%rd1979+24];
	ld.local.u32 	%r6390, [%rd1979+20];
	setp.eq.s32 	%p1668, %r5380, 0;
	@%p1668 bra 	$L__BB1_1485;
	shr.u32 	%r5384, %r1495, 23;
	and.b32  	%r5385, %r5384, 31;
	shf.l.wrap.b32 	%r6389, %r6390, %r6389, %r5385;
	and.b32  	%r5386, %r5384, 224;
	add.s32 	%r5387, %r5386, -128;
	shr.u32 	%r5388, %r5387, 5;
	mul.wide.u32 	%rd1980, %r5388, 4;
	sub.s64 	%rd1981, %rd11, %rd1980;
	ld.local.u32 	%r5389, [%rd1981+16];
	shf.l.wrap.b32 	%r6390, %r5389, %r6390, %r5385;
$L__BB1_1485:
	shr.u32 	%r5390, %r6389, 30;
	shf.l.wrap.b32 	%r5391, %r6390, %r6389, 2;
	shl.b32 	%r5392, %r6390, 2;
	shr.u32 	%r5393, %r5391, 31;
	add.s32 	%r5394, %r5393, %r5390;
	neg.s32 	%r5395, %r5394;
	setp.lt.s32 	%p1669, %r1495, 0;
	selp.b32 	%r6391, %r5395, %r5394, %p1669;
	xor.b32  	%r5396, %r5391, %r1495;
	shr.s32 	%r5397, %r5391, 31;
	xor.b32  	%r5398, %r5397, %r5391;
	xor.b32  	%r5399, %r5397, %r5392;
	cvt.u64.u32 	%rd1982, %r5398;
	shl.b64 	%rd1983, %rd1982, 32;
	cvt.u64.u32 	%rd1984, %r5399;
	or.b64  	%rd1985, %rd1983, %rd1984;
	cvt.rn.f64.s64 	%fd235, %rd1985;
	mul.f64 	%fd236, %fd235, 0d3BF921FB54442D19;
	cvt.rn.f32.f64 	%f10342, %fd236;
	neg.f32 	%f10343, %f10342;
	setp.lt.s32 	%p1670, %r5396, 0;
	selp.f32 	%f11969, %f10343, %f10342, %p1670;
	bra.uni 	$L__BB1_1489;
$L__BB1_1486:
	setp.gt.f32 	%p1653, %f1291, 0f40000000;
	mov.f32 	%f11967, 0f00000000;
	@%p1653 bra 	$L__BB1_1478;
$L__BB1_1487:
	mov.f32 	%f10215, 0f41A00000;
	div.rn.f32 	%f10216, %f10215, %f1256;
	abs.f32 	%f10217, %f10216;
	setp.gt.f32 	%p1654, %f10217, 0f58635FA9;
	mul.f32 	%f10218, %f10216, 0f26901D7D;
	selp.f32 	%f10219, 0f26901D7D, 0f3F800000, %p1654;
	selp.f32 	%f10220, %f10218, %f10216, %p1654;
	mov.f32 	%f10221, 0f41900000;
	div.rn.f32 	%f10222, %f10221, %f1256;
	mul.f32 	%f10223, %f10220, %f10222;
	sub.f32 	%f10224, %f10223, %f10219;
	abs.f32 	%f10225, %f10224;
	setp.gt.f32 	%p1655, %f10225, 0f58635FA9;
	mul.f32 	%f10226, %f10224, 0f26901D7D;
	mul.f32 	%f10227, %f10220, 0f26901D7D;
	selp.f32 	%f10228, %f10227, %f10220, %p1655;
	selp.f32 	%f10229, %f10226, %f10224, %p1655;
	fma.rn.f32 	%f10230, %f10229, 0f40000000, 0f00000000;
	mov.f32 	%f10231, 0f41800000;
	div.rn.f32 	%f10232, %f10231, %f1256;
	mul.f32 	%f10233, %f10229, %f10232;
	sub.f32 	%f10234, %f10233, %f10228;
	abs.f32 	%f10235, %f10234;
	setp.gt.f32 	%p1656, %f10235, 0f58635FA9;
	mul.f32 	%f10236, %f10234, 0f26901D7D;
	mul.f32 	%f10237, %f10229, 0f26901D7D;
	mul.f32 	%f10238, %f10230, 0f26901D7D;
	selp.f32 	%f10239, %f10237, %f10229, %p1656;
	selp.f32 	%f10240, %f10238, %f10230, %p1656;
	selp.f32 	%f10241, %f10236, %f10234, %p1656;
	mov.f32 	%f10242, 0f41600000;
	div.rn.f32 	%f10243, %f10242, %f1256;
	mul.f32 	%f10244, %f10241, %f10243;
	sub.f32 	%f10245, %f10244, %f10239;
	abs.f32 	%f10246, %f10245;
	setp.gt.f32 	%p1657, %f10246, 0f58635FA9;
	mul.f32 	%f10247, %f10245, 0f26901D7D;
	mul.f32 	%f10248, %f10241, 0f26901D7D;
	mul.f32 	%f10249, %f10240, 0f26901D7D;
	selp.f32 	%f10250, %f10248, %f10241, %p1657;
	selp.f32 	%f10251, %f10249, %f10240, %p1657;
	selp.f32 	%f10252, %f10247, %f10245, %p1657;
	fma.rn.f32 	%f10253, %f10252, 0f40000000, %f10251;
	mov.f32 	%f10254, 0f41400000;
	div.rn.f32 	%f10255, %f10254, %f1256;
	mul.f32 	%f10256, %f10252, %f10255;
	sub.f32 	%f10257, %f10256, %f10250;
	abs.f32 	%f10258, %f10257;
	setp.gt.f32 	%p1658, %f10258, 0f58635FA9;
	mul.f32 	%f10259, %f10257, 0f26901D7D;
	mul.f32 	%f10260, %f10252, 0f26901D7D;
	mul.f32 	%f10261, %f10253, 0f26901D7D;
	selp.f32 	%f10262, %f10260, %f10252, %p1658;
	selp.f32 	%f10263, %f10261, %f10253, %p1658;
	selp.f32 	%f10264, %f10259, %f10257, %p1658;
	mov.f32 	%f10265, 0f41200000;
	div.rn.f32 	%f10266, %f10265, %f1256;
	mul.f32 	%f10267, %f10264, %f10266;
	sub.f32 	%f10268, %f10267, %f10262;
	abs.f32 	%f10269, %f10268;
	setp.gt.f32 	%p1659, %f10269, 0f58635FA9;
	mul.f32 	%f10270, %f10268, 0f26901D7D;
	mul.f32 	%f10271, %f10264, 0f26901D7D;
	mul.f32 	%f10272, %f10263, 0f26901D7D;
	selp.f32 	%f10273, %f10271, %f10264, %p1659;
	selp.f32 	%f10274, %f10272, %f10263, %p1659;
	selp.f32 	%f10275, %f10270, %f10268, %p1659;
	fma.rn.f32 	%f10276, %f10275, 0f40000000, %f10274;
	mov.f32 	%f10277, 0f41000000;
	div.rn.f32 	%f10278, %f10277, %f1256;
	mul.f32 	%f10279, %f10275, %f10278;
	sub.f32 	%f10280, %f10279, %f10273;
	abs.f32 	%f10281, %f10280;
	setp.gt.f32 	%p1660, %f10281, 0f58635FA9;
	mul.f32 	%f10282, %f10280, 0f26901D7D;
	mul.f32 	%f10283, %f10275, 0f26901D7D;
	mul.f32 	%f10284, %f10276, 0f26901D7D;
	selp.f32 	%f10285, %f10283, %f10275, %p1660;
	selp.f32 	%f10286, %f10284, %f10276, %p1660;
	selp.f32 	%f10287, %f10282, %f10280, %p1660;
	mov.f32 	%f10288, 0f40C00000;
	div.rn.f32 	%f10289, %f10288, %f1256;
	mul.f32 	%f10290, %f10287, %f10289;
	sub.f32 	%f10291, %f10290, %f10285;
	abs.f32 	%f10292, %f10291;
	setp.gt.f32 	%p1661, %f10292, 0f58635FA9;
	mul.f32 	%f10293, %f10291, 0f26901D7D;
	mul.f32 	%f10294, %f10287, 0f26901D7D;
	mul.f32 	%f10295, %f10286, 0f26901D7D;
	selp.f32 	%f10296, %f10294, %f10287, %p1661;
	selp.f32 	%f10297, %f10295, %f10286, %p1661;
	selp.f32 	%f10298, %f10293, %f10291, %p1661;
	fma.rn.f32 	%f10299, %f10298, 0f40000000, %f10297;
	mov.f32 	%f10300, 0f40800000;
	div.rn.f32 	%f10301, %f10300, %f1256;
	mul.f32 	%f10302, %f10298, %f10301;
	sub.f32 	%f10303, %f10302, %f10296;
	abs.f32 	%f10304, %f10303;
	setp.gt.f32 	%p1662, %f10304, 0f58635FA9;
	mul.f32 	%f10305, %f10303, 0f26901D7D;
	mul.f32 	%f10306, %f10298, 0f26901D7D;
	mul.f32 	%f10307, %f10299, 0f26901D7D;
	selp.f32 	%f10308, %f10306, %f10298, %p1662;
	selp.f32 	%f10309, %f10307, %f10299, %p1662;
	selp.f32 	%f10310, %f10305, %f10303, %p1662;
	mov.f32 	%f10311, 0f40000000;
	div.rn.f32 	%f10312, %f10311, %f1256;
	mul.f32 	%f10313, %f10310, %f10312;
	sub.f32 	%f10314, %f10313, %f10308;
	abs.f32 	%f10315, %f10314;
	setp.gt.f32 	%p1663, %f10315, 0f58635FA9;
	mul.f32 	%f10316, %f10314, 0f26901D7D;
	mul.f32 	%f10317, %f10308, 0f26901D7D;
	mul.f32 	%f10318, %f10309, 0f26901D7D;
	selp.f32 	%f10319, %f10317, %f10308, %p1663;
	selp.f32 	%f10320, %f10318, %f10309, %p1663;
	selp.f32 	%f10321, %f10316, %f10314, %p1663;
	fma.rn.f32 	%f10322, %f10321, 0f40000000, %f10320;
	sub.f32 	%f10323, %f10322, %f10321;
	div.rn.f32 	%f11975, %f10319, %f10323;
	bra.uni 	$L__BB1_1503;
$L__BB1_1488:
	mov.f32 	%f10344, 0f00000000;
	mul.rn.f32 	%f11969, %f1306, %f10344;
	mov.b32 	%r6391, 0;
$L__BB1_1489:
	and.b32  	%r5401, %r6391, 3;
	cvt.rn.f32.u32 	%f10345, %r5401;
	fma.rn.f32 	%f10346, %f10345, 0f3FC90FDB, 0fC016CBE4;
	add.f32 	%f10347, %f11969, %f10346;
	mul.f32 	%f10348, %f10347, 0f3F22F983;
	cvt.rni.s32.f32 	%r5402, %f10348;
	cvt.rn.f32.s32 	%f10349, %r5402;
	fma.rn.f32 	%f10350, %f10349, 0fBFC90FDA, %f10347;
	fma.rn.f32 	%f10351, %f10349, 0fB3A22168, %f10350;
	add.s32 	%r5403, %r5402, 1;
	mul.rn.f32 	%f10352, %f10351, %f10351;
	and.b32  	%r5404, %r5402, 1;
	setp.eq.b32 	%p1671, %r5404, 1;
	selp.f32 	%f10353, %f10351, 0f3F800000, %p1671;
	fma.rn.f32 	%f10354, %f10352, %f10353, 0f00000000;
	fma.rn.f32 	%f10355, %f10352, 0f37CBAC00, 0fBAB607ED;
	selp.f32 	%f10356, 0fB94D4153, %f10355, %p1671;
	selp.f32 	%f10357, 0f3C0885E4, 0f3D2AAABB, %p1671;
	fma.rn.f32 	%f10358, %f10356, %f10352, %f10357;
	selp.f32 	%f10359, 0fBE2AAAA8, 0fBEFFFFFF, %p1671;
	fma.rn.f32 	%f10360, %f10358, %f10352, %f10359;
	fma.rn.f32 	%f10361, %f10360, %f10354, %f10353;
	and.b32  	%r5405, %r5403, 2;
	setp.eq.s32 	%p1672, %r5405, 0;
	mov.f32 	%f10362, 0f00000000;
	sub.f32 	%f10363, %f10362, %f10361;
	selp.f32 	%f10364, %f10361, %f10363, %p1672;
	abs.f32 	%f10365, %f1256;
	rsqrt.approx.f32 	%f10366, %f10365;
	mul.f32 	%f10367, %f10366, 0f3F4C422A;
	mul.f32 	%f10368, %f1305, %f10367;
	mul.f32 	%f11971, %f10368, %f10364;
$L__BB1_1490:
	abs.f32 	%f1314, %f1256;
	setp.gtu.f32 	%p1673, %f1314, 0f41000000;
	@%p1673 bra 	$L__BB1_1492;
	abs.f32 	%f10369, %f1256;
	add.f32 	%f10370, %f10369, 0fC019E8A9;
	add.f32 	%f10371, %f10370, 0fB3E971B3;
	fma.rn.f32 	%f10372, %f10371, 0fA6B3B8E7, 0fA9ACA9B3;
	fma.rn.f32 	%f10373, %f10372, %f10371, 0f2C3F0E18;
	fma.rn.f32 	%f10374, %f10373, %f10371, 0fACD41781;
	fma.rn.f32 	%f10375, %f10374, %f10371, 0fAFE90F38;
	fma.rn.f32 	%f10376, %f10375, %f10371, 0f3020305B;
	fma.rn.f32 	%f10377, %f10376, %f10371, 0f33797143;
	fma.rn.f32 	%f10378, %f10377, %f10371, 0f30F76F85;
	fma.rn.f32 	%f10379, %f10378, %f10371, 0fB6B6DFC6;
	fma.rn.f32 	%f10380, %f10379, %f10371, 0fB6F665C9;
	fma.rn.f32 	%f10381, %f10380, %f10371, 0f399E2DEB;
	fma.rn.f32 	%f10382, %f10381, %f10371, 0f3A4AE334;
	fma.rn.f32 	%f10383, %f10382, %f10371, 0fBBEEAA1B;
	fma.rn.f32 	%f10384, %f10383, %f10371, 0fBCDA7747;
	mul.f32 	%f10385, %f10371, %f10384;
	add.f32 	%f10386, %f10369, 0fC0B0A47B;
	add.f32 	%f10387, %f10386, 0f339A7A37;
	mul.f32 	%f10388, %f10387, %f10385;
	add.f32 	%f10389, %f10369, 0fC10A75AB;
	add.f32 	%f10390, %f10389, 0fB4CCCDED;
	mul.f32 	%f11973, %f10390, %f10388;
	bra.uni 	$L__BB1_1502;
$L__BB1_1492:
	abs.f32 	%f10392, %f1314;
	setp.eq.f32 	%p1674, %f10392, 0f7F800000;
	mov.f32 	%f11973, 0f00000000;
	@%p1674 bra 	$L__BB1_1502;
	abs.f32 	%f10393, %f1256;
	rcp.approx.ftz.f32 	%f10394, %f10393;
	mul.f32 	%f10395, %f10394, %f10394;
	fma.rn.f32 	%f10396, %f10395, 0f4056FE93, 0fBF03B7C2;
	fma.rn.f32 	%f10397, %f10396, %f10395, 0f3DD3B3F3;
	fma.rn.f32 	%f10398, %f10397, %f10395, 0fBD7FFFB6;
	fma.rn.f32 	%f10399, %f10398, %f10395, 0f3F800000;
	fma.rn.f32 	%f10400, %f10395, 0f3F91E009, 0fBE52412D;
	fma.rn.f32 	%f10401, %f10400, %f10395, 0f3D854ED1;
	fma.rn.f32 	%f10402, %f10401, %f10395, 0fBDFFFFFF;
	fma.rn.f32 	%f1316, %f10402, %f10394, %f10393;
	rsqrt.approx.f32 	%f10403, %f10393;
	mul.f32 	%f10404, %f10403, 0f3F4C422A;
	mul.f32 	%f1317, %f10399, %f10404;
	mul.f32 	%f10405, %f1316, 0f3F22F983;
	cvt.rni.s32.f32 	%r6395, %f10405;
	cvt.rn.f32.s32 	%f10406, %r6395;
	fma.rn.f32 	%f10407, %f10406, 0fBFC90FDA, %f1316;
	fma.rn.f32 	%f10408, %f10406, 0fB3A22168, %f10407;
	fma.rn.f32 	%f11972, %f10406, 0fA7C234C5, %f10408;
	abs.f32 	%f10409, %f1316;
	setp.ltu.f32 	%p1675, %f10409, 0f47CE4780;
	@%p1675 bra 	$L__BB1_1501;
	abs.f32 	%f10410, %f1316;
	setp.eq.f32 	%p1676, %f10410, 0f7F800000;
	@%p1676 bra 	$L__BB1_1500;
	mov.b32 	%r1507, %f1316;
	mov.b32 	%r6392, 0;
	mov.b64 	%rd2359, 0;
$L__BB1_1496:
	.pragma "nounroll";
	mul.wide.u32 	%rd1987, %r6392, 4;
	mov.u64 	%rd1988, __cudart_i2opi_f;
	add.s64 	%rd1989, %rd1988, %rd1987;
	ld.global.nc.u32 	%r5407, [%rd1989];
	shl.b32 	%r5408, %r1507, 8;
	or.b32  	%r5409, %r5408, -2147483648;
	mad.wide.u32 	%rd1990, %r5407, %r5409, %rd2359;
	shr.u64 	%rd2359, %rd1990, 32;
	add.s64 	%rd1991, %rd11, %rd1987;
	st.local.u32 	[%rd1991], %rd1990;
	add.s32 	%r6392, %r6392, 1;
	setp.ne.s32 	%p1677, %r6392, 6;
	@%p1677 bra 	$L__BB1_1496;
	shr.u32 	%r5410, %r1507, 23;
	st.local.u32 	[%rd11+24], %rd2359;
	and.b32  	%r5411, %r5410, 31;
	and.b32  	%r5412, %r5410, 224;
	add.s32 	%r5413, %r5412, -128;
	shr.u32 	%r5414, %r5413, 5;
	mul.wide.u32 	%rd1992, %r5414, 4;
	sub.s64 	%rd1993, %rd11, %rd1992;
	ld.local.u32 	%r6394, [%rd1993+24];
	ld.local.u32 	%r6393, [%rd1993+20];
	setp.eq.s32 	%p1678, %r5411, 0;
	@%p1678 bra 	$L__BB1_1499;
	shr.u32 	%r5415, %r1507, 23;
	and.b32  	%r5416, %r5415, 31;
	shf.l.wrap.b32 	%r6394, %r6393, %r6394, %r5416;
	and.b32  	%r5417, %r5415, 224;
	add.s32 	%r5418, %r5417, -128;
	shr.u32 	%r5419, %r5418, 5;
	mul.wide.u32 	%rd1994, %r5419, 4;
	sub.s64 	%rd1995, %rd11, %rd1994;
	ld.local.u32 	%r5420, [%rd1995+16];
	shf.l.wrap.b32 	%r6393, %r5420, %r6393, %r5416;
$L__BB1_1499:
	shr.u32 	%r5421, %r6394, 30;
	shf.l.wrap.b32 	%r5422, %r6393, %r6394, 2;
	shl.b32 	%r5423, %r6393, 2;
	shr.u32 	%r5424, %r5422, 31;
	add.s32 	%r5425, %r5424, %r5421;
	neg.s32 	%r5426, %r5425;
	setp.lt.s32 	%p1679, %r1507, 0;
	selp.b32 	%r6395, %r5426, %r5425, %p1679;
	shr.s32 	%r5427, %r5422, 31;
	xor.b32  	%r5428, %r5427, %r5423;
	xor.b32  	%r5429, %r5427, %r5422;
	xor.b32  	%r5430, %r5422, %r1507;
	cvt.u64.u32 	%rd1996, %r5429;
	shl.b64 	%rd1997, %rd1996, 32;
	cvt.u64.u32 	%rd1998, %r5428;
	or.b64  	%rd1999, %rd1997, %rd1998;
	cvt.rn.f64.s64 	%fd237, %rd1999;
	mul.f64 	%fd238, %fd237, 0d3BF921FB54442D19;
	cvt.rn.f32.f64 	%f10411, %fd238;
	neg.f32 	%f10412, %f10411;
	setp.lt.s32 	%p1680, %r5430, 0;
	selp.f32 	%f11972, %f10412, %f10411, %p1680;
	bra.uni 	$L__BB1_1501;
$L__BB1_1500:
	mov.f32 	%f10413, 0f00000000;
	mul.rn.f32 	%f11972, %f1316, %f10413;
	mov.b32 	%r6395, 0;
$L__BB1_1501:
	and.b32  	%r5432, %r6395, 3;
	cvt.rn.f32.u32 	%f10414, %r5432;
	fma.rn.f32 	%f10415, %f10414, 0f3FC90FDB, 0fBF490FDB;
	add.f32 	%f10416, %f11972, %f10415;
	mul.f32 	%f10417, %f10416, 0f3F22F983;
	cvt.rni.s32.f32 	%r5433, %f10417;
	cvt.rn.f32.s32 	%f10418, %r5433;
	fma.rn.f32 	%f10419, %f10418, 0fBFC90FDA, %f10416;
	fma.rn.f32 	%f10420, %f10418, 0fB3A22168, %f10419;
	add.s32 	%r5434, %r5433, 1;
	mul.rn.f32 	%f10421, %f10420, %f10420;
	and.b32  	%r5435, %r5433, 1;
	setp.eq.b32 	%p1681, %r5435, 1;
	selp.f32 	%f10422, %f10420, 0f3F800000, %p1681;
	fma.rn.f32 	%f10423, %f10421, %f10422, 0f00000000;
	fma.rn.f32 	%f10424, %f10421, 0f37CBAC00, 0fBAB607ED;
	selp.f32 	%f10425, 0fB94D4153, %f10424, %p1681;
	selp.f32 	%f10426, 0f3C0885E4, 0f3D2AAABB, %p1681;
	fma.rn.f32 	%f10427, %f10425, %f10421, %f10426;
	selp.f32 	%f10428, 0fBE2AAAA8, 0fBEFFFFFF, %p1681;
	fma.rn.f32 	%f10429, %f10427, %f10421, %f10428;
	fma.rn.f32 	%f10430, %f10429, %f10423, %f10422;
	and.b32  	%r5436, %r5434, 2;
	setp.eq.s32 	%p1682, %r5436, 0;
	mov.f32 	%f10431, 0f00000000;
	sub.f32 	%f10432, %f10431, %f10430;
	selp.f32 	%f10433, %f10430, %f10432, %p1682;
	mul.f32 	%f11973, %f1317, %f10433;
$L__BB1_1502:
	neg.f32 	%f10434, %f11971;
	setp.lt.f32 	%p1683, %f1256, 0f00000000;
	selp.f32 	%f10435, %f10434, %f11971, %p1683;
	neg.f32 	%f10436, %f11973;
	copysign.f32 	%f10437, %f1256, %f10435;
	abs.f32 	%f10438, %f1256;
	setp.lt.f32 	%p1684, %f10438, 0f0DA24260;
	selp.f32 	%f10439, %f10437, %f10435, %p1684;
	mov.f32 	%f10440, 0f40000000;
	div.rn.f32 	%f10441, %f10440, %f1256;
	fma.rn.f32 	%f11975, %f10439, %f10441, %f10436;
$L__BB1_1503:
	sub.f32 	%f10442, %f11967, %f11975;
	mul.f32 	%f11980, %f1292, %f10442;
	bra.uni 	$L__BB1_1529;
$L__BB1_1504:
	abs.f32 	%f1328, %f1256;
	setp.gtu.f32 	%p1685, %f1328, 0f41000000;
	@%p1685 bra 	$L__BB1_1506;
	abs.f32 	%f10443, %f1256;
	add.f32 	%f10444, %f10443, 0fC0753AAC;
	add.f32 	%f10445, %f10444, 0f33A5090F;
	fma.rn.f32 	%f10446, %f10445, 0f29AF3463, 0f2B81BF42;
	fma.rn.f32 	%f10447, %f10446, %f10445, 0fADE21EC1;
	fma.rn.f32 	%f10448, %f10447, %f10445, 0fAF5DDEFF;
	fma.rn.f32 	%f10449, %f10448, %f10445, 0f319B0C9D;
	fma.rn.f32 	%f10450, %f10449, %f10445, 0f32E81173;
	fma.rn.f32 	%f10451, %f10450, %f10445, 0fB50F8DC8;
	fma.rn.f32 	%f10452, %f10451, %f10445, 0fB61E653D;
	fma.rn.f32 	%f10453, %f10452, %f10445, 0f382CD9C5;
	fma.rn.f32 	%f10454, %f10453, %f10445, 0f38F9EB10;
	fma.rn.f32 	%f10455, %f10454, %f10445, 0fBAECEB9C;
	fma.rn.f32 	%f10456, %f10455, %f10445, 0fBB276FFD;
	fma.rn.f32 	%f10457, %f10456, %f10445, 0f3D073993;
	add.f32 	%f10458, %f10443, 0fC0E07FB0;
	add.f32 	%f10459, %f10458, 0f3444B8DB;
	mul.f32 	%f10460, %f10459, %f10457;
	mul.f32 	%f10461, %f10445, %f10460;
	mul.f32 	%f11977, %f10443, %f10461;
	bra.uni 	$L__BB1_1516;
$L__BB1_1506:
	abs.f32 	%f10463, %f1328;
	setp.eq.f32 	%p1686, %f10463, 0f7F800000;
	mov.f32 	%f11977, 0f00000000;
	@%p1686 bra 	$L__BB1_1516;
	abs.f32 	%f10464, %f1256;
	rcp.approx.ftz.f32 	%f10465, %f10464;
	mul.f32 	%f10466, %f10465, %f10465;
	fma.rn.f32 	%f10467, %f10466, 0fC082CB37, 0f3F3FF7E9;
	fma.rn.f32 	%f10468, %f10467, %f10466, 0fBE458BAE;
	fma.rn.f32 	%f10469, %f10468, %f10466, 0f3E3FFF8B;
	fma.rn.f32 	%f1330, %f10469, %f10466, 0f3F800000;
	fma.rn.f32 	%f10470, %f10466, 0fBFCA3BA2, 0f3EB914AD;
	fma.rn.f32 	%f10471, %f10470, %f10466, 0fBE27F2EC;
	fma.rn.f32 	%f10472, %f10471, %f10466, 0f3EBFFFFD;
	fma.rn.f32 	%f1331, %f10472, %f10465, %f10464;
	mul.f32 	%f10473, %f1331, 0f3F22F983;
	cvt.rni.s32.f32 	%r6399, %f10473;
	cvt.rn.f32.s32 	%f10474, %r6399;
	fma.rn.f32 	%f10475, %f10474, 0fBFC90FDA, %f1331;
	fma.rn.f32 	%f10476, %f10474, 0fB3A22168, %f10475;
	fma.rn.f32 	%f11976, %f10474, 0fA7C234C5, %f10476;
	abs.f32 	%f10477, %f1331;
	setp.ltu.f32 	%p1687, %f10477, 0f47CE4780;
	@%p1687 bra 	$L__BB1_1515;
	abs.f32 	%f10478, %f1331;
	setp.eq.f32 	%p1688, %f10478, 0f7F800000;
	@%p1688 bra 	$L__BB1_1514;
	mov.b32 	%r1519, %f1331;
	mov.b64 	%rd2360, 0;
	mov.b32 	%r6396, 0;
$L__BB1_1510:
	.pragma "nounroll";
	mul.wide.u32 	%rd2001, %r6396, 4;
	mov.u64 	%rd2002, __cudart_i2opi_f;
	add.s64 	%rd2003, %rd2002, %rd2001;
	ld.global.nc.u32 	%r5438, [%rd2003];
	shl.b32 	%r5439, %r1519, 8;
	or.b32  	%r5440, %r5439, -2147483648;
	mad.wide.u32 	%rd2004, %r5438, %r5440, %rd2360;
	shr.u64 	%rd2360, %rd2004, 32;
	add.s64 	%rd2005, %rd10, %rd2001;
	st.local.u32 	[%rd2005], %rd2004;
	add.s32 	%r6396, %r6396, 1;
	setp.ne.s32 	%p1689, %r6396, 6;
	@%p1689 bra 	$L__BB1_1510;
	shr.u32 	%r5441, %r1519, 23;
	st.local.u32 	[%rd10+24], %rd2360;
	and.b32  	%r5442, %r5441, 31;
	and.b32  	%r5443, %r5441, 224;
	add.s32 	%r5444, %r5443, -128;
	shr.u32 	%r5445, %r5444, 5;
	mul.wide.u32 	%rd2006, %r5445, 4;
	sub.s64 	%rd2007, %rd10, %rd2006;
	ld.local.u32 	%r6397, [%rd2007+24];
	ld.local.u32 	%r6398, [%rd2007+20];
	setp.eq.s32 	%p1690, %r5442, 0;
	@%p1690 bra 	$L__BB1_1513;
	shr.u32 	%r5446, %r1519, 23;
	and.b32  	%r5447, %r5446, 31;
	shf.l.wrap.b32 	%r6397, %r6398, %r6397, %r5447;
	and.b32  	%r5448, %r5446, 224;
	add.s32 	%r5449, %r5448, -128;
	shr.u32 	%r5450, %r5449, 5;
	mul.wide.u32 	%rd2008, %r5450, 4;
	sub.s64 	%rd2009, %rd10, %rd2008;
	ld.local.u32 	%r5451, [%rd2009+16];
	shf.l.wrap.b32 	%r6398, %r5451, %r6398, %r5447;
$L__BB1_1513:
	shr.u32 	%r5452, %r6397, 30;
	shf.l.wrap.b32 	%r5453, %r6398, %r6397, 2;
	shl.b32 	%r5454, %r6398, 2;
	shr.u32 	%r5455, %r5453, 31;
	add.s32 	%r5456, %r5455, %r5452;
	neg.s32 	%r5457, %r5456;
	setp.lt.s32 	%p1691, %r1519, 0;
	selp.b32 	%r6399, %r5457, %r5456, %p1691;
	xor.b32  	%r5458, %r5453, %r1519;
	shr.s32 	%r5459, %r5453, 31;
	xor.b32  	%r5460, %r5459, %r5453;
	xor.b32  	%r5461, %r5459, %r5454;
	cvt.u64.u32 	%rd2010, %r5460;
	shl.b64 	%rd2011, %rd2010, 32;
	cvt.u64.u32 	%rd2012, %r5461;
	or.b64  	%rd2013, %rd2011, %rd2012;
	cvt.rn.f64.s64 	%fd239, %rd2013;
	mul.f64 	%fd240, %fd239, 0d3BF921FB54442D19;
	cvt.rn.f32.f64 	%f10479, %fd240;
	neg.f32 	%f10480, %f10479;
	setp.lt.s32 	%p1692, %r5458, 0;
	selp.f32 	%f11976, %f10480, %f10479, %p1692;
	bra.uni 	$L__BB1_1515;
$L__BB1_1514:
	mov.f32 	%f10481, 0f00000000;
	mul.rn.f32 	%f11976, %f1331, %f10481;
	mov.b32 	%r6399, 0;
$L__BB1_1515:
	and.b32  	%r5463, %r6399, 3;
	cvt.rn.f32.u32 	%f10482, %r5463;
	fma.rn.f32 	%f10483, %f10482, 0f3FC90FDB, 0fC016CBE4;
	add.f32 	%f10484, %f11976, %f10483;
	mul.f32 	%f10485, %f10484, 0f3F22F983;
	cvt.rni.s32.f32 	%r5464, %f10485;
	cvt.rn.f32.s32 	%f10486, %r5464;
	fma.rn.f32 	%f10487, %f10486, 0fBFC90FDA, %f10484;
	fma.rn.f32 	%f10488, %f10486, 0fB3A22168, %f10487;
	add.s32 	%r5465, %r5464, 1;
	mul.rn.f32 	%f10489, %f10488, %f10488;
	and.b32  	%r5466, %r5464, 1;
	setp.eq.b32 	%p1693, %r5466, 1;
	selp.f32 	%f10490, %f10488, 0f3F800000, %p1693;
	fma.rn.f32 	%f10491, %f10489, %f10490, 0f00000000;
	fma.rn.f32 	%f10492, %f10489, 0f37CBAC00, 0fBAB607ED;
	selp.f32 	%f10493, 0fB94D4153, %f10492, %p1693;
	selp.f32 	%f10494, 0f3C0885E4, 0f3D2AAABB, %p1693;
	fma.rn.f32 	%f10495, %f10493, %f10489, %f10494;
	selp.f32 	%f10496, 0fBE2AAAA8, 0fBEFFFFFF, %p1693;
	fma.rn.f32 	%f10497, %f10495, %f10489, %f10496;
	fma.rn.f32 	%f10498, %f10497, %f10491, %f10490;
	and.b32  	%r5467, %r5465, 2;
	setp.eq.s32 	%p1694, %r5467, 0;
	mov.f32 	%f10499, 0f00000000;
	sub.f32 	%f10500, %f10499, %f10498;
	selp.f32 	%f10501, %f10498, %f10500, %p1694;
	abs.f32 	%f10502, %f1256;
	rsqrt.approx.f32 	%f10503, %f10502;
	mul.f32 	%f10504, %f10503, 0f3F4C422A;
	mul.f32 	%f10505, %f1330, %f10504;
	mul.f32 	%f11977, %f10505, %f10501;
$L__BB1_1516:
	abs.f32 	%f1338, %f1256;
	setp.gtu.f32 	%p1695, %f1338, 0f41000000;
	setp.lt.f32 	%p1696, %f1256, 0f00000000;
	neg.f32 	%f10506, %f11977;
	selp.f32 	%f10507, %f10506, %f11977, %p1696;
	setp.lt.f32 	%p1697, %f1338, 0f0DA24260;
	copysign.f32 	%f10508, %f1256, %f10507;
	selp.f32 	%f10509, %f10508, %f10507, %p1697;
	add.f32 	%f1339, %f10509, %f10509;
	@%p1695 bra 	$L__BB1_1518;
	abs.f32 	%f10510, %f1256;
	add.f32 	%f10511, %f10510, 0fC0753AAC;
	add.f32 	%f10512, %f10511, 0f33A5090F;
	fma.rn.f32 	%f10513, %f10512, 0f29AF3463, 0f2B81BF42;
	fma.rn.f32 	%f10514, %f10513, %f10512, 0fADE21EC1;
	fma.rn.f32 	%f10515, %f10514, %f10512, 0fAF5DDEFF;
	fma.rn.f32 	%f10516, %f10515, %f10512, 0f319B0C9D;
	fma.rn.f32 	%f10517, %f10516, %f10512, 0f32E81173;
	fma.rn.f32 	%f10518, %f10517, %f10512, 0fB50F8DC8;
	fma.rn.f32 	%f10519, %f10518, %f10512, 0fB61E653D;
	fma.rn.f32 	%f10520, %f10519, %f10512, 0f382CD9C5;
	fma.rn.f32 	%f10521, %f10520, %f10512, 0f38F9EB10;
	fma.rn.f32 	%f10522, %f10521, %f10512, 0fBAECEB9C;
	fma.rn.f32 	%f10523, %f10522, %f10512, 0fBB276FFD;
	fma.rn.f32 	%f10524, %f10523, %f10512, 0f3D073993;
	add.f32 	%f10525, %f10510, 0fC0E07FB0;
	add.f32 	%f10526, %f10525, 0f3444B8DB;
	mul.f32 	%f10527, %f10526, %f10524;
	mul.f32 	%f10528, %f10512, %f10527;
	mul.f32 	%f11979, %f10510, %f10528;
	bra.uni 	$L__BB1_1528;
$L__BB1_1518:
	abs.f32 	%f10530, %f1338;
	setp.eq.f32 	%p1698, %f10530, 0f7F800000;
	mov.f32 	%f11979, 0f00000000;
	@%p1698 bra 	$L__BB1_1528;
	abs.f32 	%f10531, %f1256;
	rcp.approx.ftz.f32 	%f10532, %f10531;
	mul.f32 	%f10533, %f10532, %f10532;
	fma.rn.f32 	%f10534, %f10533, 0fC082CB37, 0f3F3FF7E9;
	fma.rn.f32 	%f10535, %f10534, %f10533, 0fBE458BAE;
	fma.rn.f32 	%f10536, %f10535, %f10533, 0f3E3FFF8B;
	fma.rn.f32 	%f1341, %f10536, %f10533, 0f3F800000;
	fma.rn.f32 	%f10537, %f10533, 0fBFCA3BA2, 0f3EB914AD;
	fma.rn.f32 	%f10538, %f10537, %f10533, 0fBE27F2EC;
	fma.rn.f32 	%f10539, %f10538, %f10533, 0f3EBFFFFD;
	fma.rn.f32 	%f1342, %f10539, %f10532, %f10531;
	mul.f32 	%f10540, %f1342, 0f3F22F983;
	cvt.rni.s32.f32 	%r6403, %f10540;
	cvt.rn.f32.s32 	%f10541, %r6403;
	fma.rn.f32 	%f10542, %f10541, 0fBFC90FDA, %f1342;
	fma.rn.f32 	%f10543, %f10541, 0fB3A22168, %f10542;
	fma.rn.f32 	%f11978, %f10541, 0fA7C234C5, %f10543;
	abs.f32 	%f10544, %f1342;
	setp.ltu.f32 	%p1699, %f10544, 0f47CE4780;
	@%p1699 bra 	$L__BB1_1527;
	abs.f32 	%f10545, %f1342;
	setp.eq.f32 	%p1700, %f10545, 0f7F800000;
	@%p1700 bra 	$L__BB1_1526;
	mov.b32 	%r1531, %f1342;
	mov.b64 	%rd2361, 0;
	mov.b32 	%r6400, 0;
$L__BB1_1522:
	.pragma "nounroll";
	mul.wide.u32 	%rd2015, %r6400, 4;
	mov.u64 	%rd2016, __cudart_i2opi_f;
	add.s64 	%rd2017, %rd2016, %rd2015;
	ld.global.nc.u32 	%r5469, [%rd2017];
	shl.b32 	%r5470, %r1531, 8;
	or.b32  	%r5471, %r5470, -2147483648;
	mad.wide.u32 	%rd2018, %r5469, %r5471, %rd2361;
	shr.u64 	%rd2361, %rd2018, 32;
	add.s64 	%rd2019, %rd9, %rd2015;
	st.local.u32 	[%rd2019], %rd2018;
	add.s32 	%r6400, %r6400, 1;
	setp.ne.s32 	%p1701, %r6400, 6;
	@%p1701 bra 	$L__BB1_1522;
	shr.u32 	%r5472, %r1531, 23;
	st.local.u32 	[%rd9+24], %rd2361;
	and.b32  	%r5473, %r5472, 31;
	and.b32  	%r5474, %r5472, 224;
	add.s32 	%r5475, %r5474, -128;
	shr.u32 	%r5476, %r5475, 5;
	mul.wide.u32 	%rd2020, %r5476, 4;
	sub.s64 	%rd2021, %rd9, %rd2020;
	ld.local.u32 	%r6401, [%rd2021+24];
	ld.local.u32 	%r6402, [%rd2021+20];
	setp.eq.s32 	%p1702, %r5473, 0;
	@%p1702 bra 	$L__BB1_1525;
	shr.u32 	%r5477, %r1531, 23;
	and.b32  	%r5478, %r5477, 31;
	shf.l.wrap.b32 	%r6401, %r6402, %r6401, %r5478;
	and.b32  	%r5479, %r5477, 224;
	add.s32 	%r5480, %r5479, -128;
	shr.u32 	%r5481, %r5480, 5;
	mul.wide.u32 	%rd2022, %r5481, 4;
	sub.s64 	%rd2023, %rd9, %rd2022;
	ld.local.u32 	%r5482, [%rd2023+16];
	shf.l.wrap.b32 	%r6402, %r5482, %r6402, %r5478;
$L__BB1_1525:
	shr.u32 	%r5483, %r6401, 30;
	shf.l.wrap.b32 	%r5484, %r6402, %r6401, 2;
	shl.b32 	%r5485, %r6402, 2;
	shr.u32 	%r5486, %r5484, 31;
	add.s32 	%r5487, %r5486, %r5483;
	neg.s32 	%r5488, %r5487;
	setp.lt.s32 	%p1703, %r1531, 0;
	selp.b32 	%r6403, %r5488, %r5487, %p1703;
	xor.b32  	%r5489, %r5484, %r1531;
	shr.s32 	%r5490, %r5484, 31;
	xor.b32  	%r5491, %r5490, %r5484;
	xor.b32  	%r5492, %r5490, %r5485;
	cvt.u64.u32 	%rd2024, %r5491;
	shl.b64 	%rd2025, %rd2024, 32;
	cvt.u64.u32 	%rd2026, %r5492;
	or.b64  	%rd2027, %rd2025, %rd2026;
	cvt.rn.f64.s64 	%fd241, %rd2027;
	mul.f64 	%fd242, %fd241, 0d3BF921FB54442D19;
	cvt.rn.f32.f64 	%f10546, %fd242;
	neg.f32 	%f10547, %f10546;
	setp.lt.s32 	%p1704, %r5489, 0;
	selp.f32 	%f11978, %f10547, %f10546, %p1704;
	bra.uni 	$L__BB1_1527;
$L__BB1_1526:
	mov.f32 	%f10548, 0f00000000;
	mul.rn.f32 	%f11978, %f1342, %f10548;
	mov.b32 	%r6403, 0;
$L__BB1_1527:
	and.b32  	%r5494, %r6403, 3;
	cvt.rn.f32.u32 	%f10549, %r5494;
	fma.rn.f32 	%f10550, %f10549, 0f3FC90FDB, 0fC016CBE4;
	add.f32 	%f10551, %f11978, %f10550;
	mul.f32 	%f10552, %f10551, 0f3F22F983;
	cvt.rni.s32.f32 	%r5495, %f10552;
	cvt.rn.f32.s32 	%f10553, %r5495;
	fma.rn.f32 	%f10554, %f10553, 0fBFC90FDA, %f10551;
	fma.rn.f32 	%f10555, %f10553, 0fB3A22168, %f10554;
	add.s32 	%r5496, %r5495, 1;
	mul.rn.f32 	%f10556, %f10555, %f10555;
	and.b32  	%r5497, %r5495, 1;
	setp.eq.b32 	%p1705, %r5497, 1;
	selp.f32 	%f10557, %f10555, 0f3F800000, %p1705;
	fma.rn.f32 	%f10558, %f10556, %f10557, 0f00000000;
	fma.rn.f32 	%f10559, %f10556, 0f37CBAC00, 0fBAB607ED;
	selp.f32 	%f10560, 0fB94D4153, %f10559, %p1705;
	selp.f32 	%f10561, 0f3C0885E4, 0f3D2AAABB, %p1705;
	fma.rn.f32 	%f10562, %f10560, %f10556, %f10561;
	selp.f32 	%f10563, 0fBE2AAAA8, 0fBEFFFFFF, %p1705;
	fma.rn.f32 	%f10564, %f10562, %f10556, %f10563;
	fma.rn.f32 	%f10565, %f10564, %f10558, %f10557;
	and.b32  	%r5498, %r5496, 2;
	setp.eq.s32 	%p1706, %r5498, 0;
	mov.f32 	%f10566, 0f00000000;
	sub.f32 	%f10567, %f10566, %f10565;
	selp.f32 	%f10568, %f10565, %f10567, %p1706;
	abs.f32 	%f10569, %f1256;
	rsqrt.approx.f32 	%f10570, %f10569;
	mul.f32 	%f10571, %f10570, 0f3F4C422A;
	mul.f32 	%f10572, %f1341, %f10571;
	mul.f32 	%f11979, %f10572, %f10568;
$L__BB1_1528:
	abs.f32 	%f10573, %f1256;
	setp.lt.f32 	%p1707, %f10573, 0f0DA24260;
	neg.f32 	%f10574, %f11979;
	selp.f32 	%f10575, %f10574, %f11979, %p1696;
	copysign.f32 	%f10576, %f1256, %f10575;
	selp.f32 	%f10577, %f10576, %f10575, %p1707;
	add.f32 	%f10578, %f10577, %f10577;
	div.rn.f32 	%f10579, %f10578, %f1256;
	div.rn.f32 	%f10580, %f1339, %f1256;
	mul.f32 	%f11980, %f10580, %f10579;
$L__BB1_1529:
	mul.f32 	%f10582, %f1221, %f1246;
	fma.rn.f32 	%f10583, %f1213, %f1245, %f10582;
	fma.rn.f32 	%f1351, %f1222, %f1247, %f10583;
	setp.le.f32 	%p1709, %f1351, 0f00000000;
	mov.f32 	%f12004, 0f00000000;
	@%p1709 bra 	$L__BB1_1645;
	setp.lt.f32 	%p1710, %f1351, 0f3F7D70A4;
	@%p1710 bra 	$L__BB1_1532;
	mul.f32 	%f10584, %f1221, %f1247;
	mul.f32 	%f10585, %f1222, %f1246;
	sub.f32 	%f10586, %f10584, %f10585;
	mul.f32 	%f10587, %f1222, %f1245;
	mul.f32 	%f10588, %f1213, %f1247;
	sub.f32 	%f10589, %f10587, %f10588;
	mul.f32 	%f10590, %f1213, %f1246;
	mul.f32 	%f10591, %f1221, %f1245;
	sub.f32 	%f10592, %f10590, %f10591;
	mul.f32 	%f10593, %f10589, %f10589;
	fma.rn.f32 	%f10594, %f10586, %f10586, %f10593;
	fma.rn.f32 	%f10595, %f10592, %f10592, %f10594;
	sqrt.rn.f32 	%f10596, %f10595;
	abs.f32 	%f10597, %f10596;
	fma.rn.f32 	%f10598, %f10597, 0fBF000000, 0f3F000000;
	rsqrt.approx.ftz.f32 	%f10599, %f10598;
	mul.f32 	%f10600, %f10599, %f10598;
	mul.f32 	%f10601, %f10599, 0fBF000000;
	fma.rn.f32 	%f10602, %f10600, %f10601, 0f3F000000;
	fma.rn.f32 	%f10603, %f10600, %f10602, %f10600;
	setp.eq.f32 	%p1711, %f10597, 0f3F800000;
	selp.f32 	%f10604, 0f00000000, %f10603, %p1711;
	setp.gt.f32 	%p1712, %f10597, 0f3F0F5C29;
	selp.f32 	%f10605, %f10604, %f10597, %p1712;
	mul.f32 	%f10606, %f10605, %f10605;
	fma.rn.f32 	%f10607, %f10606, 0f3D4DD2F7, 0f3C99CA97;
	fma.rn.f32 	%f10608, %f10607, %f10606, 0f3D3F90E8;
	fma.rn.f32 	%f10609, %f10608, %f10606, 0f3D993CCF;
	fma.rn.f32 	%f10610, %f10609, %f10606, 0f3E2AAC04;
	mul.f32 	%f10611, %f10606, %f10610;
	fma.rn.f32 	%f10612, %f10611, %f10605, %f10605;
	mul.f32 	%f10613, %f10612, 0fC0000000;
	fma.rn.f32 	%f10614, 0f3F6EE581, 0f3FD774EB, %f10613;
	selp.f32 	%f10615, %f10614, %f10612, %p1712;
	setp.num.f32 	%p1713, %f10615, %f10615;
	copysign.f32 	%f10616, %f10596, %f10615;
	selp.f32 	%f11981, %f10616, %f10615, %p1713;
	bra.uni 	$L__BB1_1533;
$L__BB1_1532:
	abs.f32 	%f10617, %f1351;
	fma.rn.f32 	%f10618, %f10617, 0fBF000000, 0f3F000000;
	rsqrt.approx.ftz.f32 	%f10619, %f10618;
	mul.f32 	%f10620, %f10618, %f10619;
	mul.f32 	%f10621, %f10619, 0fBF000000;
	fma.rn.f32 	%f10622, %f10620, %f10621, 0f3F000000;
	fma.rn.f32 	%f10623, %f10620, %f10622, %f10620;
	setp.eq.f32 	%p1714, %f10617, 0f3F800000;
	selp.f32 	%f10624, 0f00000000, %f10623, %p1714;
	setp.gt.f32 	%p1715, %f10617, 0f3F0F5C29;
	selp.f32 	%f10625, %f10624, %f10617, %p1715;
	abs.f32 	%f10626, %f10625;
	mul.f32 	%f10627, %f10625, %f10625;
	fma.rn.f32 	%f10628, %f10627, 0f3D10ECEF, 0f3C8B1ABB;
	fma.rn.f32 	%f10629, %f10628, %f10627, 0f3CFC028C;
	fma.rn.f32 	%f10630, %f10629, %f10627, 0f3D372139;
	fma.rn.f32 	%f10631, %f10630, %f10627, 0f3D9993DB;
	fma.rn.f32 	%f10632, %f10631, %f10627, 0f3E2AAAC6;
	mul.f32 	%f10633, %f10627, %f10632;
	fma.rn.f32 	%f10634, %f10633, %f10626, %f10626;
	neg.f32 	%f10635, %f10634;
	selp.f32 	%f10636, %f10634, %f10635, %p1715;
	fma.rn.f32 	%f10637, 0f3F6EE581, 0f3FD774EB, %f10636;
	setp.gt.f32 	%p1716, %f1351, 0f3F0F5C29;
	selp.f32 	%f10638, %f10634, %f10637, %p1716;
	add.f32 	%f10639, %f10638, %f10638;
	selp.f32 	%f11981, %f10639, %f10638, %p1715;
$L__BB1_1533:
	mul.f32 	%f10640, %f11981, 0f3F22F983;
	cvt.rni.s32.f32 	%r6407, %f10640;
	cvt.rn.f32.s32 	%f10641, %r6407;
	fma.rn.f32 	%f10642, %f10641, 0fBFC90FDA, %f11981;
	fma.rn.f32 	%f10643, %f10641, 0fB3A22168, %f10642;
	fma.rn.f32 	%f11982, %f10641, 0fA7C234C5, %f10643;
	abs.f32 	%f1356, %f11981;
	setp.ltu.f32 	%p1717, %f1356, 0f47CE4780;
	@%p1717 bra 	$L__BB1_1541;
	setp.eq.f32 	%p1718, %f1356, 0f7F800000;
	@%p1718 bra 	$L__BB1_1540;
	mov.b32 	%r1543, %f11981;
	mov.b64 	%rd2362, 0;
	mov.b32 	%r6404, 0;
$L__BB1_1536:
	.pragma "nounroll";
	mul.wide.u32 	%rd2029, %r6404, 4;
	mov.u64 	%rd2030, __cudart_i2opi_f;
	add.s64 	%rd2031, %rd2030, %rd2029;
	ld.global.nc.u32 	%r5500, [%rd2031];
	shl.b32 	%r5501, %r1543, 8;
	or.b32  	%r5502, %r5501, -2147483648;
	mad.wide.u32 	%rd2032, %r5500, %r5502, %rd2362;
	shr.u64 	%rd2362, %rd2032, 32;
	add.s64 	%rd2033, %rd8, %rd2029;
	st.local.u32 	[%rd2033], %rd2032;
	add.s32 	%r6404, %r6404, 1;
	setp.ne.s32 	%p1719, %r6404, 6;
	@%p1719 bra 	$L__BB1_1536;
	shr.u32 	%r5503, %r1543, 23;
	st.local.u32 	[%rd8+24], %rd2362;
	and.b32  	%r5504, %r5503, 31;
	and.b32  	%r5505, %r5503, 224;
	add.s32 	%r5506, %r5505, -128;
	shr.u32 	%r5507, %r5506, 5;
	mul.wide.u32 	%rd2034, %r5507, 4;
	sub.s64 	%rd2035, %rd8, %rd2034;
	ld.local.u32 	%r6405, [%rd2035+24];
	ld.local.u32 	%r6406, [%rd2035+20];
	setp.eq.s32 	%p1720, %r5504, 0;
	@%p1720 bra 	$L__BB1_1539;
	shr.u32 	%r5508, %r1543, 23;
	and.b32  	%r5509, %r5508, 31;
	shf.l.wrap.b32 	%r6405, %r6406, %r6405, %r5509;
	and.b32  	%r5510, %r5508, 224;
	add.s32 	%r5511, %r5510, -128;
	shr.u32 	%r5512, %r5511, 5;
	mul.wide.u32 	%rd2036, %r5512, 4;
	sub.s64 	%rd2037, %rd8, %rd2036;
	ld.local.u32 	%r5513, [%rd2037+16];
	shf.l.wrap.b32 	%r6406, %r5513, %r6406, %r5509;
$L__BB1_1539:
	shr.u32 	%r5514, %r6405, 30;
	shf.l.wrap.b32 	%r5515, %r6406, %r6405, 2;
	shl.b32 	%r5516, %r6406, 2;
	shr.u32 	%r5517, %r5515, 31;
	add.s32 	%r5518, %r5517, %r5514;
	neg.s32 	%r5519, %r5518;
	setp.lt.s32 	%p1721, %r1543, 0;
	selp.b32 	%r6407, %r5519, %r5518, %p1721;
	xor.b32  	%r5520, %r5515, %r1543;
	shr.s32 	%r5521, %r5515, 31;
	xor.b32  	%r5522, %r5521, %r5515;
	xor.b32  	%r5523, %r5521, %r5516;
	cvt.u64.u32 	%rd2038, %r5522;
	shl.b64 	%rd2039, %rd2038, 32;
	cvt.u64.u32 	%rd2040, %r5523;
	or.b64  	%rd2041, %rd2039, %rd2040;
	cvt.rn.f64.s64 	%fd243, %rd2041;
	mul.f64 	%fd244, %fd243, 0d3BF921FB54442D19;
	cvt.rn.f32.f64 	%f10644, %fd244;
	neg.f32 	%f10645, %f10644;
	setp.lt.s32 	%p1722, %r5520, 0;
	selp.f32 	%f11982, %f10645, %f10644, %p1722;
	bra.uni 	$L__BB1_1541;
$L__BB1_1540:
	mov.f32 	%f10646, 0f00000000;
	mul.rn.f32 	%f11982, %f11981, %f10646;
	mov.b32 	%r6407, 0;
$L__BB1_1541:
	mul.rn.f32 	%f10647, %f11982, %f11982;
	and.b32  	%r5525, %r6407, 1;
	setp.eq.b32 	%p1723, %r5525, 1;
	selp.f32 	%f10648, 0f3F800000, %f11982, %p1723;
	fma.rn.f32 	%f10649, %f10647, %f10648, 0f00000000;
	fma.rn.f32 	%f10650, %f10647, 0f37CBAC00, 0fBAB607ED;
	selp.f32 	%f10651, %f10650, 0fB94D4153, %p1723;
	selp.f32 	%f10652, 0f3D2AAABB, 0f3C0885E4, %p1723;
	fma.rn.f32 	%f10653, %f10651, %f10647, %f10652;
	selp.f32 	%f10654, 0fBEFFFFFF, 0fBE2AAAA8, %p1723;
	fma.rn.f32 	%f10655, %f10653, %f10647, %f10654;
	fma.rn.f32 	%f10656, %f10655, %f10649, %f10648;
	and.b32  	%r5526, %r6407, 2;
	setp.eq.s32 	%p1724, %r5526, 0;
	mov.f32 	%f10657, 0f00000000;
	sub.f32 	%f10658, %f10657, %f10656;
	selp.f32 	%f10659, %f10656, %f10658, %p1724;
	mul.f32 	%f10660, %f1506, 0f40490FDB;
	mul.f32 	%f10661, %f10660, %f10659;
	div.rn.f32 	%f1360, %f10661, %f1242;
	abs.f32 	%f10662, %f1360;
	setp.gtu.f32 	%p1725, %f10662, 0f322BCC77;
	@%p1725 bra 	$L__BB1_1620;
	abs.f32 	%f1361, %f1360;
	setp.gtu.f32 	%p1726, %f1361, 0f41000000;
	@%p1726 bra 	$L__BB1_1544;
	add.f32 	%f10663, %f1361, 0fC019E8A9;
	add.f32 	%f10664, %f10663, 0fB3E971B3;
	fma.rn.f32 	%f10665, %f10664, 0fA6B3B8E7, 0fA9ACA9B3;
	fma.rn.f32 	%f10666, %f10665, %f10664, 0f2C3F0E18;
	fma.rn.f32 	%f10667, %f10666, %f10664, 0fACD41781;
	fma.rn.f32 	%f10668, %f10667, %f10664, 0fAFE90F38;
	fma.rn.f32 	%f10669, %f10668, %f10664, 0f3020305B;
	fma.rn.f32 	%f10670, %f10669, %f10664, 0f33797143;
	fma.rn.f32 	%f10671, %f10670, %f10664, 0f30F76F85;
	fma.rn.f32 	%f10672, %f10671, %f10664, 0fB6B6DFC6;
	fma.rn.f32 	%f10673, %f10672, %f10664, 0fB6F665C9;
	fma.rn.f32 	%f10674, %f10673, %f10664, 0f399E2DEB;
	fma.rn.f32 	%f10675, %f10674, %f10664, 0f3A4AE334;
	fma.rn.f32 	%f10676, %f10675, %f10664, 0fBBEEAA1B;
	fma.rn.f32 	%f10677, %f10676, %f10664, 0fBCDA7747;
	mul.f32 	%f10678, %f10664, %f10677;
	add.f32 	%f10679, %f1361, 0fC0B0A47B;
	add.f32 	%f10680, %f10679, 0f339A7A37;
	mul.f32 	%f10681, %f10680, %f10678;
	add.f32 	%f10682, %f1361, 0fC10A75AB;
	add.f32 	%f10683, %f10682, 0fB4CCCDED;
	mul.f32 	%f11984, %f10683, %f10681;
	bra.uni 	$L__BB1_1554;
$L__BB1_1544:
	abs.f32 	%f10685, %f1361;
	setp.eq.f32 	%p1727, %f10685, 0f7F800000;
	mov.f32 	%f11984, 0f00000000;
	@%p1727 bra 	$L__BB1_1554;
	rcp.approx.ftz.f32 	%f10686, %f1361;
	mul.f32 	%f10687, %f10686, %f10686;
	fma.rn.f32 	%f10688, %f10687, 0f4056FE93, 0fBF03B7C2;
	fma.rn.f32 	%f10689, %f10688, %f10687, 0f3DD3B3F3;
	fma.rn.f32 	%f10690, %f10689, %f10687, 0fBD7FFFB6;
	fma.rn.f32 	%f1363, %f10690, %f10687, 0f3F800000;
	fma.rn.f32 	%f10691, %f10687, 0f3F91E009, 0fBE52412D;
	fma.rn.f32 	%f10692, %f10691, %f10687, 0f3D854ED1;
	fma.rn.f32 	%f10693, %f10692, %f10687, 0fBDFFFFFF;
	fma.rn.f32 	%f1364, %f10693, %f10686, %f1361;
	mul.f32 	%f10694, %f1364, 0f3F22F983;
	cvt.rni.s32.f32 	%r6411, %f10694;
	cvt.rn.f32.s32 	%f10695, %r6411;
	fma.rn.f32 	%f10696, %f10695, 0fBFC90FDA, %f1364;
	fma.rn.f32 	%f10697, %f10695, 0fB3A22168, %f10696;
	fma.rn.f32 	%f11983, %f10695, 0fA7C234C5, %f10697;
	abs.f32 	%f1366, %f1364;
	setp.ltu.f32 	%p1728, %f1366, 0f47CE4780;
	@%p1728 bra 	$L__BB1_1553;
	setp.eq.f32 	%p1729, %f1366, 0f7F800000;
	@%p1729 bra 	$L__BB1_1552;
	mov.b32 	%r1555, %f1364;
	mov.b64 	%rd2363, 0;
	mov.b32 	%r6408, 0;
$L__BB1_1548:
	.pragma "nounroll";
	mul.wide.u32 	%rd2043, %r6408, 4;
	mov.u64 	%rd2044, __cudart_i2opi_f;
	add.s64 	%rd2045, %rd2044, %rd2043;
	ld.global.nc.u32 	%r5528, [%rd2045];
	shl.b32 	%r5529, %r1555, 8;
	or.b32  	%r5530, %r5529, -2147483648;
	mad.wide.u32 	%rd2046, %r5528, %r5530, %rd2363;
	shr.u64 	%rd2363, %rd2046, 32;
	add.s64 	%rd2047, %rd7, %rd2043;
	st.local.u32 	[%rd2047], %rd2046;
	add.s32 	%r6408, %r6408, 1;
	setp.ne.s32 	%p1730, %r6408, 6;
	@%p1730 bra 	$L__BB1_1548;
	shr.u32 	%r5531, %r1555, 23;
	st.local.u32 	[%rd7+24], %rd2363;
	and.b32  	%r5532, %r5531, 31;
	and.b32  	%r5533, %r5531, 224;
	add.s32 	%r5534, %r5533, -128;
	shr.u32 	%r5535, %r5534, 5;
	mul.wide.u32 	%rd2048, %r5535, 4;
	sub.s64 	%rd2049, %rd7, %rd2048;
	ld.local.u32 	%r6409, [%rd2049+24];
	ld.local.u32 	%r6410, [%rd2049+20];
	setp.eq.s32 	%p1731, %r5532, 0;
	@%p1731 bra 	$L__BB1_1551;
	shr.u32 	%r5536, %r1555, 23;
	and.b32  	%r5537, %r5536, 31;
	shf.l.wrap.b32 	%r6409, %r6410, %r6409, %r5537;
	and.b32  	%r5538, %r5536, 224;
	add.s32 	%r5539, %r5538, -128;
	shr.u32 	%r5540, %r5539, 5;
	mul.wide.u32 	%rd2050, %r5540, 4;
	sub.s64 	%rd2051, %rd7, %rd2050;
	ld.local.u32 	%r5541, [%rd2051+16];
	shf.l.wrap.b32 	%r6410, %r5541, %r6410, %r5537;
$L__BB1_1551:
	shr.u32 	%r5542, %r6409, 30;
	shf.l.wrap.b32 	%r5543, %r6410, %r6409, 2;
	shl.b32 	%r5544, %r6410, 2;
	shr.u32 	%r5545, %r5543, 31;
	add.s32 	%r5546, %r5545, %r5542;
	neg.s32 	%r5547, %r5546;
	setp.lt.s32 	%p1732, %r1555, 0;
	selp.b32 	%r6411, %r5547, %r5546, %p1732;
	xor.b32  	%r5548, %r5543, %r1555;
	shr.s32 	%r5549, %r5543, 31;
	xor.b32  	%r5550, %r5549, %r5543;
	xor.b32  	%r5551, %r5549, %r5544;
	cvt.u64.u32 	%rd2052, %r5550;
	shl.b64 	%rd2053, %rd2052, 32;
	cvt.u64.u32 	%rd2054, %r5551;
	or.b64  	%rd2055, %rd2053, %rd2054;
	cvt.rn.f64.s64 	%fd245, %rd2055;
	mul.f64 	%fd246, %fd245, 0d3BF921FB54442D19;
	cvt.rn.f32.f64 	%f10698, %fd246;
	neg.f32 	%f10699, %f10698;
	setp.lt.s32 	%p1733, %r5548, 0;
	selp.f32 	%f11983, %f10699, %f10698, %p1733;
	bra.uni 	$L__BB1_1553;
$L__BB1_1552:
	mov.f32 	%f10700, 0f00000000;
	mul.rn.f32 	%f11983, %f1364, %f10700;
	mov.b32 	%r6411, 0;
$L__BB1_1553:
	and.b32  	%r5553, %r6411, 3;
	cvt.rn.f32.u32 	%f10701, %r5553;
	fma.rn.f32 	%f10702, %f10701, 0f3FC90FDB, 0fBF490FDB;
	add.f32 	%f10703, %f11983, %f10702;
	mul.f32 	%f10704, %f10703, 0f3F22F983;
	cvt.rni.s32.f32 	%r5554, %f10704;
	cvt.rn.f32.s32 	%f10705, %r5554;
	fma.rn.f32 	%f10706, %f10705, 0fBFC90FDA, %f10703;
	fma.rn.f32 	%f10707, %f10705, 0fB3A22168, %f10706;
	add.s32 	%r5555, %r5554, 1;
	mul.rn.f32 	%f10708, %f10707, %f10707;
	and.b32  	%r5556, %r5554, 1;
	setp.eq.b32 	%p1734, %r5556, 1;
	selp.f32 	%f10709, %f10707, 0f3F800000, %p1734;
	fma.rn.f32 	%f10710, %f10708, %f10709, 0f00000000;
	fma.rn.f32 	%f10711, %f10708, 0f37CBAC00, 0fBAB607ED;
	selp.f32 	%f10712, 0fB94D4153, %f10711, %p1734;
	selp.f32 	%f10713, 0f3C0885E4, 0f3D2AAABB, %p1734;
	fma.rn.f32 	%f10714, %f10712, %f10708, %f10713;
	selp.f32 	%f10715, 0fBE2AAAA8, 0fBEFFFFFF, %p1734;
	fma.rn.f32 	%f10716, %f10714, %f10708, %f10715;
	fma.rn.f32 	%f10717, %f10716, %f10710, %f10709;
	and.b32  	%r5557, %r5555, 2;
	setp.eq.s32 	%p1735, %r5557, 0;
	mov.f32 	%f10718, 0f00000000;
	sub.f32 	%f10719, %f10718, %f10717;
	selp.f32 	%f10720, %f10717, %f10719, %p1735;
	rsqrt.approx.f32 	%f10721, %f1361;
	mul.f32 	%f10722, %f10721, 0f3F4C422A;
	mul.f32 	%f10723, %f1363, %f10722;
	mul.f32 	%f11984, %f10723, %f10720;
$L__BB1_1554:
	setp.gt.f32 	%p1736, %f1361, 0f40000000;
	@%p1736 bra 	$L__BB1_1556;
	mov.f32 	%f10724, 0f41A00000;
	div.rn.f32 	%f10725, %f10724, %f1360;
	abs.f32 	%f10726, %f10725;
	setp.gt.f32 	%p1737, %f10726, 0f58635FA9;
	mul.f32 	%f10727, %f10725, 0f26901D7D;
	selp.f32 	%f10728, 0f26901D7D, 0f3F800000, %p1737;
	selp.f32 	%f10729, %f10727, %f10725, %p1737;
	mov.f32 	%f10730, 0f41900000;
	div.rn.f32 	%f10731, %f10730, %f1360;
	mul.f32 	%f10732, %f10729, %f10731;
	sub.f32 	%f10733, %f10732, %f10728;
	abs.f32 	%f10734, %f10733;
	setp.gt.f32 	%p1738, %f10734, 0f58635FA9;
	mul.f32 	%f10735, %f10733, 0f26901D7D;
	mul.f32 	%f10736, %f10729, 0f26901D7D;
	selp.f32 	%f10737, %f10736, %f10729, %p1738;
	selp.f32 	%f10738, %f10735, %f10733, %p1738;
	fma.rn.f32 	%f10739, %f10738, 0f40000000, 0f00000000;
	mov.f32 	%f10740, 0f41800000;
	div.rn.f32 	%f10741, %f10740, %f1360;
	mul.f32 	%f10742, %f10738, %f10741;
	sub.f32 	%f10743, %f10742, %f10737;
	abs.f32 	%f10744, %f10743;
	setp.gt.f32 	%p1739, %f10744, 0f58635FA9;
	mul.f32 	%f10745, %f10743, 0f26901D7D;
	mul.f32 	%f10746, %f10738, 0f26901D7D;
	mul.f32 	%f10747, %f10739, 0f26901D7D;
	selp.f32 	%f10748, %f10746, %f10738, %p1739;
	selp.f32 	%f10749, %f10747, %f10739, %p1739;
	selp.f32 	%f10750, %f10745, %f10743, %p1739;
	mov.f32 	%f10751, 0f41600000;
	div.rn.f32 	%f10752, %f10751, %f1360;
	mul.f32 	%f10753, %f10750, %f10752;
	sub.f32 	%f10754, %f10753, %f10748;
	abs.f32 	%f10755, %f10754;
	setp.gt.f32 	%p1740, %f10755, 0f58635FA9;
	mul.f32 	%f10756, %f10754, 0f26901D7D;
	mul.f32 	%f10757, %f10750, 0f26901D7D;
	mul.f32 	%f10758, %f10749, 0f26901D7D;
	selp.f32 	%f10759, %f10757, %f10750, %p1740;
	selp.f32 	%f10760, %f10758, %f10749, %p1740;
	selp.f32 	%f10761, %f10756, %f10754, %p1740;
	fma.rn.f32 	%f10762, %f10761, 0f40000000, %f10760;
	mov.f32 	%f10763, 0f41400000;
	div.rn.f32 	%f10764, %f10763, %f1360;
	mul.f32 	%f10765, %f10761, %f10764;
	sub.f32 	%f10766, %f10765, %f10759;
	abs.f32 	%f10767, %f10766;
	setp.gt.f32 	%p1741, %f10767, 0f58635FA9;
	mul.f32 	%f10768, %f10766, 0f26901D7D;
	mul.f32 	%f10769, %f10761, 0f26901D7D;
	mul.f32 	%f10770, %f10762, 0f26901D7D;
	selp.f32 	%f10771, %f10769, %f10761, %p1741;
	selp.f32 	%f10772, %f10770, %f10762, %p1741;
	selp.f32 	%f10773, %f10768, %f10766, %p1741;
	mov.f32 	%f10774, 0f41200000;
	div.rn.f32 	%f10775, %f10774, %f1360;
	mul.f32 	%f10776, %f10773, %f10775;
	sub.f32 	%f10777, %f10776, %f10771;
	abs.f32 	%f10778, %f10777;
	setp.gt.f32 	%p1742, %f10778, 0f58635FA9;
	mul.f32 	%f10779, %f10777, 0f26901D7D;
	mul.f32 	%f10780, %f10773, 0f26901D7D;
	mul.f32 	%f10781, %f10772, 0f26901D7D;
	selp.f32 	%f10782, %f10780, %f10773, %p1742;
	selp.f32 	%f10783, %f10781, %f10772, %p1742;
	selp.f32 	%f10784, %f10779, %f10777, %p1742;
	fma.rn.f32 	%f10785, %f10784, 0f40000000, %f10783;
	mov.f32 	%f10786, 0f41000000;
	div.rn.f32 	%f10787, %f10786, %f1360;
	mul.f32 	%f10788, %f10784, %f10787;
	sub.f32 	%f10789, %f10788, %f10782;
	abs.f32 	%f10790, %f10789;
	setp.gt.f32 	%p1743, %f10790, 0f58635FA9;
	mul.f32 	%f10791, %f10789, 0f26901D7D;
	mul.f32 	%f10792, %f10784, 0f26901D7D;
	mul.f32 	%f10793, %f10785, 0f26901D7D;
	selp.f32 	%f10794, %f10792, %f10784, %p1743;
	selp.f32 	%f10795, %f10793, %f10785, %p1743;
	selp.f32 	%f10796, %f10791, %f10789, %p1743;
	mov.f32 	%f10797, 0f40C00000;
	div.rn.f32 	%f10798, %f10797, %f1360;
	mul.f32 	%f10799, %f10796, %f10798;
	sub.f32 	%f10800, %f10799, %f10794;
	abs.f32 	%f10801, %f10800;
	setp.gt.f32 	%p1744, %f10801, 0f58635FA9;
	mul.f32 	%f10802, %f10800, 0f26901D7D;
	mul.f32 	%f10803, %f10796, 0f26901D7D;
	mul.f32 	%f10804, %f10795, 0f26901D7D;
	selp.f32 	%f10805, %f10803, %f10796, %p1744;
	selp.f32 	%f10806, %f10804, %f10795, %p1744;
	selp.f32 	%f10807, %f10802, %f10800, %p1744;
	fma.rn.f32 	%f10808, %f10807, 0f40000000, %f10806;
	mov.f32 	%f10809, 0f40800000;
	div.rn.f32 	%f10810, %f10809, %f1360;
	mul.f32 	%f10811, %f10807, %f10810;
	sub.f32 	%f10812, %f10811, %f10805;
	abs.f32 	%f10813, %f10812;
	setp.gt.f32 	%p1745, %f10813, 0f58635FA9;
	mul.f32 	%f10814, %f10812, 0f26901D7D;
	mul.f32 	%f10815, %f10807, 0f26901D7D;
	mul.f32 	%f10816, %f10808, 0f26901D7D;
	selp.f32 	%f10817, %f10815, %f10807, %p1745;
	selp.f32 	%f10818, %f10816, %f10808, %p1745;
	selp.f32 	%f10819, %f10814, %f10812, %p1745;
	mov.f32 	%f10820, 0f40000000;
	div.rn.f32 	%f10821, %f10820, %f1360;
	mul.f32 	%f10822, %f10819, %f10821;
	sub.f32 	%f10823, %f10822, %f10817;
	abs.f32 	%f10824, %f10823;
	setp.gt.f32 	%p1746, %f10824, 0f58635FA9;
	mul.f32 	%f10825, %f10823, 0f26901D7D;
	mul.f32 	%f10826, %f10817, 0f26901D7D;
	mul.f32 	%f10827, %f10818, 0f26901D7D;
	selp.f32 	%f10828, %f10826, %f10817, %p1746;
	selp.f32 	%f10829, %f10827, %f10818, %p1746;
	selp.f32 	%f10830, %f10825, %f10823, %p1746;
	fma.rn.f32 	%f10831, %f10830, 0f40000000, %f10829;
	sub.f32 	%f10832, %f10831, %f10830;
	div.rn.f32 	%f11989, %f10828, %f10832;
	bra.uni 	$L__BB1_1581;
$L__BB1_1556:
	@%p1726 bra 	$L__BB1_1558;
	add.f32 	%f10833, %f1361, 0fC0753AAC;
	add.f32 	%f10834, %f10833, 0f33A5090F;
	fma.rn.f32 	%f10835, %f10834, 0f29AF3463, 0f2B81BF42;
	fma.rn.f32 	%f10836, %f10835, %f10834, 0fADE21EC1;
	fma.rn.f32 	%f10837, %f10836, %f10834, 0fAF5DDEFF;
	fma.rn.f32 	%f10838, %f10837, %f10834, 0f319B0C9D;
	fma.rn.f32 	%f10839, %f10838, %f10834, 0f32E81173;
	fma.rn.f32 	%f10840, %f10839, %f10834, 0fB50F8DC8;
	fma.rn.f32 	%f10841, %f10840, %f10834, 0fB61E653D;
	fma.rn.f32 	%f10842, %f10841, %f10834, 0f382CD9C5;
	fma.rn.f32 	%f10843, %f10842, %f10834, 0f38F9EB10;
	fma.rn.f32 	%f10844, %f10843, %f10834, 0fBAECEB9C;
	fma.rn.f32 	%f10845, %f10844, %f10834, 0fBB276FFD;
	fma.rn.f32 	%f10846, %f10845, %f10834, 0f3D073993;
	add.f32 	%f10847, %f1361, 0fC0E07FB0;
	add.f32 	%f10848, %f10847, 0f3444B8DB;
	mul.f32 	%f10849, %f10848, %f10846;
	mul.f32 	%f10850, %f10834, %f10849;
	mul.f32 	%f11986, %f1361, %f10850;
	bra.uni 	$L__BB1_1568;
$L__BB1_1558:
	abs.f32 	%f10852, %f1361;
	setp.eq.f32 	%p1748, %f10852, 0f7F800000;
	mov.f32 	%f11986, 0f00000000;
	@%p1748 bra 	$L__BB1_1568;
	rcp.approx.ftz.f32 	%f10853, %f1361;
	mul.f32 	%f10854, %f10853, %f10853;
	fma.rn.f32 	%f10855, %f10854, 0fC082CB37, 0f3F3FF7E9;
	fma.rn.f32 	%f10856, %f10855, %f10854, 0fBE458BAE;
	fma.rn.f32 	%f10857, %f10856, %f10854, 0f3E3FFF8B;
	fma.rn.f32 	%f1374, %f10857, %f10854, 0f3F800000;
	fma.rn.f32 	%f10858, %f10854, 0fBFCA3BA2, 0f3EB914AD;
	fma.rn.f32 	%f10859, %f10858, %f10854, 0fBE27F2EC;
	fma.rn.f32 	%f10860, %f10859, %f10854, 0f3EBFFFFD;
	fma.rn.f32 	%f1375, %f10860, %f10853, %f1361;
	mul.f32 	%f10861, %f1375, 0f3F22F983;
	cvt.rni.s32.f32 	%r6415, %f10861;
	cvt.rn.f32.s32 	%f10862, %r6415;
	fma.rn.f32 	%f10863, %f10862, 0fBFC90FDA, %f1375;
	fma.rn.f32 	%f10864, %f10862, 0fB3A22168, %f10863;
	fma.rn.f32 	%f11985, %f10862, 0fA7C234C5, %f10864;
	abs.f32 	%f1377, %f1375;
	setp.ltu.f32 	%p1749, %f1377, 0f47CE4780;
	@%p1749 bra 	$L__BB1_1567;
	setp.eq.f32 	%p1750, %f1377, 0f7F800000;
	@%p1750 bra 	$L__BB1_1566;
	mov.b32 	%r1567, %f1375;
	mov.b64 	%rd2364, 0;
	mov.b32 	%r6412, 0;
$L__BB1_1562:
	.pragma "nounroll";
	mul.wide.u32 	%rd2057, %r6412, 4;
	mov.u64 	%rd2058, __cudart_i2opi_f;
	add.s64 	%rd2059, %rd2058, %rd2057;
	ld.global.nc.u32 	%r5559, [%rd2059];
	shl.b32 	%r5560, %r1567, 8;
	or.b32  	%r5561, %r5560, -2147483648;
	mad.wide.u32 	%rd2060, %r5559, %r5561, %rd2364;
	shr.u64 	%rd2364, %rd2060, 32;
	add.s64 	%rd2061, %rd6, %rd2057;
	st.local.u32 	[%rd2061], %rd2060;
	add.s32 	%r6412, %r6412, 1;
	setp.ne.s32 	%p1751, %r6412, 6;
	@%p1751 bra 	$L__BB1_1562;
	shr.u32 	%r5562, %r1567, 23;
	st.local.u32 	[%rd6+24], %rd2364;
	and.b32  	%r5563, %r5562, 31;
	and.b32  	%r5564, %r5562, 224;
	add.s32 	%r5565, %r5564, -128;
	shr.u32 	%r5566, %r5565, 5;
	mul.wide.u32 	%rd2062, %r5566, 4;
	sub.s64 	%rd2063, %rd6, %rd2062;
	ld.local.u32 	%r6413, [%rd2063+24];
	ld.local.u32 	%r6414, [%rd2063+20];
	setp.eq.s32 	%p1752, %r5563, 0;
	@%p1752 bra 	$L__BB1_1565;
	shr.u32 	%r5567, %r1567, 23;
	and.b32  	%r5568, %r5567, 31;
	shf.l.wrap.b32 	%r6413, %r6414, %r6413, %r5568;
	and.b32  	%r5569, %r5567, 224;
	add.s32 	%r5570, %r5569, -128;
	shr.u32 	%r5571, %r5570, 5;
	mul.wide.u32 	%rd2064, %r5571, 4;
	sub.s64 	%rd2065, %rd6, %rd2064;
	ld.local.u32 	%r5572, [%rd2065+16];
	shf.l.wrap.b32 	%r6414, %r5572, %r6414, %r5568;
$L__BB1_1565:
	shr.u32 	%r5573, %r6413, 30;
	shf.l.wrap.b32 	%r5574, %r6414, %r6413, 2;
	shl.b32 	%r5575, %r6414, 2;
	shr.u32 	%r5576, %r5574, 31;
	add.s32 	%r5577, %r5576, %r5573;
	neg.s32 	%r5578, %r5577;
	setp.lt.s32 	%p1753, %r1567, 0;
	selp.b32 	%r6415, %r5578, %r5577, %p1753;
	xor.b32  	%r5579, %r5574, %r1567;
	shr.s32 	%r5580, %r5574, 31;
	xor.b32  	%r5581, %r5580, %r5574;
	xor.b32  	%r5582, %r5580, %r5575;
	cvt.u64.u32 	%rd2066, %r5581;
	shl.b64 	%rd2067, %rd2066, 32;
	cvt.u64.u32 	%rd2068, %r5582;
	or.b64  	%rd2069, %rd2067, %rd2068;
	cvt.rn.f64.s64 	%fd247, %rd2069;
	mul.f64 	%fd248, %fd247, 0d3BF921FB54442D19;
	cvt.rn.f32.f64 	%f10865, %fd248;
	neg.f32 	%f10866, %f10865;
	setp.lt.s32 	%p1754, %r5579, 0;
	selp.f32 	%f11985, %f10866, %f10865, %p1754;
	bra.uni 	$L__BB1_1567;
$L__BB1_1566:
	mov.f32 	%f10867, 0f00000000;
	mul.rn.f32 	%f11985, %f1375, %f10867;
	mov.b32 	%r6415, 0;
$L__BB1_1567:
	and.b32  	%r5584, %r6415, 3;
	cvt.rn.f32.u32 	%f10868, %r5584;
	fma.rn.f32 	%f10869, %f10868, 0f3FC90FDB, 0fC016CBE4;
	add.f32 	%f10870, %f11985, %f10869;
	mul.f32 	%f10871, %f10870, 0f3F22F983;
	cvt.rni.s32.f32 	%r5585, %f10871;
	cvt.rn.f32.s32 	%f10872, %r5585;
	fma.rn.f32 	%f10873, %f10872, 0fBFC90FDA, %f10870;
	fma.rn.f32 	%f10874, %f10872, 0fB3A22168, %f10873;
	add.s32 	%r5586, %r5585, 1;
	mul.rn.f32 	%f10875, %f10874, %f10874;
	and.b32  	%r5587, %r5585, 1;
	setp.eq.b32 	%p1755, %r5587, 1;
	selp.f32 	%f10876, %f10874, 0f3F800000, %p1755;
	fma.rn.f32 	%f10877, %f10875, %f10876, 0f00000000;
	fma.rn.f32 	%f10878, %f10875, 0f37CBAC00, 0fBAB607ED;
	selp.f32 	%f10879, 0fB94D4153, %f10878, %p1755;
	selp.f32 	%f10880, 0f3C0885E4, 0f3D2AAABB, %p1755;
	fma.rn.f32 	%f10881, %f10879, %f10875, %f10880;
	selp.f32 	%f10882, 0fBE2AAAA8, 0fBEFFFFFF, %p1755;
	fma.rn.f32 	%f10883, %f10881, %f10875, %f10882;
	fma.rn.f32 	%f10884, %f10883, %f10877, %f10876;
	and.b32  	%r5588, %r5586, 2;
	setp.eq.s32 	%p1756, %r5588, 0;
	mov.f32 	%f10885, 0f00000000;
	sub.f32 	%f10886, %f10885, %f10884;
	selp.f32 	%f10887, %f10884, %f10886, %p1756;
	rsqrt.approx.f32 	%f10888, %f1361;
	mul.f32 	%f10889, %f10888, 0f3F4C422A;
	mul.f32 	%f10890, %f1374, %f10889;
	mul.f32 	%f11986, %f10890, %f10887;
$L__BB1_1568:
	setp.lt.f32 	%p1758, %f1360, 0f00000000;
	neg.f32 	%f10891, %f11986;
	selp.f32 	%f1383, %f10891, %f11986, %p1758;
	@%p1726 bra 	$L__BB1_1570;
	add.f32 	%f10892, %f1361, 0fC019E8A9;
	add.f32 	%f10893, %f10892, 0fB3E971B3;
	fma.rn.f32 	%f10894, %f10893, 0fA6B3B8E7, 0fA9ACA9B3;
	fma.rn.f32 	%f10895, %f10894, %f10893, 0f2C3F0E18;
	fma.rn.f32 	%f10896, %f10895, %f10893, 0fACD41781;
	fma.rn.f32 	%f10897, %f10896, %f10893, 0fAFE90F38;
	fma.rn.f32 	%f10898, %f10897, %f10893, 0f3020305B;
	fma.rn.f32 	%f10899, %f10898, %f10893, 0f33797143;
	fma.rn.f32 	%f10900, %f10899, %f10893, 0f30F76F85;
	fma.rn.f32 	%f10901, %f10900, %f10893, 0fB6B6DFC6;
	fma.rn.f32 	%f10902, %f10901, %f10893, 0fB6F665C9;
	fma.rn.f32 	%f10903, %f10902, %f10893, 0f399E2DEB;
	fma.rn.f32 	%f10904, %f10903, %f10893, 0f3A4AE334;
	fma.rn.f32 	%f10905, %f10904, %f10893, 0fBBEEAA1B;
	fma.rn.f32 	%f10906, %f10905, %f10893, 0fBCDA7747;
	mul.f32 	%f10907, %f10893, %f10906;
	add.f32 	%f10908, %f1361, 0fC0B0A47B;
	add.f32 	%f10909, %f10908, 0f339A7A37;
	mul.f32 	%f10910, %f10909, %f10907;
	add.f32 	%f10911, %f1361, 0fC10A75AB;
	add.f32 	%f10912, %f10911, 0fB4CCCDED;
	mul.f32 	%f11988, %f10912, %f10910;
	bra.uni 	$L__BB1_1580;
$L__BB1_1570:
	abs.f32 	%f10914, %f1361;
	setp.eq.f32 	%p1759, %f10914, 0f7F800000;
	mov.f32 	%f11988, 0f00000000;
	@%p1759 bra 	$L__BB1_1580;
	rcp.approx.ftz.f32 	%f10915, %f1361;
	mul.f32 	%f10916, %f10915, %f10915;
	fma.rn.f32 	%f10917, %f10916, 0f4056FE93, 0fBF03B7C2;
	fma.rn.f32 	%f10918, %f10917, %f10916, 0f3DD3B3F3;
	fma.rn.f32 	%f10919, %f10918, %f10916, 0fBD7FFFB6;
	fma.rn.f32 	%f1385, %f10919, %f10916, 0f3F800000;
	fma.rn.f32 	%f10920, %f10916, 0f3F91E009, 0fBE52412D;
	fma.rn.f32 	%f10921, %f10920, %f10916, 0f3D854ED1;
	fma.rn.f32 	%f10922, %f10921, %f10916, 0fBDFFFFFF;
	fma.rn.f32 	%f1386, %f10922, %f10915, %f1361;
	mul.f32 	%f10923, %f1386, 0f3F22F983;
	cvt.rni.s32.f32 	%r6419, %f10923;
	cvt.rn.f32.s32 	%f10924, %r6419;
	fma.rn.f32 	%f10925, %f10924, 0fBFC90FDA, %f1386;
	fma.rn.f32 	%f10926, %f10924, 0fB3A22168, %f10925;
	fma.rn.f32 	%f11987, %f10924, 0fA7C234C5, %f10926;
	abs.f32 	%f1388, %f1386;
	setp.ltu.f32 	%p1760, %f1388, 0f47CE4780;
	@%p1760 bra 	$L__BB1_1579;
	setp.eq.f32 	%p1761, %f1388, 0f7F800000;
	@%p1761 bra 	$L__BB1_1578;
	mov.b32 	%r1579, %f1386;
	mov.b32 	%r6416, 0;
	mov.b64 	%rd2365, 0;
$L__BB1_1574:
	.pragma "nounroll";
	mul.wide.u32 	%rd2071, %r6416, 4;
	mov.u64 	%rd2072, __cudart_i2opi_f;
	add.s64 	%rd2073, %rd2072, %rd2071;
	ld.global.nc.u32 	%r5590, [%rd2073];
	shl.b32 	%r5591, %r1579, 8;
	or.b32  	%r5592, %r5591, -2147483648;
	mad.wide.u32 	%rd2074, %r5590, %r5592, %rd2365;
	shr.u64 	%rd2365, %rd2074, 32;
	add.s64 	%rd2075, %rd6, %rd2071;
	st.local.u32 	[%rd2075], %rd2074;
	add.s32 	%r6416, %r6416, 1;
	setp.ne.s32 	%p1762, %r6416, 6;
	@%p1762 bra 	$L__BB1_1574;
	shr.u32 	%r5593, %r1579, 23;
	st.local.u32 	[%rd6+24], %rd2365;
	and.b32  	%r5594, %r5593, 31;
	and.b32  	%r5595, %r5593, 224;
	add.s32 	%r5596, %r5595, -128;
	shr.u32 	%r5597, %r5596, 5;
	mul.wide.u32 	%rd2076, %r5597, 4;
	sub.s64 	%rd2077, %rd6, %rd2076;
	ld.local.u32 	%r6418, [%rd2077+24];
	ld.local.u32 	%r6417, [%rd2077+20];
	setp.eq.s32 	%p1763, %r5594, 0;
	@%p1763 bra 	$L__BB1_1577;
	shr.u32 	%r5598, %r1579, 23;
	and.b32  	%r5599, %r5598, 31;
	shf.l.wrap.b32 	%r6418, %r6417, %r6418, %r5599;
	and.b32  	%r5600, %r5598, 224;
	add.s32 	%r5601, %r5600, -128;
	shr.u32 	%r5602, %r5601, 5;
	mul.wide.u32 	%rd2078, %r5602, 4;
	sub.s64 	%rd2079, %rd6, %rd2078;
	ld.local.u32 	%r5603, [%rd2079+16];
	shf.l.wrap.b32 	%r6417, %r5603, %r6417, %r5599;
$L__BB1_1577:
	shr.u32 	%r5604, %r6418, 30;
	shf.l.wrap.b32 	%r5605, %r6417, %r6418, 2;
	shl.b32 	%r5606, %r6417, 2;
	shr.u32 	%r5607, %r5605, 31;
	add.s32 	%r5608, %r5607, %r5604;
	neg.s32 	%r5609, %r5608;
	setp.lt.s32 	%p1764, %r1579, 0;
	selp.b32 	%r6419, %r5609, %r5608, %p1764;
	shr.s32 	%r5610, %r5605, 31;
	xor.b32  	%r5611, %r5610, %r5606;
	xor.b32  	%r5612, %r5610, %r5605;
	xor.b32  	%r5613, %r5605, %r1579;
	cvt.u64.u32 	%rd2080, %r5612;
	shl.b64 	%rd2081, %rd2080, 32;
	cvt.u64.u32 	%rd2082, %r5611;
	or.b64  	%rd2083, %rd2081, %rd2082;
	cvt.rn.f64.s64 	%fd249, %rd2083;
	mul.f64 	%fd250, %fd249, 0d3BF921FB54442D19;
	cvt.rn.f32.f64 	%f10927, %fd250;
	neg.f32 	%f10928, %f10927;
	setp.lt.s32 	%p1765, %r5613, 0;
	selp.f32 	%f11987, %f10928, %f10927, %p1765;
	bra.uni 	$L__BB1_1579;
$L__BB1_1578:
	mov.f32 	%f10929, 0f00000000;
	mul.rn.f32 	%f11987, %f1386, %f10929;
	mov.b32 	%r6419, 0;
$L__BB1_1579:
	and.b32  	%r5615, %r6419, 3;
	cvt.rn.f32.u32 	%f10930, %r5615;
	fma.rn.f32 	%f10931, %f10930, 0f3FC90FDB, 0fBF490FDB;
	add.f32 	%f10932, %f11987, %f10931;
	mul.f32 	%f10933, %f10932, 0f3F22F983;
	cvt.rni.s32.f32 	%r5616, %f10933;
	cvt.rn.f32.s32 	%f10934, %r5616;
	fma.rn.f32 	%f10935, %f10934, 0fBFC90FDA, %f10932;
	fma.rn.f32 	%f10936, %f10934, 0fB3A22168, %f10935;
	add.s32 	%r5617, %r5616, 1;
	mul.rn.f32 	%f10937, %f10936, %f10936;
	and.b32  	%r5618, %r5616, 1;
	setp.eq.b32 	%p1766, %r5618, 1;
	selp.f32 	%f10938, %f10936, 0f3F800000, %p1766;
	fma.rn.f32 	%f10939, %f10937, %f10938, 0f00000000;
	fma.rn.f32 	%f10940, %f10937, 0f37CBAC00, 0fBAB607ED;
	selp.f32 	%f10941, 0fB94D4153, %f10940, %p1766;
	selp.f32 	%f10942, 0f3C0885E4, 0f3D2AAABB, %p1766;
	fma.rn.f32 	%f10943, %f10941, %f10937, %f10942;
	selp.f32 	%f10944, 0fBE2AAAA8, 0fBEFFFFFF, %p1766;
	fma.rn.f32 	%f10945, %f10943, %f10937, %f10944;
	fma.rn.f32 	%f10946, %f10945, %f10939, %f10938;
	and.b32  	%r5619, %r5617, 2;
	setp.eq.s32 	%p1767, %r5619, 0;
	mov.f32 	%f10947, 0f00000000;
	sub.f32 	%f10948, %f10947, %f10946;
	selp.f32 	%f10949, %f10946, %f10948, %p1767;
	abs.f32 	%f10950, %f1360;
	rsqrt.approx.f32 	%f10951, %f10950;
	mul.f32 	%f10952, %f10951, 0f3F4C422A;
	mul.f32 	%f10953, %f1385, %f10952;
	mul.f32 	%f11988, %f10953, %f10949;
$L__BB1_1580:
	neg.f32 	%f10954, %f11988;
	mov.f32 	%f10955, 0f40000000;
	div.rn.f32 	%f10956, %f10955, %f1360;
	copysign.f32 	%f10957, %f1360, %f1383;
	abs.f32 	%f10958, %f1360;
	setp.lt.f32 	%p1768, %f10958, 0f0DA24260;
	selp.f32 	%f10959, %f10957, %f1383, %p1768;
	fma.rn.f32 	%f11989, %f10959, %f10956, %f10954;
$L__BB1_1581:
	abs.f32 	%f1396, %f1360;
	setp.gtu.f32 	%p1769, %f1396, 0f41000000;
	sub.f32 	%f1397, %f11984, %f11989;
	@%p1769 bra 	$L__BB1_1584;
	setp.leu.f32 	%p1770, %f1396, 0f40000000;
	add.f32 	%f10960, %f1396, 0fC019E8A9;
	add.f32 	%f10961, %f10960, 0fB3E971B3;
	fma.rn.f32 	%f10962, %f10961, 0fA6B3B8E7, 0fA9ACA9B3;
	fma.rn.f32 	%f10963, %f10962, %f10961, 0f2C3F0E18;
	fma.rn.f32 	%f10964, %f10963, %f10961, 0fACD41781;
	fma.rn.f32 	%f10965, %f10964, %f10961, 0fAFE90F38;
	fma.rn.f32 	%f10966, %f10965, %f10961, 0f3020305B;
	fma.rn.f32 	%f10967, %f10966, %f10961, 0f33797143;
	fma.rn.f32 	%f10968, %f10967, %f10961, 0f30F76F85;
	fma.rn.f32 	%f10969, %f10968, %f10961, 0fB6B6DFC6;
	fma.rn.f32 	%f10970, %f10969, %f10961, 0fB6F665C9;
	fma.rn.f32 	%f10971, %f10970, %f10961, 0f399E2DEB;
	fma.rn.f32 	%f10972, %f10971, %f10961, 0f3A4AE334;
	fma.rn.f32 	%f10973, %f10972, %f10961, 0fBBEEAA1B;
	fma.rn.f32 	%f10974, %f10973, %f10961, 0fBCDA7747;
	mul.f32 	%f10975, %f10961, %f10974;
	add.f32 	%f10976, %f1396, 0fC0B0A47B;
	add.f32 	%f10977, %f10976, 0f339A7A37;
	mul.f32 	%f10978, %f10977, %f10975;
	add.f32 	%f10979, %f1396, 0fC10A75AB;
	add.f32 	%f10980, %f10979, 0fB4CCCDED;
	mul.f32 	%f11991, %f10980, %f10978;
	@%p1770 bra 	$L__BB1_1603;
	add.f32 	%f10981, %f1396, 0fC0753AAC;
	add.f32 	%f10982, %f10981, 0f33A5090F;
	fma.rn.f32 	%f10983, %f10982, 0f29AF3463, 0f2B81BF42;
	fma.rn.f32 	%f10984, %f10983, %f10982, 0fADE21EC1;
	fma.rn.f32 	%f10985, %f10984, %f10982, 0fAF5DDEFF;
	fma.rn.f32 	%f10986, %f10985, %f10982, 0f319B0C9D;
	fma.rn.f32 	%f10987, %f10986, %f10982, 0f32E81173;
	fma.rn.f32 	%f10988, %f10987, %f10982, 0fB50F8DC8;
	fma.rn.f32 	%f10989, %f10988, %f10982, 0fB61E653D;
	fma.rn.f32 	%f10990, %f10989, %f10982, 0f382CD9C5;
	fma.rn.f32 	%f10991, %f10990, %f10982, 0f38F9EB10;
	fma.rn.f32 	%f10992, %f10991, %f10982, 0fBAECEB9C;
	fma.rn.f32 	%f10993, %f10992, %f10982, 0fBB276FFD;
	fma.rn.f32 	%f10994, %f10993, %f10982, 0f3D073993;
	add.f32 	%f10995, %f1396, 0fC0E07FB0;
	add.f32 	%f10996, %f10995, 0f3444B8DB;
	mul.f32 	%f10997, %f10996, %f10994;
	mul.f32 	%f10998, %f10982, %f10997;
	mul.f32 	%f11995, %f1396, %f10998;
	bra.uni 	$L__BB1_1606;
$L__BB1_1584:
	abs.f32 	%f10999, %f1396;
	setp.eq.f32 	%p1771, %f10999, 0f7F800000;
	@%p1771 bra 	$L__BB1_1602;
	rcp.approx.ftz.f32 	%f11000, %f1396;
	mul.f32 	%f11001, %f11000, %f11000;
	fma.rn.f32 	%f11002, %f11001, 0f4056FE93, 0fBF03B7C2;
	fma.rn.f32 	%f11003, %f11002, %f11001, 0f3DD3B3F3;
	fma.rn.f32 	%f11004, %f11003, %f11001, 0fBD7FFFB6;
	fma.rn.f32 	%f1400, %f11004, %f11001, 0f3F800000;
	fma.rn.f32 	%f11005, %f11001, 0f3F91E009, 0fBE52412D;
	fma.rn.f32 	%f11006, %f11005, %f11001, 0f3D854ED1;
	fma.rn.f32 	%f11007, %f11006, %f11001, 0fBDFFFFFF;
	fma.rn.f32 	%f1401, %f11007, %f11000, %f1396;
	mul.f32 	%f11008, %f1401, 0f3F22F983;
	cvt.rni.s32.f32 	%r6423, %f11008;
	cvt.rn.f32.s32 	%f11009, %r6423;
	fma.rn.f32 	%f11010, %f11009, 0fBFC90FDA, %f1401;
	fma.rn.f32 	%f11011, %f11009, 0fB3A22168, %f11010;
	fma.rn.f32 	%f11990, %f11009, 0fA7C234C5, %f11011;
	abs.f32 	%f1403, %f1401;
	setp.ltu.f32 	%p1772, %f1403, 0f47CE4780;
	@%p1772 bra 	$L__BB1_1593;
	setp.eq.f32 	%p1773, %f1403, 0f7F800000;
	@%p1773 bra 	$L__BB1_1592;
	mov.b32 	%r1591, %f1401;
	mov.b64 	%rd2366, 0;
	mov.b32 	%r6420, 0;
$L__BB1_1588:
	.pragma "nounroll";
	mul.wide.u32 	%rd2085, %r6420, 4;
	mov.u64 	%rd2086, __cudart_i2opi_f;
	add.s64 	%rd2087, %rd2086, %rd2085;
	ld.global.nc.u32 	%r5621, [%rd2087];
	shl.b32 	%r5622, %r1591, 8;
	or.b32  	%r5623, %r5622, -2147483648;
	mad.wide.u32 	%rd2088, %r5621, %r5623, %rd2366;
	shr.u64 	%rd2366, %rd2088, 32;
	add.s64 	%rd2089, %rd5, %rd2085;
	st.local.u32 	[%rd2089], %rd2088;
	add.s32 	%r6420, %r6420, 1;
	setp.ne.s32 	%p1774, %r6420, 6;
	@%p1774 bra 	$L__BB1_1588;
	shr.u32 	%r5624, %r1591, 23;
	st.local.u32 	[%rd5+24], %rd2366;
	and.b32  	%r5625, %r5624, 31;
	and.b32  	%r5626, %r5624, 224;
	add.s32 	%r5627, %r5626, -128;
	shr.u32 	%r5628, %r5627, 5;
	mul.wide.u32 	%rd2090, %r5628, 4;
	sub.s64 	%rd2091, %rd5, %rd2090;
	ld.local.u32 	%r6421, [%rd2091+24];
	ld.local.u32 	%r6422, [%rd2091+20];
	setp.eq.s32 	%p1775, %r5625, 0;
	@%p1775 bra 	$L__BB1_1591;
	shr.u32 	%r5629, %r1591, 23;
	and.b32  	%r5630, %r5629, 31;
	shf.l.wrap.b32 	%r6421, %r6422, %r6421, %r5630;
	and.b32  	%r5631, %r5629, 224;
	add.s32 	%r5632, %r5631, -128;
	shr.u32 	%r5633, %r5632, 5;
	mul.wide.u32 	%rd2092, %r5633, 4;
	sub.s64 	%rd2093, %rd5, %rd2092;
	ld.local.u32 	%r5634, [%rd2093+16];
	shf.l.wrap.b32 	%r6422, %r5634, %r6422, %r5630;
$L__BB1_1591:
	shr.u32 	%r5635, %r6421, 30;
	shf.l.wrap.b32 	%r5636, %r6422, %r6421, 2;
	shl.b32 	%r5637, %r6422, 2;
	shr.u32 	%r5638, %r5636, 31;
	add.s32 	%r5639, %r5638, %r5635;
	neg.s32 	%r5640, %r5639;
	setp.lt.s32 	%p1776, %r1591, 0;
	selp.b32 	%r6423, %r5640, %r5639, %p1776;
	xor.b32  	%r5641, %r5636, %r1591;
	shr.s32 	%r5642, %r5636, 31;
	xor.b32  	%r5643, %r5642, %r5636;
	xor.b32  	%r5644, %r5642, %r5637;
	cvt.u64.u32 	%rd2094, %r5643;
	shl.b64 	%rd2095, %rd2094, 32;
	cvt.u64.u32 	%rd2096, %r5644;
	or.b64  	%rd2097, %rd2095, %rd2096;
	cvt.rn.f64.s64 	%fd251, %rd2097;
	mul.f64 	%fd252, %fd251, 0d3BF921FB54442D19;
	cvt.rn.f32.f64 	%f11012, %fd252;
	neg.f32 	%f11013, %f11012;
	setp.lt.s32 	%p1777, %r5641, 0;
	selp.f32 	%f11990, %f11013, %f11012, %p1777;
	bra.uni 	$L__BB1_1593;
$L__BB1_1592:
	mov.f32 	%f11014, 0f00000000;
	mul.rn.f32 	%f11990, %f1401, %f11014;
	mov.b32 	%r6423, 0;
$L__BB1_1593:
	setp.gt.f32 	%p1778, %f1396, 0f40000000;
	and.b32  	%r5646, %r6423, 3;
	cvt.rn.f32.u32 	%f11015, %r5646;
	fma.rn.f32 	%f11016, %f11015, 0f3FC90FDB, 0fBF490FDB;
	add.f32 	%f11017, %f11990, %f11016;
	mul.f32 	%f11018, %f11017, 0f3F22F983;
	cvt.rni.s32.f32 	%r5647, %f11018;
	cvt.rn.f32.s32 	%f11019, %r5647;
	fma.rn.f32 	%f11020, %f11019, 0fBFC90FDA, %f11017;
	fma.rn.f32 	%f11021, %f11019, 0fB3A22168, %f11020;
	add.s32 	%r5648, %r5647, 1;
	mul.rn.f32 	%f11022, %f11021, %f11021;
	and.b32  	%r5649, %r5647, 1;
	setp.eq.b32 	%p1779, %r5649, 1;
	selp.f32 	%f11023, %f11021, 0f3F800000, %p1779;
	fma.rn.f32 	%f11024, %f11022, %f11023, 0f00000000;
	fma.rn.f32 	%f11025, %f11022, 0f37CBAC00, 0fBAB607ED;
	selp.f32 	%f11026, 0fB94D4153, %f11025, %p1779;
	selp.f32 	%f11027, 0f3C0885E4, 0f3D2AAABB, %p1779;
	fma.rn.f32 	%f11028, %f11026, %f11022, %f11027;
	selp.f32 	%f11029, 0fBE2AAAA8, 0fBEFFFFFF, %p1779;
	fma.rn.f32 	%f11030, %f11028, %f11022, %f11029;
	fma.rn.f32 	%f11031, %f11030, %f11024, %f11023;
	and.b32  	%r5650, %r5648, 2;
	setp.eq.s32 	%p1780, %r5650, 0;
	mov.f32 	%f11032, 0f00000000;
	sub.f32 	%f11033, %f11032, %f11031;
	selp.f32 	%f11034, %f11031, %f11033, %p1780;
	rsqrt.approx.f32 	%f11035, %f1396;
	mul.f32 	%f11036, %f11035, 0f3F4C422A;
	mul.f32 	%f11037, %f1400, %f11036;
	mul.f32 	%f11991, %f11037, %f11034;
	@%p1778 bra 	$L__BB1_1594;
	bra.uni 	$L__BB1_1603;
$L__BB1_1594:
	abs.f32 	%f11149, %f1396;
	setp.eq.f32 	%p1792, %f11149, 0f7F800000;
	mov.f32 	%f11995, 0f00000000;
	@%p1792 bra 	$L__BB1_1606;
	rcp.approx.ftz.f32 	%f11150, %f1396;
	mul.f32 	%f11151, %f11150, %f11150;
	fma.rn.f32 	%f11152, %f11151, 0fC082CB37, 0f3F3FF7E9;
	fma.rn.f32 	%f11153, %f11152, %f11151, 0fBE458BAE;
	fma.rn.f32 	%f11154, %f11153, %f11151, 0f3E3FFF8B;
	fma.rn.f32 	%f1411, %f11154, %f11151, 0f3F800000;
	fma.rn.f32 	%f11155, %f11151, 0fBFCA3BA2, 0f3EB914AD;
	fma.rn.f32 	%f11156, %f11155, %f11151, 0fBE27F2EC;
	fma.rn.f32 	%f11157, %f11156, %f11151, 0f3EBFFFFD;
	fma.rn.f32 	%f1412, %f11157, %f11150, %f1396;
	mul.f32 	%f11158, %f1412, 0f3F22F983;
	cvt.rni.s32.f32 	%r6427, %f11158;
	cvt.rn.f32.s32 	%f11159, %r6427;
	fma.rn.f32 	%f11160, %f11159, 0fBFC90FDA, %f1412;
	fma.rn.f32 	%f11161, %f11159, 0fB3A22168, %f11160;
	fma.rn.f32 	%f11993, %f11159, 0fA7C234C5, %f11161;
	abs.f32 	%f1414, %f1412;
	setp.ltu.f32 	%p1793, %f1414, 0f47CE4780;
	@%p1793 bra 	$L__BB1_1605;
	setp.eq.f32 	%p1794, %f1414, 0f7F800000;
	@%p1794 bra 	$L__BB1_1604;
	mov.b32 	%r1603, %f1412;
	mov.b64 	%rd2367, 0;
	mov.b32 	%r6424, 0;
$L__BB1_1598:
	.pragma "nounroll";
	mul.wide.u32 	%rd2099, %r6424, 4;
	mov.u64 	%rd2100, __cudart_i2opi_f;
	add.s64 	%rd2101, %rd2100, %rd2099;
	ld.global.nc.u32 	%r5652, [%rd2101];
	shl.b32 	%r5653, %r1603, 8;
	or.b32  	%r5654, %r5653, -2147483648;
	mad.wide.u32 	%rd2102, %r5652, %r5654, %rd2367;
	shr.u64 	%rd2367, %rd2102, 32;
	add.s64 	%rd2103, %rd4, %rd2099;
	st.local.u32 	[%rd2103], %rd2102;
	add.s32 	%r6424, %r6424, 1;
	setp.ne.s32 	%p1795, %r6424, 6;
	@%p1795 bra 	$L__BB1_1598;
	shr.u32 	%r5655, %r1603, 23;
	st.local.u32 	[%rd4+24], %rd2367;
	and.b32  	%r5656, %r5655, 31;
	and.b32  	%r5657, %r5655, 224;
	add.s32 	%r5658, %r5657, -128;
	shr.u32 	%r5659, %r5658, 5;
	mul.wide.u32 	%rd2104, %r5659, 4;
	sub.s64 	%rd2105, %rd4, %rd2104;
	ld.local.u32 	%r6425, [%rd2105+24];
	ld.local.u32 	%r6426, [%rd2105+20];
	setp.eq.s32 	%p1796, %r5656, 0;
	@%p1796 bra 	$L__BB1_1601;
	shr.u32 	%r5660, %r1603, 23;
	and.b32  	%r5661, %r5660, 31;
	shf.l.wrap.b32 	%r6425, %r6426, %r6425, %r5661;
	and.b32  	%r5662, %r5660, 224;
	add.s32 	%r5663, %r5662, -128;
	shr.u32 	%r5664, %r5663, 5;
	mul.wide.u32 	%rd2106, %r5664, 4;
	sub.s64 	%rd2107, %rd4, %rd2106;
	ld.local.u32 	%r5665, [%rd2107+16];
	shf.l.wrap.b32 	%r6426, %r5665, %r6426, %r5661;
$L__BB1_1601:
	shr.u32 	%r5666, %r6425, 30;
	shf.l.wrap.b32 	%r5667, %r6426, %r6425, 2;
	shl.b32 	%r5668, %r6426, 2;
	shr.u32 	%r5669, %r5667, 31;
	add.s32 	%r5670, %r5669, %r5666;
	neg.s32 	%r5671, %r5670;
	setp.lt.s32 	%p1797, %r1603, 0;
	selp.b32 	%r6427, %r5671, %r5670, %p1797;
	xor.b32  	%r5672, %r5667, %r1603;
	shr.s32 	%r5673, %r5667, 31;
	xor.b32  	%r5674, %r5673, %r5667;
	xor.b32  	%r5675, %r5673, %r5668;
	cvt.u64.u32 	%rd2108, %r5674;
	shl.b64 	%rd2109, %rd2108, 32;
	cvt.u64.u32 	%rd2110, %r5675;
	or.b64  	%rd2111, %rd2109, %rd2110;
	cvt.rn.f64.s64 	%fd253, %rd2111;
	mul.f64 	%fd254, %fd253, 0d3BF921FB54442D19;
	cvt.rn.f32.f64 	%f11162, %fd254;
	neg.f32 	%f11163, %f11162;
	setp.lt.s32 	%p1798, %r5672, 0;
	selp.f32 	%f11993, %f11163, %f11162, %p1798;
	bra.uni 	$L__BB1_1605;
$L__BB1_1602:
	setp.gt.f32 	%p1781, %f1396, 0f40000000;
	mov.f32 	%f11991, 0f00000000;
	@%p1781 bra 	$L__BB1_1594;
$L__BB1_1603:
	mov.f32 	%f11039, 0f41A00000;
	div.rn.f32 	%f11040, %f11039, %f1360;
	abs.f32 	%f11041, %f11040;
	setp.gt.f32 	%p1782, %f11041, 0f58635FA9;
	mul.f32 	%f11042, %f11040, 0f26901D7D;
	selp.f32 	%f11043, 0f26901D7D, 0f3F800000, %p1782;
	selp.f32 	%f11044, %f11042, %f11040, %p1782;
	mov.f32 	%f11045, 0f41900000;
	div.rn.f32 	%f11046, %f11045, %f1360;
	mul.f32 	%f11047, %f11044, %f11046;
	sub.f32 	%f11048, %f11047, %f11043;
	abs.f32 	%f11049, %f11048;
	setp.gt.f32 	%p1783, %f11049, 0f58635FA9;
	mul.f32 	%f11050, %f11048, 0f26901D7D;
	mul.f32 	%f11051, %f11044, 0f26901D7D;
	selp.f32 	%f11052, %f11051, %f11044, %p1783;
	selp.f32 	%f11053, %f11050, %f11048, %p1783;
	fma.rn.f32 	%f11054, %f11053, 0f40000000, 0f00000000;
	mov.f32 	%f11055, 0f41800000;
	div.rn.f32 	%f11056, %f11055, %f1360;
	mul.f32 	%f11057, %f11053, %f11056;
	sub.f32 	%f11058, %f11057, %f11052;
	abs.f32 	%f11059, %f11058;
	setp.gt.f32 	%p1784, %f11059, 0f58635FA9;
	mul.f32 	%f11060, %f11058, 0f26901D7D;
	mul.f32 	%f11061, %f11053, 0f26901D7D;
	mul.f32 	%f11062, %f11054, 0f26901D7D;
	selp.f32 	%f11063, %f11061, %f11053, %p1784;
	selp.f32 	%f11064, %f11062, %f11054, %p1784;
	selp.f32 	%f11065, %f11060, %f11058, %p1784;
	mov.f32 	%f11066, 0f41600000;
	div.rn.f32 	%f11067, %f11066, %f1360;
	mul.f32 	%f11068, %f11065, %f11067;
	sub.f32 	%f11069, %f11068, %f11063;
	abs.f32 	%f11070, %f11069;
	setp.gt.f32 	%p1785, %f11070, 0f58635FA9;
	mul.f32 	%f11071, %f11069, 0f26901D7D;
	mul.f32 	%f11072, %f11065, 0f26901D7D;
	mul.f32 	%f11073, %f11064, 0f26901D7D;
	selp.f32 	%f11074, %f11072, %f11065, %p1785;
	selp.f32 	%f11075, %f11073, %f11064, %p1785;
	selp.f32 	%f11076, %f11071, %f11069, %p1785;
	fma.rn.f32 	%f11077, %f11076, 0f40000000, %f11075;
	mov.f32 	%f11078, 0f41400000;
	div.rn.f32 	%f11079, %f11078, %f1360;
	mul.f32 	%f11080, %f11076, %f11079;
	sub.f32 	%f11081, %f11080, %f11074;
	abs.f32 	%f11082, %f11081;
	setp.gt.f32 	%p1786, %f11082, 0f58635FA9;
	mul.f32 	%f11083, %f11081, 0f26901D7D;
	mul.f32 	%f11084, %f11076, 0f26901D7D;
	mul.f32 	%f11085, %f11077, 0f26901D7D;
	selp.f32 	%f11086, %f11084, %f11076, %p1786;
	selp.f32 	%f11087, %f11085, %f11077, %p1786;
	selp.f32 	%f11088, %f11083, %f11081, %p1786;
	mov.f32 	%f11089, 0f41200000;
	div.rn.f32 	%f11090, %f11089, %f1360;
	mul.f32 	%f11091, %f11088, %f11090;
	sub.f32 	%f11092, %f11091, %f11086;
	abs.f32 	%f11093, %f11092;
	setp.gt.f32 	%p1787, %f11093, 0f58635FA9;
	mul.f32 	%f11094, %f11092, 0f26901D7D;
	mul.f32 	%f11095, %f11088, 0f26901D7D;
	mul.f32 	%f11096, %f11087, 0f26901D7D;
	selp.f32 	%f11097, %f11095, %f11088, %p1787;
	selp.f32 	%f11098, %f11096, %f11087, %p1787;
	selp.f32 	%f11099, %f11094, %f11092, %p1787;
	fma.rn.f32 	%f11100, %f11099, 0f40000000, %f11098;
	mov.f32 	%f11101, 0f41000000;
	div.rn.f32 	%f11102, %f11101, %f1360;
	mul.f32 	%f11103, %f11099, %f11102;
	sub.f32 	%f11104, %f11103, %f11097;
	abs.f32 	%f11105, %f11104;
	setp.gt.f32 	%p1788, %f11105, 0f58635FA9;
	mul.f32 	%f11106, %f11104, 0f26901D7D;
	mul.f32 	%f11107, %f11099, 0f26901D7D;
	mul.f32 	%f11108, %f11100, 0f26901D7D;
	selp.f32 	%f11109, %f11107, %f11099, %p1788;
	selp.f32 	%f11110, %f11108, %f11100, %p1788;
	selp.f32 	%f11111, %f11106, %f11104, %p1788;
	mov.f32 	%f11112, 0f40C00000;
	div.rn.f32 	%f11113, %f11112, %f1360;
	mul.f32 	%f11114, %f11111, %f11113;
	sub.f32 	%f11115, %f11114, %f11109;
	abs.f32 	%f11116, %f11115;
	setp.gt.f32 	%p1789, %f11116, 0f58635FA9;
	mul.f32 	%f11117, %f11115, 0f26901D7D;
	mul.f32 	%f11118, %f11111, 0f26901D7D;
	mul.f32 	%f11119, %f11110, 0f26901D7D;
	selp.f32 	%f11120, %f11118, %f11111, %p1789;
	selp.f32 	%f11121, %f11119, %f11110, %p1789;
	selp.f32 	%f11122, %f11117, %f11115, %p1789;
	fma.rn.f32 	%f11123, %f11122, 0f40000000, %f11121;
	mov.f32 	%f11124, 0f40800000;
	div.rn.f32 	%f11125, %f11124, %f1360;
	mul.f32 	%f11126, %f11122, %f11125;
	sub.f32 	%f11127, %f11126, %f11120;
	abs.f32 	%f11128, %f11127;
	setp.gt.f32 	%p1790, %f11128, 0f58635FA9;
	mul.f32 	%f11129, %f11127, 0f26901D7D;
	mul.f32 	%f11130, %f11122, 0f26901D7D;
	mul.f32 	%f11131, %f11123, 0f26901D7D;
	selp.f32 	%f11132, %f11130, %f11122, %p1790;
	selp.f32 	%f11133, %f11131, %f11123, %p1790;
	selp.f32 	%f11134, %f11129, %f11127, %p1790;
	mov.f32 	%f11135, 0f40000000;
	div.rn.f32 	%f11136, %f11135, %f1360;
	mul.f32 	%f11137, %f11134, %f11136;
	sub.f32 	%f11138, %f11137, %f11132;
	abs.f32 	%f11139, %f11138;
	setp.gt.f32 	%p1791, %f11139, 0f58635FA9;
	mul.f32 	%f11140, %f11138, 0f26901D7D;
	mul.f32 	%f11141, %f11132, 0f26901D7D;
	mul.f32 	%f11142, %f11133, 0f26901D7D;
	selp.f32 	%f11143, %f11141, %f11132, %p1791;
	selp.f32 	%f11144, %f11142, %f11133, %p1791;
	selp.f32 	%f11145, %f11140, %f11138, %p1791;
	fma.rn.f32 	%f11146, %f11145, 0f40000000, %f11144;
	sub.f32 	%f11147, %f11146, %f11145;
	div.rn.f32 	%f11999, %f11143, %f11147;
	bra.uni 	$L__BB1_1619;
$L__BB1_1604:
	mov.f32 	%f11164, 0f00000000;
	mul.rn.f32 	%f11993, %f1412, %f11164;
	mov.b32 	%r6427, 0;
$L__BB1_1605:
	and.b32  	%r5677, %r6427, 3;
	cvt.rn.f32.u32 	%f11165, %r5677;
	fma.rn.f32 	%f11166, %f11165, 0f3FC90FDB, 0fC016CBE4;
	add.f32 	%f11167, %f11993, %f11166;
	mul.f32 	%f11168, %f11167, 0f3F22F983;
	cvt.rni.s32.f32 	%r5678, %f11168;
	cvt.rn.f32.s32 	%f11169, %r5678;
	fma.rn.f32 	%f11170, %f11169, 0fBFC90FDA, %f11167;
	fma.rn.f32 	%f11171, %f11169, 0fB3A22168, %f11170;
	add.s32 	%r5679, %r5678, 1;
	mul.rn.f32 	%f11172, %f11171, %f11171;
	and.b32  	%r5680, %r5678, 1;
	setp.eq.b32 	%p1799, %r5680, 1;
	selp.f32 	%f11173, %f11171, 0f3F800000, %p1799;
	fma.rn.f32 	%f11174, %f11172, %f11173, 0f00000000;
	fma.rn.f32 	%f11175, %f11172, 0f37CBAC00, 0fBAB607ED;
	selp.f32 	%f11176, 0fB94D4153, %f11175, %p1799;
	selp.f32 	%f11177, 0f3C0885E4, 0f3D2AAABB, %p1799;
	fma.rn.f32 	%f11178, %f11176, %f11172, %f11177;
	selp.f32 	%f11179, 0fBE2AAAA8, 0fBEFFFFFF, %p1799;
	fma.rn.f32 	%f11180, %f11178, %f11172, %f11179;
	fma.rn.f32 	%f11181, %f11180, %f11174, %f11173;
	and.b32  	%r5681, %r5679, 2;
	setp.eq.s32 	%p1800, %r5681, 0;
	mov.f32 	%f11182, 0f00000000;
	sub.f32 	%f11183, %f11182, %f11181;
	selp.f32 	%f11184, %f11181, %f11183, %p1800;
	abs.f32 	%f11185, %f1360;
	rsqrt.approx.f32 	%f11186, %f11185;
	mul.f32 	%f11187, %f11186, 0f3F4C422A;
	mul.f32 	%f11188, %f1411, %f11187;
	mul.f32 	%f11995, %f11188, %f11184;
$L__BB1_1606:
	abs.f32 	%f1421, %f1360;
	setp.gtu.f32 	%p1801, %f1421, 0f41000000;
	@%p1801 bra 	$L__BB1_1608;
	add.f32 	%f11189, %f1421, 0fC019E8A9;
	add.f32 	%f11190, %f11189, 0fB3E971B3;
	fma.rn.f32 	%f11191, %f11190, 0fA6B3B8E7, 0fA9ACA9B3;
	fma.rn.f32 	%f11192, %f11191, %f11190, 0f2C3F0E18;
	fma.rn.f32 	%f11193, %f11192, %f11190, 0fACD41781;
	fma.rn.f32 	%f11194, %f11193, %f11190, 0fAFE90F38;
	fma.rn.f32 	%f11195, %f11194, %f11190, 0f3020305B;
	fma.rn.f32 	%f11196, %f11195, %f11190, 0f33797143;
	fma.rn.f32 	%f11197, %f11196, %f11190, 0f30F76F85;
	fma.rn.f32 	%f11198, %f11197, %f11190, 0fB6B6DFC6;
	fma.rn.f32 	%f11199, %f11198, %f11190, 0fB6F665C9;
	fma.rn.f32 	%f11200, %f11199, %f11190, 0f399E2DEB;
	fma.rn.f32 	%f11201, %f11200, %f11190, 0f3A4AE334;
	fma.rn.f32 	%f11202, %f11201, %f11190, 0fBBEEAA1B;
	fma.rn.f32 	%f11203, %f11202, %f11190, 0fBCDA7747;
	mul.f32 	%f11204, %f11190, %f11203;
	add.f32 	%f11205, %f1421, 0fC0B0A47B;
	add.f32 	%f11206, %f11205, 0f339A7A37;
	mul.f32 	%f11207, %f11206, %f11204;
	add.f32 	%f11208, %f1421, 0fC10A75AB;
	add.f32 	%f11209, %f11208, 0fB4CCCDED;
	mul.f32 	%f11997, %f11209, %f11207;
	bra.uni 	$L__BB1_1618;
$L__BB1_1608:
	abs.f32 	%f11211, %f1421;
	setp.eq.f32 	%p1802, %f11211, 0f7F800000;
	mov.f32 	%f11997, 0f00000000;
	@%p1802 bra 	$L__BB1_1618;
	rcp.approx.ftz.f32 	%f11212, %f1421;
	mul.f32 	%f11213, %f11212, %f11212;
	fma.rn.f32 	%f11214, %f11213, 0f4056FE93, 0fBF03B7C2;
	fma.rn.f32 	%f11215, %f11214, %f11213, 0f3DD3B3F3;
	fma.rn.f32 	%f11216, %f11215, %f11213, 0fBD7FFFB6;
	fma.rn.f32 	%f11217, %f11216, %f11213, 0f3F800000;
	fma.rn.f32 	%f11218, %f11213, 0f3F91E009, 0fBE52412D;
	fma.rn.f32 	%f11219, %f11218, %f11213, 0f3D854ED1;
	fma.rn.f32 	%f11220, %f11219, %f11213, 0fBDFFFFFF;
	fma.rn.f32 	%f1423, %f11220, %f11212, %f1421;
	rsqrt.approx.f32 	%f11221, %f1421;
	mul.f32 	%f11222, %f11221, 0f3F4C422A;
	mul.f32 	%f1424, %f11217, %f11222;
	mul.f32 	%f11223, %f1423, 0f3F22F983;
	cvt.rni.s32.f32 	%r6431, %f11223;
	cvt.rn.f32.s32 	%f11224, %r6431;
	fma.rn.f32 	%f11225, %f11224, 0fBFC90FDA, %f1423;
	fma.rn.f32 	%f11226, %f11224, 0fB3A22168, %f11225;
	fma.rn.f32 	%f11996, %f11224, 0fA7C234C5, %f11226;
	abs.f32 	%f11227, %f1423;
	setp.ltu.f32 	%p1803, %f11227, 0f47CE4780;
	@%p1803 bra 	$L__BB1_1617;
	abs.f32 	%f11228, %f1423;
	setp.eq.f32 	%p1804, %f11228, 0f7F800000;
	@%p1804 bra 	$L__BB1_1616;
	mov.b32 	%r1615, %f1423;
	mov.b32 	%r6428, 0;
	mov.b64 	%rd2368, 0;
$L__BB1_1612:
	.pragma "nounroll";
	mul.wide.u32 	%rd2113, %r6428, 4;
	mov.u64 	%rd2114, __cudart_i2opi_f;
	add.s64 	%rd2115, %rd2114, %rd2113;
	ld.global.nc.u32 	%r5683, [%rd2115];
	shl.b32 	%r5684, %r1615, 8;
	or.b32  	%r5685, %r5684, -2147483648;
	mad.wide.u32 	%rd2116, %r5683, %r5685, %rd2368;
	shr.u64 	%rd2368, %rd2116, 32;
	add.s64 	%rd2117, %rd4, %rd2113;
	st.local.u32 	[%rd2117], %rd2116;
	add.s32 	%r6428, %r6428, 1;
	setp.ne.s32 	%p1805, %r6428, 6;
	@%p1805 bra 	$L__BB1_1612;
	shr.u32 	%r5686, %r1615, 23;
	st.local.u32 	[%rd4+24], %rd2368;
	and.b32  	%r5687, %r5686, 31;
	and.b32  	%r5688, %r5686, 224;
	add.s32 	%r5689, %r5688, -128;
	shr.u32 	%r5690, %r5689, 5;
	mul.wide.u32 	%rd2118, %r5690, 4;
	sub.s64 	%rd2119, %rd4, %rd2118;
	ld.local.u32 	%r6430, [%rd2119+24];
	ld.local.u32 	%r6429, [%rd2119+20];
	setp.eq.s32 	%p1806, %r5687, 0;
	@%p1806 bra 	$L__BB1_1615;
	shr.u32 	%r5691, %r1615, 23;
	and.b32  	%r5692, %r5691, 31;
	shf.l.wrap.b32 	%r6430, %r6429, %r6430, %r5692;
	and.b32  	%r5693, %r5691, 224;
	add.s32 	%r5694, %r5693, -128;
	shr.u32 	%r5695, %r5694, 5;
	mul.wide.u32 	%rd2120, %r5695, 4;
	sub.s64 	%rd2121, %rd4, %rd2120;
	ld.local.u32 	%r5696, [%rd2121+16];
	shf.l.wrap.b32 	%r6429, %r5696, %r6429, %r5692;
$L__BB1_1615:
	shr.u32 	%r5697, %r6430, 30;
	shf.l.wrap.b32 	%r5698, %r6429, %r6430, 2;
	shl.b32 	%r5699, %r6429, 2;
	shr.u32 	%r5700, %r5698, 31;
	add.s32 	%r5701, %r5700, %r5697;
	neg.s32 	%r5702, %r5701;
	setp.lt.s32 	%p1807, %r1615, 0;
	selp.b32 	%r6431, %r5702, %r5701, %p1807;
	shr.s32 	%r5703, %r5698, 31;
	xor.b32  	%r5704, %r5703, %r5699;
	xor.b32  	%r5705, %r5703, %r5698;
	xor.b32  	%r5706, %r5698, %r1615;
	cvt.u64.u32 	%rd2122, %r5705;
	shl.b64 	%rd2123, %rd2122, 32;
	cvt.u64.u32 	%rd2124, %r5704;
	or.b64  	%rd2125, %rd2123, %rd2124;
	cvt.rn.f64.s64 	%fd255, %rd2125;
	mul.f64 	%fd256, %fd255, 0d3BF921FB54442D19;
	cvt.rn.f32.f64 	%f11229, %fd256;
	neg.f32 	%f11230, %f11229;
	setp.lt.s32 	%p1808, %r5706, 0;
	selp.f32 	%f11996, %f11230, %f11229, %p1808;
	bra.uni 	$L__BB1_1617;
$L__BB1_1616:
	mov.f32 	%f11231, 0f00000000;
	mul.rn.f32 	%f11996, %f1423, %f11231;
	mov.b32 	%r6431, 0;
$L__BB1_1617:
	and.b32  	%r5708, %r6431, 3;
	cvt.rn.f32.u32 	%f11232, %r5708;
	fma.rn.f32 	%f11233, %f11232, 0f3FC90FDB, 0fBF490FDB;
	add.f32 	%f11234, %f11996, %f11233;
	mul.f32 	%f11235, %f11234, 0f3F22F983;
	cvt.rni.s32.f32 	%r5709, %f11235;
	cvt.rn.f32.s32 	%f11236, %r5709;
	fma.rn.f32 	%f11237, %f11236, 0fBFC90FDA, %f11234;
	fma.rn.f32 	%f11238, %f11236, 0fB3A22168, %f11237;
	add.s32 	%r5710, %r5709, 1;
	mul.rn.f32 	%f11239, %f11238, %f11238;
	and.b32  	%r5711, %r5709, 1;
	setp.eq.b32 	%p1809, %r5711, 1;
	selp.f32 	%f11240, %f11238, 0f3F800000, %p1809;
	fma.rn.f32 	%f11241, %f11239, %f11240, 0f00000000;
	fma.rn.f32 	%f11242, %f11239, 0f37CBAC00, 0fBAB607ED;
	selp.f32 	%f11243, 0fB94D4153, %f11242, %p1809;
	selp.f32 	%f11244, 0f3C0885E4, 0f3D2AAABB, %p1809;
	fma.rn.f32 	%f11245, %f11243, %f11239, %f11244;
	selp.f32 	%f11246, 0fBE2AAAA8, 0fBEFFFFFF, %p1809;
	fma.rn.f32 	%f11247, %f11245, %f11239, %f11246;
	fma.rn.f32 	%f11248, %f11247, %f11241, %f11240;
	and.b32  	%r5712, %r5710, 2;
	setp.eq.s32 	%p1810, %r5712, 0;
	mov.f32 	%f11249, 0f00000000;
	sub.f32 	%f11250, %f11249, %f11248;
	selp.f32 	%f11251, %f11248, %f11250, %p1810;
	mul.f32 	%f11997, %f1424, %f11251;
$L__BB1_1618:
	neg.f32 	%f11252, %f11995;
	setp.lt.f32 	%p1811, %f1360, 0f00000000;
	selp.f32 	%f11253, %f11252, %f11995, %p1811;
	neg.f32 	%f11254, %f11997;
	copysign.f32 	%f11255, %f1360, %f11253;
	abs.f32 	%f11256, %f1360;
	setp.lt.f32 	%p1812, %f11256, 0f0DA24260;
	selp.f32 	%f11257, %f11255, %f11253, %p1812;
	mov.f32 	%f11258, 0f40000000;
	div.rn.f32 	%f11259, %f11258, %f1360;
	fma.rn.f32 	%f11999, %f11257, %f11259, %f11254;
$L__BB1_1619:
	sub.f32 	%f11260, %f11991, %f11999;
	mul.f32 	%f12004, %f1397, %f11260;
	bra.uni 	$L__BB1_1645;
$L__BB1_1620:
	abs.f32 	%f1435, %f1360;
	setp.gtu.f32 	%p1813, %f1435, 0f41000000;
	@%p1813 bra 	$L__BB1_1622;
	add.f32 	%f11261, %f1435, 0fC0753AAC;
	add.f32 	%f11262, %f11261, 0f33A5090F;
	fma.rn.f32 	%f11263, %f11262, 0f29AF3463, 0f2B81BF42;
	fma.rn.f32 	%f11264, %f11263, %f11262, 0fADE21EC1;
	fma.rn.f32 	%f11265, %f11264, %f11262, 0fAF5DDEFF;
	fma.rn.f32 	%f11266, %f11265, %f11262, 0f319B0C9D;
	fma.rn.f32 	%f11267, %f11266, %f11262, 0f32E81173;
	fma.rn.f32 	%f11268, %f11267, %f11262, 0fB50F8DC8;
	fma.rn.f32 	%f11269, %f11268, %f11262, 0fB61E653D;
	fma.rn.f32 	%f11270, %f11269, %f11262, 0f382CD9C5;
	fma.rn.f32 	%f11271, %f11270, %f11262, 0f38F9EB10;
	fma.rn.f32 	%f11272, %f11271, %f11262, 0fBAECEB9C;
	fma.rn.f32 	%f11273, %f11272, %f11262, 0fBB276FFD;
	fma.rn.f32 	%f11274, %f11273, %f11262, 0f3D073993;
	add.f32 	%f11275, %f1435, 0fC0E07FB0;
	add.f32 	%f11276, %f11275, 0f3444B8DB;
	mul.f32 	%f11277, %f11276, %f11274;
	mul.f32 	%f11278, %f11262, %f11277;
	mul.f32 	%f12001, %f1435, %f11278;
	bra.uni 	$L__BB1_1632;
$L__BB1_1622:
	abs.f32 	%f11280, %f1435;
	setp.eq.f32 	%p1814, %f11280, 0f7F800000;
	mov.f32 	%f12001, 0f00000000;
	@%p1814 bra 	$L__BB1_1632;
	rcp.approx.ftz.f32 	%f11281, %f1435;
	mul.f32 	%f11282, %f11281, %f11281;
	fma.rn.f32 	%f11283, %f11282, 0fC082CB37, 0f3F3FF7E9;
	fma.rn.f32 	%f11284, %f11283, %f11282, 0fBE458BAE;
	fma.rn.f32 	%f11285, %f11284, %f11282, 0f3E3FFF8B;
	fma.rn.f32 	%f1437, %f11285, %f11282, 0f3F800000;
	fma.rn.f32 	%f11286, %f11282, 0fBFCA3BA2, 0f3EB914AD;
	fma.rn.f32 	%f11287, %f11286, %f11282, 0fBE27F2EC;
	fma.rn.f32 	%f11288, %f11287, %f11282, 0f3EBFFFFD;
	fma.rn.f32 	%f1438, %f11288, %f11281, %f1435;
	mul.f32 	%f11289, %f1438, 0f3F22F983;
	cvt.rni.s32.f32 	%r6435, %f11289;
	cvt.rn.f32.s32 	%f11290, %r6435;
	fma.rn.f32 	%f11291, %f11290, 0fBFC90FDA, %f1438;
	fma.rn.f32 	%f11292, %f11290, 0fB3A22168, %f11291;
	fma.rn.f32 	%f12000, %f11290, 0fA7C234C5, %f11292;
	abs.f32 	%f1440, %f1438;
	setp.ltu.f32 	%p1815, %f1440, 0f47CE4780;
	@%p1815 bra 	$L__BB1_1631;
	setp.eq.f32 	%p1816, %f1440, 0f7F800000;
	@%p1816 bra 	$L__BB1_1630;
	mov.b32 	%r1627, %f1438;
	mov.b64 	%rd2369, 0;
	mov.b32 	%r6432, 0;
$L__BB1_1626:
	.pragma "nounroll";
	mul.wide.u32 	%rd2127, %r6432, 4;
	mov.u64 	%rd2128, __cudart_i2opi_f;
	add.s64 	%rd2129, %rd2128, %rd2127;
	ld.global.nc.u32 	%r5714, [%rd2129];
	shl.b32 	%r5715, %r1627, 8;
	or.b32  	%r5716, %r5715, -2147483648;
	mad.wide.u32 	%rd2130, %r5714, %r5716, %rd2369;
	shr.u64 	%rd2369, %rd2130, 32;
	add.s64 	%rd2131, %rd3, %rd2127;
	st.local.u32 	[%rd2131], %rd2130;
	add.s32 	%r6432, %r6432, 1;
	setp.ne.s32 	%p1817, %r6432, 6;
	@%p1817 bra 	$L__BB1_1626;
	shr.u32 	%r5717, %r1627, 23;
	st.local.u32 	[%rd3+24], %rd2369;
	and.b32  	%r5718, %r5717, 31;
	and.b32  	%r5719, %r5717, 224;
	add.s32 	%r5720, %r5719, -128;
	shr.u32 	%r5721, %r5720, 5;
	mul.wide.u32 	%rd2132, %r5721, 4;
	sub.s64 	%rd2133, %rd3, %rd2132;
	ld.local.u32 	%r6433, [%rd2133+24];
	ld.local.u32 	%r6434, [%rd2133+20];
	setp.eq.s32 	%p1818, %r5718, 0;
	@%p1818 bra 	$L__BB1_1629;
	shr.u32 	%r5722, %r1627, 23;
	and.b32  	%r5723, %r5722, 31;
	shf.l.wrap.b32 	%r6433, %r6434, %r6433, %r5723;
	and.b32  	%r5724, %r5722, 224;
	add.s32 	%r5725, %r5724, -128;
	shr.u32 	%r5726, %r5725, 5;
	mul.wide.u32 	%rd2134, %r5726, 4;
	sub.s64 	%rd2135, %rd3, %rd2134;
	ld.local.u32 	%r5727, [%rd2135+16];
	shf.l.wrap.b32 	%r6434, %r5727, %r6434, %r5723;
$L__BB1_1629:
	shr.u32 	%r5728, %r6433, 30;
	shf.l.wrap.b32 	%r5729, %r6434, %r6433, 2;
	shl.b32 	%r5730, %r6434, 2;
	shr.u32 	%r5731, %r5729, 31;
	add.s32 	%r5732, %r5731, %r5728;
	neg.s32 	%r5733, %r5732;
	setp.lt.s32 	%p1819, %r1627, 0;
	selp.b32 	%r6435, %r5733, %r5732, %p1819;
	xor.b32  	%r5734, %r5729, %r1627;
	shr.s32 	%r5735, %r5729, 31;
	xor.b32  	%r5736, %r5735, %r5729;
	xor.b32  	%r5737, %r5735, %r5730;
	cvt.u64.u32 	%rd2136, %r5736;
	shl.b64 	%rd2137, %rd2136, 32;
	cvt.u64.u32 	%rd2138, %r5737;
	or.b64  	%rd2139, %rd2137, %rd2138;
	cvt.rn.f64.s64 	%fd257, %rd2139;
	mul.f64 	%fd258, %fd257, 0d3BF921FB54442D19;
	cvt.rn.f32.f64 	%f11293, %fd258;
	neg.f32 	%f11294, %f11293;
	setp.lt.s32 	%p1820, %r5734, 0;
	selp.f32 	%f12000, %f11294, %f11293, %p1820;
	bra.uni 	$L__BB1_1631;
$L__BB1_1630:
	mov.f32 	%f11295, 0f00000000;
	mul.rn.f32 	%f12000, %f1438, %f11295;
	mov.b32 	%r6435, 0;
$L__BB1_1631:
	and.b32  	%r5739, %r6435, 3;
	cvt.rn.f32.u32 	%f11296, %r5739;
	fma.rn.f32 	%f11297, %f11296, 0f3FC90FDB, 0fC016CBE4;
	add.f32 	%f11298, %f12000, %f11297;
	mul.f32 	%f11299, %f11298, 0f3F22F983;
	cvt.rni.s32.f32 	%r5740, %f11299;
	cvt.rn.f32.s32 	%f11300, %r5740;
	fma.rn.f32 	%f11301, %f11300, 0fBFC90FDA, %f11298;
	fma.rn.f32 	%f11302, %f11300, 0fB3A22168, %f11301;
	add.s32 	%r5741, %r5740, 1;
	mul.rn.f32 	%f11303, %f11302, %f11302;
	and.b32  	%r5742, %r5740, 1;
	setp.eq.b32 	%p1821, %r5742, 1;
	selp.f32 	%f11304, %f11302, 0f3F800000, %p1821;
	fma.rn.f32 	%f11305, %f11303, %f11304, 0f00000000;
	fma.rn.f32 	%f11306, %f11303, 0f37CBAC00, 0fBAB607ED;
	selp.f32 	%f11307, 0fB94D4153, %f11306, %p1821;
	selp.f32 	%f11308, 0f3C0885E4, 0f3D2AAABB, %p1821;
	fma.rn.f32 	%f11309, %f11307, %f11303, %f11308;
	selp.f32 	%f11310, 0fBE2AAAA8, 0fBEFFFFFF, %p1821;
	fma.rn.f32 	%f11311, %f11309, %f11303, %f11310;
	fma.rn.f32 	%f11312, %f11311, %f11305, %f11304;
	and.b32  	%r5743, %r5741, 2;
	setp.eq.s32 	%p1822, %r5743, 0;
	mov.f32 	%f11313, 0f00000000;
	sub.f32 	%f11314, %f11313, %f11312;
	selp.f32 	%f11315, %f11312, %f11314, %p1822;
	abs.f32 	%f11316, %f1360;
	rsqrt.approx.f32 	%f11317, %f11316;
	mul.f32 	%f11318, %f11317, 0f3F4C422A;
	mul.f32 	%f11319, %f1437, %f11318;
	mul.f32 	%f12001, %f11319, %f11315;
$L__BB1_1632:
	abs.f32 	%f1446, %f1360;
	setp.gtu.f32 	%p1823, %f1446, 0f41000000;
	setp.lt.f32 	%p1824, %f1360, 0f00000000;
	neg.f32 	%f11320, %f12001;
	selp.f32 	%f11321, %f11320, %f12001, %p1824;
	setp.lt.f32 	%p1825, %f1446, 0f0DA24260;
	copysign.f32 	%f11322, %f1360, %f11321;
	selp.f32 	%f11323, %f11322, %f11321, %p1825;
	add.f32 	%f1447, %f11323, %f11323;
	@%p1823 bra 	$L__BB1_1634;
	add.f32 	%f11324, %f1446, 0fC0753AAC;
	add.f32 	%f11325, %f11324, 0f33A5090F;
	fma.rn.f32 	%f11326, %f11325, 0f29AF3463, 0f2B81BF42;
	fma.rn.f32 	%f11327, %f11326, %f11325, 0fADE21EC1;
	fma.rn.f32 	%f11328, %f11327, %f11325, 0fAF5DDEFF;
	fma.rn.f32 	%f11329, %f11328, %f11325, 0f319B0C9D;
	fma.rn.f32 	%f11330, %f11329, %f11325, 0f32E81173;
	fma.rn.f32 	%f11331, %f11330, %f11325, 0fB50F8DC8;
	fma.rn.f32 	%f11332, %f11331, %f11325, 0fB61E653D;
	fma.rn.f32 	%f11333, %f11332, %f11325, 0f382CD9C5;
	fma.rn.f32 	%f11334, %f11333, %f11325, 0f38F9EB10;
	fma.rn.f32 	%f11335, %f11334, %f11325, 0fBAECEB9C;
	fma.rn.f32 	%f11336, %f11335, %f11325, 0fBB276FFD;
	fma.rn.f32 	%f11337, %f11336, %f11325, 0f3D073993;
	add.f32 	%f11338, %f1446, 0fC0E07FB0;
	add.f32 	%f11339, %f11338, 0f3444B8DB;
	mul.f32 	%f11340, %f11339, %f11337;
	mul.f32 	%f11341, %f11325, %f11340;
	mul.f32 	%f12003, %f1446, %f11341;
	bra.uni 	$L__BB1_1644;
$L__BB1_1634:
	abs.f32 	%f11343, %f1446;
	setp.eq.f32 	%p1826, %f11343, 0f7F800000;
	mov.f32 	%f12003, 0f00000000;
	@%p1826 bra 	$L__BB1_1644;
	rcp.approx.ftz.f32 	%f11344, %f1446;
	mul.f32 	%f11345, %f11344, %f11344;
	fma.rn.f32 	%f11346, %f11345, 0fC082CB37, 0f3F3FF7E9;
	fma.rn.f32 	%f11347, %f11346, %f11345, 0fBE458BAE;
	fma.rn.f32 	%f11348, %f11347, %f11345, 0f3E3FFF8B;
	fma.rn.f32 	%f1449, %f11348, %f11345, 0f3F800000;
	fma.rn.f32 	%f11349, %f11345, 0fBFCA3BA2, 0f3EB914AD;
	fma.rn.f32 	%f11350, %f11349, %f11345, 0fBE27F2EC;
	fma.rn.f32 	%f11351, %f11350, %f11345, 0f3EBFFFFD;
	fma.rn.f32 	%f1450, %f11351, %f11344, %f1446;
	mul.f32 	%f11352, %f1450, 0f3F22F983;
	cvt.rni.s32.f32 	%r6439, %f11352;
	cvt.rn.f32.s32 	%f11353, %r6439;
	fma.rn.f32 	%f11354, %f11353, 0fBFC90FDA, %f1450;
	fma.rn.f32 	%f11355, %f11353, 0fB3A22168, %f11354;
	fma.rn.f32 	%f12002, %f11353, 0fA7C234C5, %f11355;
	abs.f32 	%f1452, %f1450;
	setp.ltu.f32 	%p1827, %f1452, 0f47CE4780;
	@%p1827 bra 	$L__BB1_1643;
	setp.eq.f32 	%p1828, %f1452, 0f7F800000;
	@%p1828 bra 	$L__BB1_1642;
	mov.b32 	%r1639, %f1450;
	mov.b64 	%rd2370, 0;
	mov.b32 	%r6436, 0;
$L__BB1_1638:
	.pragma "nounroll";
	mul.wide.u32 	%rd2141, %r6436, 4;
	mov.u64 	%rd2142, __cudart_i2opi_f;
	add.s64 	%rd2143, %rd2142, %rd2141;
	ld.global.nc.u32 	%r5745, [%rd2143];
	shl.b32 	%r5746, %r1639, 8;
	or.b32  	%r5747, %r5746, -2147483648;
	mad.wide.u32 	%rd2144, %r5745, %r5747, %rd2370;
	shr.u64 	%rd2370, %rd2144, 32;
	add.s64 	%rd2145, %rd2, %rd2141;
	st.local.u32 	[%rd2145], %rd2144;
	add.s32 	%r6436, %r6436, 1;
	setp.ne.s32 	%p1829, %r6436, 6;
	@%p1829 bra 	$L__BB1_1638;
	shr.u32 	%r5748, %r1639, 23;
	st.local.u32 	[%rd2+24], %rd2370;
	and.b32  	%r5749, %r5748, 31;
	and.b32  	%r5750, %r5748, 224;
	add.s32 	%r5751, %r5750, -128;
	shr.u32 	%r5752, %r5751, 5;
	mul.wide.u32 	%rd2146, %r5752, 4;
	sub.s64 	%rd2147, %rd2, %rd2146;
	ld.local.u32 	%r6437, [%rd2147+24];
	ld.local.u32 	%r6438, [%rd2147+20];
	setp.eq.s32 	%p1830, %r5749, 0;
	@%p1830 bra 	$L__BB1_1641;
	shr.u32 	%r5753, %r1639, 23;
	and.b32  	%r5754, %r5753, 31;
	shf.l.wrap.b32 	%r6437, %r6438, %r6437, %r5754;
	and.b32  	%r5755, %r5753, 224;
	add.s32 	%r5756, %r5755, -128;
	shr.u32 	%r5757, %r5756, 5;
	mul.wide.u32 	%rd2148, %r5757, 4;
	sub.s64 	%rd2149, %rd2, %rd2148;
	ld.local.u32 	%r5758, [%rd2149+16];
	shf.l.wrap.b32 	%r6438, %r5758, %r6438, %r5754;
$L__BB1_1641:
	shr.u32 	%r5759, %r6437, 30;
	shf.l.wrap.b32 	%r5760, %r6438, %r6437, 2;
	shl.b32 	%r5761, %r6438, 2;
	shr.u32 	%r5762, %r5760, 31;
	add.s32 	%r5763, %r5762, %r5759;
	neg.s32 	%r5764, %r5763;
	setp.lt.s32 	%p1831, %r1639, 0;
	selp.b32 	%r6439, %r5764, %r5763, %p1831;
	xor.b32  	%r5765, %r5760, %r1639;
	shr.s32 	%r5766, %r5760, 31;
	xor.b32  	%r5767, %r5766, %r5760;
	xor.b32  	%r5768, %r5766, %r5761;
	cvt.u64.u32 	%rd2150, %r5767;
	shl.b64 	%rd2151, %rd2150, 32;
	cvt.u64.u32 	%rd2152, %r5768;
	or.b64  	%rd2153, %rd2151, %rd2152;
	cvt.rn.f64.s64 	%fd259, %rd2153;
	mul.f64 	%fd260, %fd259, 0d3BF921FB54442D19;
	cvt.rn.f32.f64 	%f11356, %fd260;
	neg.f32 	%f11357, %f11356;
	setp.lt.s32 	%p1832, %r5765, 0;
	selp.f32 	%f12002, %f11357, %f11356, %p1832;
	bra.uni 	$L__BB1_1643;
$L__BB1_1642:
	mov.f32 	%f11358, 0f00000000;
	mul.rn.f32 	%f12002, %f1450, %f11358;
	mov.b32 	%r6439, 0;
$L__BB1_1643:
	and.b32  	%r5770, %r6439, 3;
	cvt.rn.f32.u32 	%f11359, %r5770;
	fma.rn.f32 	%f11360, %f11359, 0f3FC90FDB, 0fC016CBE4;
	add.f32 	%f11361, %f12002, %f11360;
	mul.f32 	%f11362, %f11361, 0f3F22F983;
	cvt.rni.s32.f32 	%r5771, %f11362;
	cvt.rn.f32.s32 	%f11363, %r5771;
	fma.rn.f32 	%f11364, %f11363, 0fBFC90FDA, %f11361;
	fma.rn.f32 	%f11365, %f11363, 0fB3A22168, %f11364;
	add.s32 	%r5772, %r5771, 1;
	mul.rn.f32 	%f11366, %f11365, %f11365;
	and.b32  	%r5773, %r5771, 1;
	setp.eq.b32 	%p1833, %r5773, 1;
	selp.f32 	%f11367, %f11365, 0f3F800000, %p1833;
	fma.rn.f32 	%f11368, %f11366, %f11367, 0f00000000;
	fma.rn.f32 	%f11369, %f11366, 0f37CBAC00, 0fBAB607ED;
	selp.f32 	%f11370, 0fB94D4153, %f11369, %p1833;
	selp.f32 	%f11371, 0f3C0885E4, 0f3D2AAABB, %p1833;
	fma.rn.f32 	%f11372, %f11370, %f11366, %f11371;
	selp.f32 	%f11373, 0fBE2AAAA8, 0fBEFFFFFF, %p1833;
	fma.rn.f32 	%f11374, %f11372, %f11366, %f11373;
	fma.rn.f32 	%f11375, %f11374, %f11368, %f11367;
	and.b32  	%r5774, %r5772, 2;
	setp.eq.s32 	%p1834, %r5774, 0;
	mov.f32 	%f11376, 0f00000000;
	sub.f32 	%f11377, %f11376, %f11375;
	selp.f32 	%f11378, %f11375, %f11377, %p1834;
	abs.f32 	%f11379, %f1360;
	rsqrt.approx.f32 	%f11380, %f11379;
	mul.f32 	%f11381, %f11380, 0f3F4C422A;
	mul.f32 	%f11382, %f1449, %f11381;
	mul.f32 	%f12003, %f11382, %f11378;
$L__BB1_1644:
	abs.f32 	%f11383, %f1360;
	setp.lt.f32 	%p1835, %f11383, 0f0DA24260;
	neg.f32 	%f11384, %f12003;
	selp.f32 	%f11385, %f11384, %f12003, %p1824;
	copysign.f32 	%f11386, %f1360, %f11385;
	selp.f32 	%f11387, %f11386, %f11385, %p1835;
	add.f32 	%f11388, %f11387, %f11387;
	div.rn.f32 	%f11389, %f11388, %f1360;
	div.rn.f32 	%f11390, %f1447, %f1360;
	mul.f32 	%f12004, %f11390, %f11389;
$L__BB1_1645:
	mul.f32 	%f1460, %f11980, %f12004;
	abs.f32 	%f12007, %f1243;
	setp.lt.f32 	%p1837, %f12007, 0f3F800000;
	@%p1837 bra 	$L__BB1_1656;
	setp.gtu.f32 	%p1838, %f12007, 0f4B000000;
	@%p1838 bra 	$L__BB1_1653;
	mov.f32 	%f11391, 0f3F800000;
	div.approx.f32 	%f11392, %f12007, %f11391;
	cvt.rzi.f32.f32 	%f12005, %f11392;
	sub.f32 	%f1463, %f12007, %f12005;
	mov.b32 	%r1650, %f1463;
	setp.lt.u32 	%p1839, %r1650, 1065353216;
	@%p1839 bra 	$L__BB1_1652;
	setp.gt.u32 	%p1840, %r1650, -2147483648;
	@%p1840 bra 	$L__BB1_1651;
	add.f32 	%f12005, %f12005, 0f3F800000;
	setp.ltu.f32 	%p1841, %f1463, 0f40000000;
	@%p1841 bra 	$L__BB1_1652;
	add.f32 	%f11393, %f12005, 0f3F800000;
	add.f32 	%f11394, %f1463, 0fC0400000;
	setp.ge.f32 	%p1842, %f11394, 0f00000000;
	add.f32 	%f11395, %f11393, 0f3F800000;
	selp.f32 	%f12005, %f11395, %f11393, %p1842;
	bra.uni 	$L__BB1_1652;
$L__BB1_1651:
	add.f32 	%f11396, %f12005, 0fBF800000;
	setp.lt.f32 	%p1843, %f1463, 0fBF800000;
	add.f32 	%f11397, %f11396, 0fBF800000;
	selp.f32 	%f12005, %f11397, %f11396, %p1843;
$L__BB1_1652:
	sub.f32 	%f12007, %f12007, %f12005;
	bra.uni 	$L__BB1_1656;
$L__BB1_1653:
	mov.b32 	%r1651, %f12007;
	and.b32  	%r5775, %r1651, 8388607;
	or.b32  	%r6440, %r5775, 1065353216;
	mov.b32 	%f12006, %r6440;
	and.b32  	%r5776, %r1651, -8388608;
	add.s32 	%r6441, %r5776, -1065353216;
	setp.eq.s32 	%p1844, %r6441, 0;
	@%p1844 bra 	$L__BB1_1655;
$L__BB1_1654:
	min.u32 	%r5777, %r6441, 192937984;
	add.s32 	%r5778, %r6440, %r5777;
	mov.b32 	%f11398, %r5778;
	sub.f32 	%f11399, %f11398, %f11398;
	add.f32 	%f11400, %f11399, %f11398;
	sub.f32 	%f11401, %f11398, %f11400;
	mov.f32 	%f11402, 0f3F800000;
	fma.rz.f32 	%f11403, %f11401, %f11402, %f11400;
	cvt.rzi.f32.f32 	%f11404, %f11403;
	sub.f32 	%f12006, %f11398, %f11404;
	sub.s32 	%r6441, %r6441, %r5777;
	mov.b32 	%r6440, %f12006;
	setp.ne.s32 	%p1845, %r6441, 0;
	setp.ne.s32 	%p1846, %r6440, 0;
	and.pred  	%p1847, %p1845, %p1846;
	@%p1847 bra 	$L__BB1_1654;
$L__BB1_1655:
	setp.gt.u32 	%p1848, %r1651, 2139095039;
	selp.f32 	%f11406, 0f7FFFFFFF, 0f4B000000, %p1848;
	mul.f32 	%f11407, %f12006, 0f34000000;
	mul.f32 	%f12007, %f11406, %f11407;
$L__BB1_1656:
	abs.f32 	%f11408, %f12007;
	setp.nan.f32 	%p1849, %f11408, %f11408;
	copysign.f32 	%f11409, %f1243, %f12007;
	selp.f32 	%f11410, %f12007, %f11409, %p1849;
	abs.f32 	%f11411, %f11410;
	setp.gt.f32 	%p1850, %f11411, 0f3F000000;
	mov.f32 	%f11412, 0f3F800000;
	sub.f32 	%f11413, %f11412, %f11411;
	selp.f32 	%f1474, %f11413, %f11411, %p1850;
	abs.f32 	%f1475, %f1474;
	setp.lt.f32 	%p1851, %f1475, 0f3089705F;
	@%p1851 bra 	$L__BB1_1658;
	cvt.rn.f32.u32 	%f11414, %r1677;
	mul.f32 	%f11415, %f1474, %f11414;
	add.f32 	%f11416, %f11415, %f11415;
	cvt.rni.f32.f32 	%f11417, %f11416;
	cvt.rzi.s32.f32 	%r5779, %f11417;
	fma.rn.f32 	%f11418, %f11417, 0fBF000000, %f11415;
	mul.rn.f32 	%f11419, %f11418, %f11418;
	fma.rn.f32 	%f11420, %f11419, 0fBF17ACC9, 0f40233590;
	fma.rn.f32 	%f11421, %f11419, 0f3E684E12, 0fBFAAD2E0;
	fma.rn.f32 	%f11422, %f11420, %f11419, 0fC0A55DF6;
	fma.rn.f32 	%f11423, %f11421, %f11419, 0f4081E0CF;
	fma.rn.f32 	%f11424, %f11419, %f11418, 0f00000000;
	fma.rn.f32 	%f11425, %f11423, %f11419, 0fC09DE9E6;
	fma.rn.f32 	%f11426, %f11422, %f11424, 0f00000000;
	fma.rn.f32 	%f11427, %f11425, %f11419, 0f3F800000;
	fma.rn.f32 	%f11428, %f11418, 0f40490FDB, %f11426;
	and.b32  	%r5780, %r5779, 1;
	setp.eq.b32 	%p1852, %r5780, 1;
	selp.f32 	%f11429, %f11427, %f11428, %p1852;
	and.b32  	%r5781, %r5779, 2;
	setp.eq.s32 	%p1853, %r5781, 0;
	mov.f32 	%f11430, 0f00000000;
	sub.f32 	%f11431, %f11430, %f11429;
	selp.f32 	%f11432, %f11429, %f11431, %p1853;
	cvt.rzi.f32.f32 	%f11433, %f11415;
	setp.eq.f32 	%p1854, %f11415, %f11433;
	mul.rn.f32 	%f11434, %f11415, %f11430;
	selp.f32 	%f11435, %f11434, %f11432, %p1854;
	add.f32 	%f11436, %f1474, %f1474;
	cvt.rni.f32.f32 	%f11437, %f11436;
	cvt.rzi.s32.f32 	%r5782, %f11437;
	fma.rn.f32 	%f11438, %f11437, 0fBF000000, %f1474;
	mul.rn.f32 	%f11439, %f11438, %f11438;
	fma.rn.f32 	%f11440, %f11439, 0fBF17ACC9, 0f40233590;
	fma.rn.f32 	%f11441, %f11439, 0f3E684E12, 0fBFAAD2E0;
	fma.rn.f32 	%f11442, %f11440, %f11439, 0fC0A55DF6;
	fma.rn.f32 	%f11443, %f11441, %f11439, 0f4081E0CF;
	fma.rn.f32 	%f11444, %f11439, %f11438, 0f00000000;
	fma.rn.f32 	%f11445, %f11443, %f11439, 0fC09DE9E6;
	fma.rn.f32 	%f11446, %f11442, %f11444, 0f00000000;
	fma.rn.f32 	%f11447, %f11445, %f11439, 0f3F800000;
	fma.rn.f32 	%f11448, %f11438, 0f40490FDB, %f11446;
	and.b32  	%r5783, %r5782, 1;
	setp.eq.b32 	%p1855, %r5783, 1;
	selp.f32 	%f11449, %f11447, %f11448, %p1855;
	and.b32  	%r5784, %r5782, 2;
	setp.eq.s32 	%p1856, %r5784, 0;
	sub.f32 	%f11450, %f11430, %f11449;
	selp.f32 	%f11451, %f11449, %f11450, %p1856;
	cvt.rzi.f32.f32 	%f11452, %f1474;
	setp.eq.f32 	%p1857, %f1474, %f11452;
	mul.rn.f32 	%f11453, %f1474, %f11430;
	mul.f32 	%f11454, %f11435, %f11435;
	selp.f32 	%f11455, %f11453, %f11451, %p1857;
	mul.f32 	%f11456, %f11455, %f11455;
	div.rn.f32 	%f12008, %f11454, %f11456;
	bra.uni 	$L__BB1_1659;
$L__BB1_1658:
	cvt.rn.f32.u32 	%f11457, %r1677;
	mul.f32 	%f11458, %f1474, %f11457;
	abs.f32 	%f11459, %f11458;
	setp.gt.f32 	%p1858, %f11459, 0f4B800000;
	mov.f32 	%f11460, 0f00000000;
	mul.rn.f32 	%f11461, %f11458, %f11460;
	selp.f32 	%f11462, %f11461, %f11458, %p1858;
	add.f32 	%f11463, %f11462, %f11462;
	cvt.rni.f32.f32 	%f11464, %f11463;
	cvt.rzi.s32.f32 	%r5785, %f11464;
	fma.rn.f32 	%f11465, %f11464, 0fBF000000, %f11462;
	add.s32 	%r5786, %r5785, 1;
	mul.rn.f32 	%f11466, %f11465, %f11465;
	fma.rn.f32 	%f11467, %f11466, 0fBF17ACC9, 0f40233590;
	fma.rn.f32 	%f11468, %f11466, 0f3E684E12, 0fBFAAD2E0;
	fma.rn.f32 	%f11469, %f11467, %f11466, 0fC0A55DF6;
	fma.rn.f32 	%f11470, %f11468, %f11466, 0f4081E0CF;
	fma.rn.f32 	%f11471, %f11466, %f11465, 0f00000000;
	fma.rn.f32 	%f11472, %f11470, %f11466, 0fC09DE9E6;
	fma.rn.f32 	%f11473, %f11469, %f11471, 0f00000000;
	fma.rn.f32 	%f11474, %f11472, %f11466, 0f3F800000;
	fma.rn.f32 	%f11475, %f11465, 0f40490FDB, %f11473;
	and.b32  	%r5787, %r5785, 1;
	setp.eq.b32 	%p1859, %r5787, 1;
	selp.f32 	%f11476, %f11475, %f11474, %p1859;
	and.b32  	%r5788, %r5786, 2;
	setp.eq.s32 	%p1860, %r5788, 0;
	sub.f32 	%f11477, %f11460, %f11476;
	selp.f32 	%f11478, %f11476, %f11477, %p1860;
	mul.lo.s32 	%r5789, %r1677, %r1677;
	cvt.rn.f32.u32 	%f11479, %r5789;
	mul.f32 	%f11480, %f11478, %f11479;
	setp.gt.f32 	%p1861, %f1475, 0f4B800000;
	mul.rn.f32 	%f11481, %f1474, %f11460;
	selp.f32 	%f11482, %f11481, %f1474, %p1861;
	add.f32 	%f11483, %f11482, %f11482;
	cvt.rni.f32.f32 	%f11484, %f11483;
	cvt.rzi.s32.f32 	%r5790, %f11484;
	fma.rn.f32 	%f11485, %f11484, 0fBF000000, %f11482;
	add.s32 	%r5791, %r5790, 1;
	mul.rn.f32 	%f11486, %f11485, %f11485;
	fma.rn.f32 	%f11487, %f11486, 0fBF17ACC9, 0f40233590;
	fma.rn.f32 	%f11488, %f11486, 0f3E684E12, 0fBFAAD2E0;
	fma.rn.f32 	%f11489, %f11487, %f11486, 0fC0A55DF6;
	fma.rn.f32 	%f11490, %f11488, %f11486, 0f4081E0CF;
	fma.rn.f32 	%f11491, %f11486, %f11485, 0f00000000;
	fma.rn.f32 	%f11492, %f11490, %f11486, 0fC09DE9E6;
	fma.rn.f32 	%f11493, %f11489, %f11491, 0f00000000;
	fma.rn.f32 	%f11494, %f11492, %f11486, 0f3F800000;
	fma.rn.f32 	%f11495, %f11485, 0f40490FDB, %f11493;
	and.b32  	%r5792, %r5790, 1;
	setp.eq.b32 	%p1862, %r5792, 1;
	selp.f32 	%f11496, %f11495, %f11494, %p1862;
	and.b32  	%r5793, %r5791, 2;
	setp.eq.s32 	%p1863, %r5793, 0;
	sub.f32 	%f11497, %f11460, %f11496;
	mul.f32 	%f11498, %f11478, %f11480;
	selp.f32 	%f11499, %f11496, %f11497, %p1863;
	mul.f32 	%f11500, %f11499, %f11499;
	div.rn.f32 	%f12008, %f11498, %f11500;
$L__BB1_1659:
	mul.f32 	%f1479, %f1460, %f12008;
	abs.f32 	%f12011, %f1244;
	setp.lt.f32 	%p1864, %f12011, 0f3F800000;
	@%p1864 bra 	$L__BB1_1670;
	setp.gtu.f32 	%p1865, %f12011, 0f4B000000;
	@%p1865 bra 	$L__BB1_1667;
	mov.f32 	%f11501, 0f3F800000;
	div.approx.f32 	%f11502, %f12011, %f11501;
	cvt.rzi.f32.f32 	%f12009, %f11502;
	sub.f32 	%f1482, %f12011, %f12009;
	mov.b32 	%r1658, %f1482;
	setp.lt.u32 	%p1866, %r1658, 1065353216;
	@%p1866 bra 	$L__BB1_1666;
	setp.gt.u32 	%p1867, %r1658, -2147483648;
	@%p1867 bra 	$L__BB1_1665;
	add.f32 	%f12009, %f12009, 0f3F800000;
	setp.ltu.f32 	%p1868, %f1482, 0f40000000;
	@%p1868 bra 	$L__BB1_1666;
	add.f32 	%f11503, %f12009, 0f3F800000;
	add.f32 	%f11504, %f1482, 0fC0400000;
	setp.ge.f32 	%p1869, %f11504, 0f00000000;
	add.f32 	%f11505, %f11503, 0f3F800000;
	selp.f32 	%f12009, %f11505, %f11503, %p1869;
	bra.uni 	$L__BB1_1666;
$L__BB1_1665:
	add.f32 	%f11506, %f12009, 0fBF800000;
	setp.lt.f32 	%p1870, %f1482, 0fBF800000;
	add.f32 	%f11507, %f11506, 0fBF800000;
	selp.f32 	%f12009, %f11507, %f11506, %p1870;
$L__BB1_1666:
	sub.f32 	%f12011, %f12011, %f12009;
	bra.uni 	$L__BB1_1670;
$L__BB1_1667:
	mov.b32 	%r1659, %f12011;
	and.b32  	%r5794, %r1659, 8388607;
	or.b32  	%r6442, %r5794, 1065353216;
	mov.b32 	%f12010, %r6442;
	and.b32  	%r5795, %r1659, -8388608;
	add.s32 	%r6443, %r5795, -1065353216;
	setp.eq.s32 	%p1871, %r6443, 0;
	@%p1871 bra 	$L__BB1_1669;
$L__BB1_1668:
	min.u32 	%r5796, %r6443, 192937984;
	add.s32 	%r5797, %r6442, %r5796;
	mov.b32 	%f11508, %r5797;
	sub.f32 	%f11509, %f11508, %f11508;
	add.f32 	%f11510, %f11509, %f11508;
	sub.f32 	%f11511, %f11508, %f11510;
	mov.f32 	%f11512, 0f3F800000;
	fma.rz.f32 	%f11513, %f11511, %f11512, %f11510;
	cvt.rzi.f32.f32 	%f11514, %f11513;
	sub.f32 	%f12010, %f11508, %f11514;
	sub.s32 	%r6443, %r6443, %r5796;
	mov.b32 	%r6442, %f12010;
	setp.ne.s32 	%p1872, %r6443, 0;
	setp.ne.s32 	%p1873, %r6442, 0;
	and.pred  	%p1874, %p1872, %p1873;
	@%p1874 bra 	$L__BB1_1668;
$L__BB1_1669:
	setp.gt.u32 	%p1875, %r1659, 2139095039;
	selp.f32 	%f11516, 0f7FFFFFFF, 0f4B000000, %p1875;
	mul.f32 	%f11517, %f12010, 0f34000000;
	mul.f32 	%f12011, %f11516, %f11517;
$L__BB1_1670:
	abs.f32 	%f11518, %f12011;
	setp.nan.f32 	%p1876, %f11518, %f11518;
	copysign.f32 	%f11519, %f1244, %f12011;
	selp.f32 	%f11520, %f12011, %f11519, %p1876;
	abs.f32 	%f11521, %f11520;
	setp.gt.f32 	%p1877, %f11521, 0f3F000000;
	mov.f32 	%f11522, 0f3F800000;
	sub.f32 	%f11523, %f11522, %f11521;
	selp.f32 	%f1493, %f11523, %f11521, %p1877;
	abs.f32 	%f1494, %f1493;
	setp.lt.f32 	%p1878, %f1494, 0f3089705F;
	@%p1878 bra 	$L__BB1_1672;
	cvt.rn.f32.u32 	%f11524, %r1678;
	mul.f32 	%f11525, %f1493, %f11524;
	add.f32 	%f11526, %f11525, %f11525;
	cvt.rni.f32.f32 	%f11527, %f11526;
	cvt.rzi.s32.f32 	%r5798, %f11527;
	fma.rn.f32 	%f11528, %f11527, 0fBF000000, %f11525;
	mul.rn.f32 	%f11529, %f11528, %f11528;
	fma.rn.f32 	%f11530, %f11529, 0fBF17ACC9, 0f40233590;
	fma.rn.f32 	%f11531, %f11529, 0f3E684E12, 0fBFAAD2E0;
	fma.rn.f32 	%f11532, %f11530, %f11529, 0fC0A55DF6;
	fma.rn.f32 	%f11533, %f11531, %f11529, 0f4081E0CF;
	fma.rn.f32 	%f11534, %f11529, %f11528, 0f00000000;
	fma.rn.f32 	%f11535, %f11533, %f11529, 0fC09DE9E6;
	fma.rn.f32 	%f11536, %f11532, %f11534, 0f00000000;
	fma.rn.f32 	%f11537, %f11535, %f11529, 0f3F800000;
	fma.rn.f32 	%f11538, %f11528, 0f40490FDB, %f11536;
	and.b32  	%r5799, %r5798, 1;
	setp.eq.b32 	%p1879, %r5799, 1;
	selp.f32 	%f11539, %f11537, %f11538, %p1879;
	and.b32  	%r5800, %r5798, 2;
	setp.eq.s32 	%p1880, %r5800, 0;
	mov.f32 	%f11540, 0f00000000;
	sub.f32 	%f11541, %f11540, %f11539;
	selp.f32 	%f11542, %f11539, %f11541, %p1880;
	cvt.rzi.f32.f32 	%f11543, %f11525;
	setp.eq.f32 	%p1881, %f11525, %f11543;
	mul.rn.f32 	%f11544, %f11525, %f11540;
	selp.f32 	%f11545, %f11544, %f11542, %p1881;
	add.f32 	%f11546, %f1493, %f1493;
	cvt.rni.f32.f32 	%f11547, %f11546;
	cvt.rzi.s32.f32 	%r5801, %f11547;
	fma.rn.f32 	%f11548, %f11547, 0fBF000000, %f1493;
	mul.rn.f32 	%f11549, %f11548, %f11548;
	fma.rn.f32 	%f11550, %f11549, 0fBF17ACC9, 0f40233590;
	fma.rn.f32 	%f11551, %f11549, 0f3E684E12, 0fBFAAD2E0;
	fma.rn.f32 	%f11552, %f11550, %f11549, 0fC0A55DF6;
	fma.rn.f32 	%f11553, %f11551, %f11549, 0f4081E0CF;
	fma.rn.f32 	%f11554, %f11549, %f11548, 0f00000000;
	fma.rn.f32 	%f11555, %f11553, %f11549, 0fC09DE9E6;
	fma.rn.f32 	%f11556, %f11552, %f11554, 0f00000000;
	fma.rn.f32 	%f11557, %f11555, %f11549, 0f3F800000;
	fma.rn.f32 	%f11558, %f11548, 0f40490FDB, %f11556;
	and.b32  	%r5802, %r5801, 1;
	setp.eq.b32 	%p1882, %r5802, 1;
	selp.f32 	%f11559, %f11557, %f11558, %p1882;
	and.b32  	%r5803, %r5801, 2;
	setp.eq.s32 	%p1883, %r5803, 0;
	sub.f32 	%f11560, %f11540, %f11559;
	selp.f32 	%f11561, %f11559, %f11560, %p1883;
	cvt.rzi.f32.f32 	%f11562, %f1493;
	setp.eq.f32 	%p1884, %f1493, %f11562;
	mul.rn.f32 	%f11563, %f1493, %f11540;
	mul.f32 	%f11564, %f11545, %f11545;
	selp.f32 	%f11565, %f11563, %f11561, %p1884;
	mul.f32 	%f11566, %f11565, %f11565;
	div.rn.f32 	%f12012, %f11564, %f11566;
	bra.uni 	$L__BB1_1673;
$L__BB1_1672:
	cvt.rn.f32.u32 	%f11567, %r1678;
	mul.f32 	%f11568, %f1493, %f11567;
	abs.f32 	%f11569, %f11568;
	setp.gt.f32 	%p1885, %f11569, 0f4B800000;
	mov.f32 	%f11570, 0f00000000;
	mul.rn.f32 	%f11571, %f11568, %f11570;
	selp.f32 	%f11572, %f11571, %f11568, %p1885;
	add.f32 	%f11573, %f11572, %f11572;
	cvt.rni.f32.f32 	%f11574, %f11573;
	cvt.rzi.s32.f32 	%r5804, %f11574;
	fma.rn.f32 	%f11575, %f11574, 0fBF000000, %f11572;
	add.s32 	%r5805, %r5804, 1;
	mul.rn.f32 	%f11576, %f11575, %f11575;
	fma.rn.f32 	%f11577, %f11576, 0fBF17ACC9, 0f40233590;
	fma.rn.f32 	%f11578, %f11576, 0f3E684E12, 0fBFAAD2E0;
	fma.rn.f32 	%f11579, %f11577, %f11576, 0fC0A55DF6;
	fma.rn.f32 	%f11580, %f11578, %f11576, 0f4081E0CF;
	fma.rn.f32 	%f11581, %f11576, %f11575, 0f00000000;
	fma.rn.f32 	%f11582, %f11580, %f11576, 0fC09DE9E6;
	fma.rn.f32 	%f11583, %f11579, %f11581, 0f00000000;
	fma.rn.f32 	%f11584, %f11582, %f11576, 0f3F800000;
	fma.rn.f32 	%f11585, %f11575, 0f40490FDB, %f11583;
	and.b32  	%r5806, %r5804, 1;
	setp.eq.b32 	%p1886, %r5806, 1;
	selp.f32 	%f11586, %f11585, %f11584, %p1886;
	and.b32  	%r5807, %r5805, 2;
	setp.eq.s32 	%p1887, %r5807, 0;
	sub.f32 	%f11587, %f11570, %f11586;
	selp.f32 	%f11588, %f11586, %f11587, %p1887;
	mul.lo.s32 	%r5808, %r1678, %r1678;
	cvt.rn.f32.u32 	%f11589, %r5808;
	mul.f32 	%f11590, %f11588, %f11589;
	setp.gt.f32 	%p1888, %f1494, 0f4B800000;
	mul.rn.f32 	%f11591, %f1493, %f11570;
	selp.f32 	%f11592, %f11591, %f1493, %p1888;
	add.f32 	%f11593, %f11592, %f11592;
	cvt.rni.f32.f32 	%f11594, %f11593;
	cvt.rzi.s32.f32 	%r5809, %f11594;
	fma.rn.f32 	%f11595, %f11594, 0fBF000000, %f11592;
	add.s32 	%r5810, %r5809, 1;
	mul.rn.f32 	%f11596, %f11595, %f11595;
	fma.rn.f32 	%f11597, %f11596, 0fBF17ACC9, 0f40233590;
	fma.rn.f32 	%f11598, %f11596, 0f3E684E12, 0fBFAAD2E0;
	fma.rn.f32 	%f11599, %f11597, %f11596, 0fC0A55DF6;
	fma.rn.f32 	%f11600, %f11598, %f11596, 0f4081E0CF;
	fma.rn.f32 	%f11601, %f11596, %f11595, 0f00000000;
	fma.rn.f32 	%f11602, %f11600, %f11596, 0fC09DE9E6;
	fma.rn.f32 	%f11603, %f11599, %f11601, 0f00000000;
	fma.rn.f32 	%f11604, %f11602, %f11596, 0f3F800000;
	fma.rn.f32 	%f11605, %f11595, 0f40490FDB, %f11603;
	and.b32  	%r5811, %r5809, 1;
	setp.eq.b32 	%p1889, %r5811, 1;
	selp.f32 	%f11606, %f11605, %f11604, %p1889;
	and.b32  	%r5812, %r5810, 2;
	setp.eq.s32 	%p1890, %r5812, 0;
	sub.f32 	%f11607, %f11570, %f11606;
	mul.f32 	%f11608, %f11588, %f11590;
	selp.f32 	%f11609, %f11606, %f11607, %p1890;
	mul.f32 	%f11610, %f11609, %f11609;
	div.rn.f32 	%f12012, %f11608, %f11610;
$L__BB1_1673:
	fma.rn.f32 	%f12013, %f1479, %f12012, %f12013;
	add.s32 	%r6335, %r6335, 1;
	setp.ne.s32 	%p1891, %r6335, %r1679;
	@%p1891 bra 	$L__BB1_1349;
$L__BB1_1674:
	cvta.to.global.u64 	%rd2154, %rd328;
	mul.wide.u32 	%rd2155, %r1728, 4;
	add.s64 	%rd2156, %rd2154, %rd2155;
	ld.global.f32 	%f11611, [%rd2156];
	fma.rn.f32 	%f11687, %f12013, %f11611, %f11687;
	add.s32 	%r5898, %r53, 1;
	mad.lo.s32 	%r5897, %r1673, %r53, %r1673;
	setp.lt.u32 	%p1892, %r5897, %r1675;
	@%p1892 bra 	$L__BB1_39;
	ld.param.u32 	%r5876, [_Z15dirtymap_kernel10floatArrayS_S_S_f11chordParamsPfjPKf_param_7];
	ld.param.u64 	%rd2230, [_Z15dirtymap_kernel10floatArrayS_S_S_f11chordParamsPfjPKf_param_6];
	shl.b32 	%r5814, %r5895, 5;
	mov.u32 	%r5815, %ctaid.x;
	mul.lo.s32 	%r5816, %r5815, %r5876;
	shl.b32 	%r5817, %r5816, 5;
	mov.u32 	%r5818, %tid.x;
	add.s32 	%r5819, %r5817, %r5818;
	add.s32 	%r5820, %r5819, %r5814;
	mad.lo.s32 	%r5821, %r5820, %r1673, %r5896;
	cvta.to.global.u64 	%rd2157, %rd2230;
	mul.wide.u32 	%rd2158, %r5821, 4;
	add.s64 	%rd2159, %rd2157, %rd2158;
	ld.global.f32 	%f11612, [%rd2159];
	add.f32 	%f11613, %f11687, %f11612;
	st.global.f32 	[%rd2159], %f11613;
	add.s32 	%r5896, %r5896, 1;
	setp.ne.s32 	%p1893, %r5896, %r1673;
	@%p1893 bra 	$L__BB1_38;
$L__BB1_1676:
	ld.param.u32 	%r5877, [_Z15dirtymap_kernel10floatArrayS_S_S_f11chordParamsPfjPKf_param_7];
	add.s32 	%r5895, %r5895, 1;
	setp.ne.s32 	%p1894, %r5895, %r5877;
	@%p1894 bra 	$L__BB1_36;
$L__BB1_1677:
	ret;

}


// ===== COMPILED SASS (sm_100) =====

	.target	sm_100

	.elftype	@"ET_EXEC"


//--------------------- .note.nv.tkinfo           --------------------------
	.section	.note.nv.tkinfo,"",@"SHT_NOTE"
	.sectionflags	@"SHF_NOTE_NV_TKINFO"
	.tkinfo
        /*0018*/ 	.word	0x00000002
        /*0030*/ 	.string	""
        /*0030*/ 	.string	"ptxas"
        /*0030*/ 	.string	"Cuda compilation tools, release 13.0, V13.0.88"
        /*0030*/ 	.string	"Build cuda_13.0.r13.0/compiler.36424714_0"
        /*0030*/ 	.string	"-arch sm_100 -m 64 "



//--------------------- .note.nv.cuinfo           --------------------------
	.section	.note.nv.cuinfo,"",@"SHT_NOTE"
	.sectionflags	@"SHF_NOTE_NV_CUINFO"
        /*0018*/ 	.short	0x0002
        /*001a*/ 	.short	0x0064
        /*001c*/ 	.short	0x0082
	.zero		2


//--------------------- .nv.info                  --------------------------
	.section	.nv.info,"",@"SHT_CUDA_INFO"
	.align	4


	//----- nvinfo : EIATTR_REGCOUNT
	.align		4
        /*0000*/ 	.byte	0x04, 0x2f
        /*0002*/ 	.short	(.L_2 - .L_1)
	.align		4
.L_1:
        /*0004*/ 	.word	index@(_Z10precomputePf11chordParams)
        /*0008*/ 	.word	0x00000020


	//----- nvinfo : EIATTR_FRAME_SIZE
	.align		4
.L_2:
        /*000c*/ 	.byte	0x04, 0x11
        /*000e*/ 	.short	(.L_4 - .L_3)
	.align		4
.L_3:
        /*0010*/ 	.word	index@(_Z10precomputePf11chordParams)
        /*0014*/ 	.word	0x00000020


	//----- nvinfo : EIATTR_REGCOUNT
	.align		4
.L_4:
        /*0018*/ 	.byte	0x04, 0x2f
        /*001a*/ 	.short	(.L_6 - .L_5)
	.align		4
.L_5:
        /*001c*/ 	.word	index@(_Z15dirtymap_kernel10floatArrayS_S_S_f11chordParamsPfjPKf)
        /*0020*/ 	.word	0x00000028


	//----- nvinfo : EIATTR_FRAME_SIZE
	.align		4
.L_6:
        /*0024*/ 	.byte	0x04, 0x11
        /*0026*/ 	.short	(.L_8 - .L_7)
	.align		4
.L_7:
        /*0028*/ 	.word	index@($__internal_1_$__cuda_sm3x_div_rn_noftz_f32_slowpath)
        /*002c*/ 	.word	0x00000020


	//----- nvinfo : EIATTR_FRAME_SIZE
	.align		4
.L_8:
        /*0030*/ 	.byte	0x04, 0x11
        /*0032*/ 	.short	(.L_10 - .L_9)
	.align		4
.L_9:
        /*0034*/ 	.word	index@($__internal_0_$__cuda_sm20_sqrt_rn_f32_slowpath)
        /*0038*/ 	.word	0x00000020


	//----- nvinfo : EIATTR_FRAME_SIZE
	.align		4
.L_10:
        /*003c*/ 	.byte	0x04, 0x11
        /*003e*/ 	.short	(.L_12 - .L_11)
	.align		4
.L_11:
        /*0040*/ 	.word	index@(_Z15dirtymap_kernel10floatArrayS_S_S_f11chordParamsPfjPKf)
        /*0044*/ 	.word	0x00000020


	//----- nvinfo : EIATTR_MIN_STACK_SIZE
	.align		4
.L_12:
        /*0048*/ 	.byte	0x04, 0x12
        /*004a*/ 	.short	(.L_14 - .L_13)
	.align		4
.L_13:
        /*004c*/ 	.word	index@(_Z15dirtymap_kernel10floatArrayS_S_S_f11chordParamsPfjPKf)
        /*0050*/ 	.word	0x00000020


	//----- nvinfo : EIATTR_MIN_STACK_SIZE
	.align		4
.L_14:
        /*0054*/ 	.byte	0x04, 0x12
        /*0056*/ 	.short	(.L_16 - .L_15)
	.align		4
.L_15:
        /*0058*/ 	.word	index@(_Z10precomputePf11chordParams)
        /*005c*/ 	.word	0x00000020
.L_16:


//--------------------- .nv.compat                --------------------------
	.section	.nv.compat,"",@"SHT_CUDA_COMPAT_INFO"
	.align	4
        /*0000*/ 	.byte	0x02, 0x09, 0x00, 0x00, 0x02, 0x02, 0x01, 0x00, 0x02, 0x05, 0x05, 0x00, 0x03, 0x07, 0x01, 0x01
        /*0010*/ 	.byte	0x02, 0x03, 0x00, 0x00, 0x02, 0x06, 0x01, 0x00, 0x04, 0x0b, 0x08, 0x00, 0x01, 0x00, 0x00, 0x00
        /*0020*/ 	.byte	0x00, 0x00, 0x00, 0x00


//--------------------- .nv.info._Z15dirtymap_kernel10floatArrayS_S_S_f11chordParamsPfjPKf --------------------------
	.section	.nv.info._Z15dirtymap_kernel10floatArrayS_S_S_f11chordParamsPfjPKf,"",@"SHT_CUDA_INFO"
	.sectionflags	@""
	.align	4


	//----- nvinfo : EIATTR_CUDA_API_VERSION
	.align		4
        /*0000*/ 	.byte	0x04, 0x37
        /*0002*/ 	.short	(.L_18 - .L_17)
.L_17:
        /*0004*/ 	.word	0x00000082


	//----- nvinfo : EIATTR_KPARAM_INFO
	.align		4
.L_18:
        /*0008*/ 	.byte	0x04, 0x17
        /*000a*/ 	.short	(.L_20 - .L_19)
.L_19:
        /*000c*/ 	.word	0x00000000
        /*0010*/ 	.short	0x0008
        /*0012*/ 	.short	0x0090
        /*0014*/ 	.byte	0x00, 0xf5, 0x21, 0x00


	//----- nvinfo : EIATTR_KPARAM_INFO
	.align		4
.L_20:
        /*0018*/ 	.byte	0x04, 0x17
        /*001a*/ 	.short	(.L_22 - .L_21)
.L_21:
        /*001c*/ 	.word	0x00000000
        /*0020*/ 	.short	0x0007
        /*0022*/ 	.short	0x0088
        /*0024*/ 	.byte	0x00, 0xf0, 0x11, 0x00


	//----- nvinfo : EIATTR_KPARAM_INFO
	.align		4
.L_22:
        /*0028*/ 	.byte	0x04, 0x17
        /*002a*/ 	.short	(.L_24 - .L_23)
.L_23:
        /*002c*/ 	.word	0x00000000
        /*0030*/ 	.short	0x0006
        /*0032*/ 	.short	0x0080
        /*0034*/ 	.byte	0x00, 0xf5, 0x21, 0x00


	//----- nvinfo : EIATTR_KPARAM_INFO
	.align		4
.L_24:
        /*0038*/ 	.byte	0x04, 0x17
        /*003a*/ 	.short	(.L_26 - .L_25)
.L_25:
        /*003c*/ 	.word	0x00000000
        /*0040*/ 	.short	0x0005
        /*0042*/ 	.short	0x0048
        /*0044*/ 	.byte	0x00, 0xf0, 0xe1, 0x00


	//----- nvinfo : EIATTR_KPARAM_INFO
	.align		4
.L_26:
        /*0048*/ 	.byte	0x04, 0x17
        /*004a*/ 	.short	(.L_28 - .L_27)
.L_27:
        /*004c*/ 	.word	0x00000000
        /*0050*/ 	.short	0x0004
        /*0052*/ 	.short	0x0040
        /*0054*/ 	.byte	0x00, 0xf0, 0x11, 0x00


	//----- nvinfo : EIATTR_KPARAM_INFO
	.align		4
.L_28:
        /*0058*/ 	.byte	0x04, 0x17
        /*005a*/ 	.short	(.L_30 - .L_29)
.L_29:
        /*005c*/ 	.word	0x00000000
        /*0060*/ 	.short	0x0003
        /*0062*/ 	.short	0x0030
        /*0064*/ 	.byte	0x00, 0xf0, 0x41, 0x00


	//----- nvinfo : EIATTR_KPARAM_INFO
	.align		4
.L_30:
        /*0068*/ 	.byte	0x04, 0x17
        /*006a*/ 	.short	(.L_32 - .L_31)
.L_31:
        /*006c*/ 	.word	0x00000000
        /*0070*/ 	.short	0x0002
        /*0072*/ 	.short	0x0020
        /*0074*/ 	.byte	0x00, 0xf0, 0x41, 0x00


	//----- nvinfo : EIATTR_KPARAM_INFO
	.align		4
.L_32:
        /*0078*/ 	.byte	0x04, 0x17
        /*007a*/ 	.short	(.L_34 - .L_33)
.L_33:
        /*007c*/ 	.word	0x00000000
        /*0080*/ 	.short	0x0001
        /*0082*/ 	.short	0x0010
        /*0084*/ 	.byte	0x00, 0xf0, 0x41, 0x00


	//----- nvinfo : EIATTR_KPARAM_INFO
	.align		4
.L_34:
        /*0088*/ 	.byte	0x04, 0x17
        /*008a*/ 	.short	(.L_36 - .L_35)
.L_35:
        /*008c*/ 	.word	0x00000000
        /*0090*/ 	.short	0x0000
        /*0092*/ 	.short	0x0000
        /*0094*/ 	.byte	0x00, 0xf0, 0x41, 0x00


	//----- nvinfo : EIATTR_SPARSE_MMA_MASK
	.align		4
.L_36:
        /*0098*/ 	.byte	0x03, 0x50
        /*009a*/ 	.short	0x0000


	//----- nvinfo : EIATTR_MAXREG_COUNT
	.align		4
        /*009c*/ 	.byte	0x03, 0x1b
        /*009e*/ 	.short	0x00ff


	//----- nvinfo : EIATTR_MERCURY_ISA_VERSION
	.align		4
        /*00a0*/ 	.byte	0x03, 0x5f
        /*00a2*/ 	.short	0x0101


	//----- nvinfo : EIATTR_VRC_CTA_INIT_COUNT
	.align		4
        /*00a4*/ 	.byte	0x02, 0x4a
	.zero		1
	.zero		1


	//----- nvinfo : EIATTR_EXIT_INSTR_OFFSETS
	.align		4
        /*00a8*/ 	.byte	0x04, 0x1c
        /*00aa*/ 	.short	(.L_38 - .L_37)


	//   ....[0]....
.L_37:
        /*00ac*/ 	.word	0x00000040


	//   ....[1]....
        /*00b0*/ 	.word	0x00000090


	//   ....[2]....
        /*00b4*/ 	.word	0x00000dc0


	//   ....[3]....
        /*00b8*/ 	.word	0x00001030


	//   ....[4]....
        /*00bc*/ 	.word	0x000012a0


	//   ....[5]....
        /*00c0*/ 	.word	0x0005f000


	//----- nvinfo : EIATTR_CRS_STACK_SIZE
	.align		4
.L_38:
        /*00c4*/ 	.byte	0x04, 0x1e
        /*00c6*/ 	.short	(.L_40 - .L_39)
.L_39:
        /*00c8*/ 	.word	0x00000000


	//----- nvinfo : EIATTR_CBANK_PARAM_SIZE
	.align		4
.L_40:
        /*00cc*/ 	.byte	0x03, 0x19
        /*00ce*/ 	.short	0x0098


	//----- nvinfo : EIATTR_PARAM_CBANK
	.align		4
        /*00d0*/ 	.byte	0x04, 0x0a
        /*00d2*/ 	.short	(.L_42 - .L_41)
	.align		4
.L_41:
        /*00d4*/ 	.word	index@(.nv.constant0._Z15dirtymap_kernel10floatArrayS_S_S_f11chordParamsPfjPKf)
        /*00d8*/ 	.short	0x0380
        /*00da*/ 	.short	0x0098


	//----- nvinfo : EIATTR_SW_WAR
	.align		4
.L_42:
        /*00dc*/ 	.byte	0x04, 0x36
        /*00de*/ 	.short	(.L_44 - .L_43)
.L_43:
        /*00e0*/ 	.word	0x00000008
.L_44:


//--------------------- .nv.info._Z10precomputePf11chordParams --------------------------
	.section	.nv.info._Z10precomputePf11chordParams,"",@"SHT_CUDA_INFO"
	.sectionflags	@""
	.align	4


	//----- nvinfo : EIATTR_CUDA_API_VERSION
	.align		4
        /*0000*/ 	.byte	0x04, 0x37
        /*0002*/ 	.short	(.L_46 - .L_45)
.L_45:
        /*0004*/ 	.word	0x00000082


	//----- nvinfo : EIATTR_KPARAM_INFO
	.align		4
.L_46:
        /*0008*/ 	.byte	0x04, 0x17
        /*000a*/ 	.short	(.L_48 - .L_47)
.L_47:
        /*000c*/ 	.word	0x00000000
        /*0010*/ 	.short	0x0001
        /*0012*/ 	.short	0x0008
        /*0014*/ 	.byte	0x00, 0xf0, 0xe1, 0x00


	//----- nvinfo : EIATTR_KPARAM_INFO
	.align		4
.L_48:
        /*0018*/ 	.byte	0x04, 0x17
        /*001a*/ 	.short	(.L_50 - .L_49)
.L_49:
        /*001c*/ 	.word	0x00000000
        /*0020*/ 	.short	0x0000
        /*0022*/ 	.short	0x0000
        /*0024*/ 	.byte	0x00, 0xf5, 0x21, 0x00


	//----- nvinfo : EIATTR_SPARSE_MMA_MASK
	.align		4
.L_50:
        /*0028*/ 	.byte	0x03, 0x50
        /*002a*/ 	.short	0x0000


	//----- nvinfo : EIATTR_MAXREG_COUNT
	.align		4
        /*002c*/ 	.byte	0x03, 0x1b
        /*002e*/ 	.short	0x00ff


	//----- nvinfo : EIATTR_MERCURY_ISA_VERSION
	.align		4
        /*0030*/ 	.byte	0x03, 0x5f
        /*0032*/ 	.short	0x0101


	//----- nvinfo : EIATTR_VRC_CTA_INIT_COUNT
	.align		4
        /*0034*/ 	.byte	0x02, 0x4a
	.zero		1
	.zero		1


	//----- nvinfo : EIATTR_EXIT_INSTR_OFFSETS
	.align		4
        /*0038*/ 	.byte	0x04, 0x1c
        /*003a*/ 	.short	(.L_52 - .L_51)


	//   ....[0]....
.L_51:
        /*003c*/ 	.word	0x00000040


	//   ....[1]....
        /*0040*/ 	.word	0x00002400


	//   ....[2]....
        /*0044*/ 	.word	0x00004710


	//   ....[3]....
        /*0048*/ 	.word	0x00006a00


	//   ....[4]....
        /*004c*/ 	.word	0x00008cd0


	//   ....[5]....
        /*0050*/ 	.word	0x0000afa0


	//----- nvinfo : EIATTR_CBANK_PARAM_SIZE
	.align		4
.L_52:
        /*0054*/ 	.byte	0x03, 0x19
        /*0056*/ 	.short	0x0040


	//----- nvinfo : EIATTR_PARAM_CBANK
	.align		4
        /*0058*/ 	.byte	0x04, 0x0a
        /*005a*/ 	.short	(.L_54 - .L_53)
	.align		4
.L_53:
        /*005c*/ 	.word	index@(.nv.constant0._Z10precomputePf11chordParams)
        /*0060*/ 	.short	0x0380
        /*0062*/ 	.short	0x0040


	//----- nvinfo : EIATTR_SW_WAR
	.align		4
.L_54:
        /*0064*/ 	.byte	0x04, 0x36
        /*0066*/ 	.short	(.L_56 - .L_55)
.L_55:
        /*0068*/ 	.word	0x00000008
.L_56:


//--------------------- .nv.callgraph             --------------------------
	.section	.nv.callgraph,"",@"SHT_CUDA_CALLGRAPH"
	.align	4
	.sectionentsize	8
	.align		4
        /*0000*/ 	.word	0x00000000
	.align		4
        /*0004*/ 	.word	0xffffffff
	.align		4
        /*0008*/ 	.word	0x00000000
	.align		4
        /*000c*/ 	.word	0xfffffffe
	.align		4
        /*0010*/ 	.word	0x00000000
	.align		4
        /*0014*/ 	.word	0xfffffffd
	.align		4
        /*0018*/ 	.word	0x00000000
	.align		4
        /*001c*/ 	.word	0xfffffffc


//--------------------- .nv.constant4             --------------------------
	.section	.nv.constant4,"a",@progbits
	.align	8
	.align		8
.nv.constant4:
        /*0000*/ 	.dword	__cudart_i2opi_f


//--------------------- .text._Z15dirtymap_kernel10floatArrayS_S_S_f11chordParamsPfjPKf --------------------------
	.section	.text._Z15dirtymap_kernel10floatArrayS_S_S_f11chordParamsPfjPKf,"ax",@progbits
	.align	128
        .global         _Z15dirtymap_kernel10floatArrayS_S_S_f11chordParamsPfjPKf
        .type           _Z15dirtymap_kernel10floatArrayS_S_S_f11chordParamsPfjPKf,@function
        .size           _Z15dirtymap_kernel10floatArrayS_S_S_f11chordParamsPfjPKf,(.L_x_1745 - _Z15dirtymap_kernel10floatArrayS_S_S_f11chordParamsPfjPKf)
        .other          _Z15dirtymap_kernel10floatArrayS_S_S_f11chordParamsPfjPKf,@"STO_CUDA_ENTRY STV_DEFAULT"
_Z15dirtymap_kernel10floatArrayS_S_S_f11chordParamsPfjPKf:
.text._Z15dirtymap_kernel10floatArrayS_S_S_f11chordParamsPfjPKf:
[----:B------:R-:W0:Y:S01]  /*0000*/  LDC R1, c[0x0][0x37c] ;  /* 0x0000df00ff017b82 */ /* 0x000e220000000800 */
[----:B------:R-:W1:Y:S01]  /*0010*/  LDCU UR4, c[0x0][0x408] ;  /* 0x00008100ff0477ac */ /* 0x000e620008000800 */
[----:B0-----:R-:W-:Y:S02]  /*0020*/  IADD3 R1, PT, PT, R1, -0x20, RZ ;  /* 0xffffffe001017810 */ /* 0x001fe40007ffe0ff */
[----:B-1----:R-:W-:-:S13]  /*0030*/  ISETP.NE.AND P0, PT, RZ, UR4, PT ;  /* 0x00000004ff007c0c */ /* 0x002fda000bf05270 */
[----:B------:R-:W-:Y:S05]  /*0040*/  @!P0 EXIT ;  /* 0x000000000000894d */ /* 0x000fea0003800000 */
[----:B------:R-:W0:Y:S01]  /*0050*/  LDCU UR8, c[0x0][0x398] ;  /* 0x00007300ff0877ac */ /* 0x000e220008000800 */
[----:B------:R-:W1:Y:S01]  /*0060*/  S2R R7, SR_TID.X ;  /* 0x0000000000077919 */ /* 0x000e620000002100 */
[----:B------:R-:W2:Y:S01]  /*0070*/  S2UR UR9, SR_CTAID.X ;  /* 0x00000000000979c3 */ /* 0x000ea20000002500 */
[----:B0-----:R-:W-:-:S13]  /*0080*/  ISETP.NE.AND P0, PT, RZ, UR8, PT ;  /* 0x00000008ff007c0c */ /* 0x001fda000bf05270 */
[----:B--2---:R-:W-:Y:S05]  /*0090*/  @!P0 EXIT ;  /* 0x000000000000894d */ /* 0x004fea0003800000 */
[----:B------:R-:W0:Y:S01]  /*00a0*/  LDCU UR5, c[0x0][0x3b8] ;  /* 0x00007700ff0577ac */ /* 0x000e220008000800 */
[----:B------:R-:W-:Y:S01]  /*00b0*/  MOV R4, UR9 ;  /* 0x0000000900047c02 */ /* 0x000fe20008000f00 */
[----:B------:R-:W2:Y:S04]  /*00c0*/  LDCU.64 UR6, c[0x0][0x358] ;  /* 0x00006b00ff0677ac */ /* 0x000ea80008000a00 */
[----:B------:R-:W-:-:S05]  /*00d0*/  IMAD R2, R4, UR4, RZ ;  /* 0x0000000404027c24 */ /* 0x000fca000f8e02ff */
[----:B-1----:R-:W-:Y:S01]  /*00e0*/  LEA R2, R2, R7, 0x5 ;  /* 0x0000000702027211 */ /* 0x002fe200078e28ff */
[----:B0-----:R-:W-:-:S09]  /*00f0*/  UISETP.NE.AND UP0, UPT, UR5, URZ, UPT ;  /* 0x000000ff0500728c */ /* 0x001fd2000bf05270 */
[----:B--2---:R-:W-:Y:S05]  /*0100*/  BRA.U UP0, `(.L_x_0) ;  /* 0x0000000d00347547 */ /* 0x004fea000b800000 */
[----:B------:R-:W-:Y:S01]  /*0110*/  ULOP3.LUT UR10, UR8, 0xf, URZ, 0xc0, !UPT ;  /* 0x0000000f080a7892 */ /* 0x000fe2000f8ec0ff */
[----:B------:R-:W-:Y:S01]  /*0120*/  HFMA2 R3, -RZ, RZ, 0, 0 ;  /* 0x00000000ff037431 */ /* 0x000fe200000001ff */
[----:B------:R-:W-:Y:S02]  /*0130*/  ULOP3.LUT UR11, UR8, 0x7, URZ, 0xc0, !UPT ;  /* 0x00000007080b7892 */ /* 0x000fe4000f8ec0ff */
[----:B------:R-:W-:Y:S02]  /*0140*/  ULOP3.LUT UR5, UR8, 0xfffffff0, URZ, 0xc0, !UPT ;  /* 0xfffffff008057892 */ /* 0x000fe4000f8ec0ff */
[----:B------:R-:W-:Y:S02]  /*0150*/  UIADD3 UR4, UPT, UPT, UR10, -0x1, URZ ;  /* 0xffffffff0a047890 */ /* 0x000fe4000fffe0ff */
[----:B------:R-:W-:Y:S02]  /*0160*/  UIADD3 UR12, UPT, UPT, UR11, -0x1, URZ ;  /* 0xffffffff0b0c7890 */ /* 0x000fe4000fffe0ff */
[----:B------:R-:W-:-:S02]  /*0170*/  ULOP3.LUT UR8, UR8, 0x3, URZ, 0xc0, !UPT ;  /* 0x0000000308087892 */ /* 0x000fc4000f8ec0ff */
[----:B------:R-:W-:Y:S02]  /*0180*/  UIADD3 UR9, UPT, UPT, -UR5, URZ, URZ ;  /* 0x000000ff05097290 */ /* 0x000fe4000fffe1ff */
[----:B------:R-:W-:Y:S02]  /*0190*/  UISETP.GE.U32.AND UP0, UPT, UR4, 0x7, UPT ;  /* 0x000000070400788c */ /* 0x000fe4000bf06070 */
[----:B------:R-:W-:-:S11]  /*01a0*/  UISETP.GE.U32.AND UP1, UPT, UR12, 0x3, UPT ;  /* 0x000000030c00788c */ /* 0x000fd6000bf26070 */
.L_x_7:
[----:B0-----:R-:W0:Y:S01]  /*01b0*/  LDCU UR4, c[0x0][0x388] ;  /* 0x00007100ff0477ac */ /* 0x001e220008000800 */
[----:B------:R-:W-:Y:S01]  /*01c0*/  LEA R0, R3, R2, 0x5 ;  /* 0x0000000203007211 */ /* 0x000fe200078e28ff */
[----:B------:R-:W-:Y:S04]  /*01d0*/  BSSY.RECONVERGENT B0, `(.L_x_1) ;  /* 0x00000bb000007945 */ /* 0x000fe80003800200 */
[----:B--234-:R-:W-:-:S05]  /*01e0*/  IMAD R4, R0, 0x3, RZ ;  /* 0x0000000300047824 */ /* 0x01cfca00078e02ff */
[----:B0-----:R-:W-:-:S13]  /*01f0*/  ISETP.GE.U32.AND P0, PT, R4, UR4, PT ;  /* 0x0000000404007c0c */ /* 0x001fda000bf06070 */
[----:B-1----:R-:W-:Y:S05]  /*0200*/  @P0 BRA `(.L_x_2) ;  /* 0x0000000800dc0947 */ /* 0x002fea0003800000 */
[----:B------:R-:W0:Y:S01]  /*0210*/  LDC R7, c[0x0][0x398] ;  /* 0x0000e600ff077b82 */ /* 0x000e220000000800 */
[----:B------:R-:W-:Y:S01]  /*0220*/  UMOV UR4, URZ ;  /* 0x000000ff00047c82 */ /* 0x000fe20008000000 */
[----:B0-----:R-:W-:-:S13]  /*0230*/  ISETP.GE.U32.AND P0, PT, R7, 0x10, PT ;  /* 0x000000100700780c */ /* 0x001fda0003f06070 */
[----:B------:R-:W-:Y:S05]  /*0240*/  @!P0 BRA `(.L_x_3) ;  /* 0x00000004005c8947 */ /* 0x000fea0003800000 */
[----:B------:R-:W0:Y:S01]  /*0250*/  LDC.64 R4, c[0x0][0x400] ;  /* 0x00010000ff047b82 */ /* 0x000e220000000a00 */
[----:B------:R-:W-:Y:S01]  /*0260*/  IMAD R9, R0, R7, 0x7 ;  /* 0x0000000700097424 */ /* 0x000fe200078e0207 */
[----:B------:R-:W-:-:S06]  /*0270*/  UMOV UR4, UR9 ;  /* 0x0000000900047c82 */ /* 0x000fcc0008000000 */
.L_x_4:
[----:B-1----:R-:W-:-:S05]  /*0280*/  IADD3 R11, PT, PT, R9, -0x7, RZ ;  /* 0xfffffff9090b7810 */ /* 0x002fca0007ffe0ff */
[----:B0-----:R-:W-:-:S05]  /*0290*/  IMAD.WIDE.U32 R10, R11, 0x4, R4 ;  /* 0x000000040b0a7825 */ /* 0x001fca00078e0004 */
[----:B------:R-:W2:Y:S01]  /*02a0*/  LDG.E R6, desc[UR6][R10.64] ;  /* 0x000000060a067981 */ /* 0x000ea2000c1e1900 */
[----:B------:R-:W-:-:S05]  /*02b0*/  IADD3 R13, PT, PT, R9, -0x6, RZ ;  /* 0xfffffffa090d7810 */ /* 0x000fca0007ffe0ff */
[----:B------:R-:W-:-:S04]  /*02c0*/  IMAD.WIDE.U32 R12, R13, 0x4, R4 ;  /* 0x000000040d0c7825 */ /* 0x000fc800078e0004 */
[----:B--2---:R-:W-:-:S05]  /*02d0*/  FADD R19, RZ, R6 ;  /* 0x00000006ff137221 */ /* 0x004fca0000000000 */
[----:B------:R0:W-:Y:S04]  /*02e0*/  STG.E desc[UR6][R10.64], R19 ;  /* 0x000000130a007986 */ /* 0x0001e8000c101906 */
        /* <DEDUP_REMOVED lines=10> */
[----:B------:R-:W3:Y:S01]  /*0390*/  LDG.E R6, desc[UR6][R16.64] ;  /* 0x0000000610067981 */ /* 0x000ee2000c1e1900 */
[----:B0-----:R-:W-:-:S05]  /*03a0*/  IADD3 R11, PT, PT, R9, -0x3, RZ ;  /* 0xfffffffd090b7810 */ /* 0x001fca0007ffe0ff */
[----:B------:R-:W-:-:S04]  /*03b0*/  IMAD.WIDE.U32 R10, R11, 0x4, R4 ;  /* 0x000000040b0a7825 */ /* 0x000fc800078e0004 */
[----:B---3--:R-:W-:-:S05]  /*03c0*/  FADD R19, RZ, R6 ;  /* 0x00000006ff137221 */ /* 0x008fca0000000000 */
[----:B------:R0:W-:Y:S04]  /*03d0*/  STG.E desc[UR6][R16.64], R19 ;  /* 0x0000001310007986 */ /* 0x0001e8000c101906 */
[----:B------:R-:W3:Y:S01]  /*03e0*/  LDG.E R6, desc[UR6][R10.64] ;  /* 0x000000060a067981 */ /* 0x000ee2000c1e1900 */
[----:B-1----:R-:W-:-:S05]  /*03f0*/  IADD3 R13, PT, PT, R9, -0x2, RZ ;  /* 0xfffffffe090d7810 */ /* 0x002fca0007ffe0ff */
[----:B------:R-:W-:-:S04]  /*0400*/  IMAD.WIDE.U32 R12, R13, 0x4, R4 ;  /* 0x000000040d0c7825 */ /* 0x000fc800078e0004 */
[----:B---3--:R-:W-:-:S05]  /*0410*/  FADD R21, RZ, R6 ;  /* 0x00000006ff157221 */ /* 0x008fca0000000000 */
[----:B------:R1:W-:Y:S04]  /*0420*/  STG.E desc[UR6][R10.64], R21 ;  /* 0x000000150a007986 */ /* 0x0003e8000c101906 */
[----:B------:R-:W3:Y:S01]  /*0430*/  LDG.E R6, desc[UR6][R12.64] ;  /* 0x000000060c067981 */ /* 0x000ee2000c1e1900 */
[----:B--2---:R-:W-:-:S05]  /*0440*/  IADD3 R15, PT, PT, R9, -0x1, RZ ;  /* 0xffffffff090f7810 */ /* 0x004fca0007ffe0ff */
[----:B------:R-:W-:-:S04]  /*0450*/  IMAD.WIDE.U32 R14, R15, 0x4, R4 ;  /* 0x000000040f0e7825 */ /* 0x000fc800078e0004 */
[----:B---3--:R-:W-:-:S05]  /*0460*/  FADD R23, RZ, R6 ;  /* 0x00000006ff177221 */ /* 0x008fca0000000000 */
[----:B------:R2:W-:Y:S04]  /*0470*/  STG.E desc[UR6][R12.64], R23 ;  /* 0x000000170c007986 */ /* 0x0005e8000c101906 */
[----:B------:R-:W3:Y:S01]  /*0480*/  LDG.E R6, desc[UR6][R14.64] ;  /* 0x000000060e067981 */ /* 0x000ee2000c1e1900 */
[----:B0-----:R-:W-:-:S04]  /*0490*/  IMAD.WIDE.U32 R16, R9, 0x4, R4 ;  /* 0x0000000409107825 */ /* 0x001fc800078e0004 */
[----:B---3--:R-:W-:-:S05]  /*04a0*/  FADD R19, RZ, R6 ;  /* 0x00000006ff137221 */ /* 0x008fca0000000000 */
[----:B------:R0:W-:Y:S04]  /*04b0*/  STG.E desc[UR6][R14.64], R19 ;  /* 0x000000130e007986 */ /* 0x0001e8000c101906 */
[----:B------:R-:W3:Y:S01]  /*04c0*/  LDG.E R6, desc[UR6][R16.64] ;  /* 0x0000000610067981 */ /* 0x000ee2000c1e1900 */
[----:B-1----:R-:W-:-:S05]  /*04d0*/  IADD3 R11, PT, PT, R9, 0x1, RZ ;  /* 0x00000001090b7810 */ /* 0x002fca0007ffe0ff */
[----:B------:R-:W-:-:S04]  /*04e0*/  IMAD.WIDE.U32 R10, R11, 0x4, R4 ;  /* 0x000000040b0a7825 */ /* 0x000fc800078e0004 */
[----:B---3--:R-:W-:-:S05]  /*04f0*/  FADD R21, RZ, R6 ;  /* 0x00000006ff157221 */ /* 0x008fca0000000000 */
[----:B------:R1:W-:Y:S04]  /*0500*/  STG.E desc[UR6][R16.64], R21 ;  /* 0x0000001510007986 */ /* 0x0003e8000c101906 */
[----:B------:R-:W3:Y:S01]  /*0510*/  LDG.E R6, desc[UR6][R10.64] ;  /* 0x000000060a067981 */ /* 0x000ee2000c1e1900 */
[----:B--2---:R-:W-:-:S05]  /*0520*/  IADD3 R13, PT, PT, R9, 0x2, RZ ;  /* 0x00000002090d7810 */ /* 0x004fca0007ffe0ff */
[----:B------:R-:W-:-:S04]  /*0530*/  IMAD.WIDE.U32 R12, R13, 0x4, R4 ;  /* 0x000000040d0c7825 */ /* 0x000fc800078e0004 */
[----:B---3--:R-:W-:-:S05]  /*0540*/  FADD R23, RZ, R6 ;  /* 0x00000006ff177221 */ /* 0x008fca0000000000 */
[----:B------:R2:W-:Y:S04]  /*0550*/  STG.E desc[UR6][R10.64], R23 ;  /* 0x000000170a007986 */ /* 0x0005e8000c101906 */
[----:B------:R-:W3:Y:S01]  /*0560*/  LDG.E R6, desc[UR6][R12.64] ;  /* 0x000000060c067981 */ /* 0x000ee2000c1e1900 */
[----:B0-----:R-:W-:-:S05]  /*0570*/  IADD3 R15, PT, PT, R9, 0x3, RZ ;  /* 0x00000003090f7810 */ /* 0x001fca0007ffe0ff */
[----:B------:R-:W-:-:S04]  /*0580*/  IMAD.WIDE.U32 R14, R15, 0x4, R4 ;  /* 0x000000040f0e7825 */ /* 0x000fc800078e0004 */
        /* <DEDUP_REMOVED lines=27> */
[----:B------:R-:W0:Y:S01]  /*0740*/  LDG.E R6, desc[UR6][R16.64] ;  /* 0x0000000610067981 */ /* 0x000e22000c1e1900 */
[----:B------:R-:W-:Y:S01]  /*0750*/  UIADD3 UR4, UPT, UPT, UR4, 0x10, URZ ;  /* 0x0000001004047890 */ /* 0x000fe2000fffe0ff */
[----:B------:R-:W-:-:S03]  /*0760*/  IADD3 R9, PT, PT, R9, 0x10, RZ ;  /* 0x0000001009097810 */ /* 0x000fc60007ffe0ff */
[----:B------:R-:W-:Y:S01]  /*0770*/  UISETP.NE.AND UP2, UPT, UR4, URZ, UPT ;  /* 0x000000ff0400728c */ /* 0x000fe2000bf45270 */
[----:B0-----:R-:W-:-:S05]  /*0780*/  FADD R11, RZ, R6 ;  /* 0x00000006ff0b7221 */ /* 0x001fca0000000000 */
[----:B------:R1:W-:Y:S03]  /*0790*/  STG.E desc[UR6][R16.64], R11 ;  /* 0x0000000b10007986 */ /* 0x0003e6000c101906 */
[----:B------:R-:W-:Y:S05]  /*07a0*/  BRA.U UP2, `(.L_x_4) ;  /* 0xfffffff902b47547 */ /* 0x000fea000b83ffff */
[----:B------:R-:W-:-:S05]  /*07b0*/  UMOV UR4, UR5 ;  /* 0x0000000500047c82 */ /* 0x000fca0008000000 */
.L_x_3:
[----:B------:R-:W-:-:S09]  /*07c0*/  UISETP.NE.AND UP2, UPT, UR10, URZ, UPT ;  /* 0x000000ff0a00728c */ /* 0x000fd2000bf45270 */
[----:B------:R-:W-:Y:S05]  /*07d0*/  BRA.U !UP2, `(.L_x_2) ;  /* 0x000000050a687547 */ /* 0x000fea000b800000 */
[----:B------:R-:W-:Y:S01]  /*07e0*/  UISETP.NE.AND UP2, UPT, UR11, URZ, UPT ;  /* 0x000000ff0b00728c */ /* 0x000fe2000bf45270 */
[----:B------:R-:W-:Y:S10]  /*07f0*/  BRA.U !UP0, `(.L_x_5) ;  /* 0x0000000108a87547 */ /* 0x000ff4000b800000 */
[----:B------:R-:W1:Y:S01]  /*0800*/  LDC.64 R4, c[0x0][0x400] ;  /* 0x00010000ff047b82 */ /* 0x000e620000000a00 */
[----:B------:R-:W-:-:S04]  /*0810*/  IMAD R9, R0, R7, UR4 ;  /* 0x0000000400097e24 */ /* 0x000fc8000f8e0207 */
[----:B-1----:R-:W-:-:S05]  /*0820*/  IMAD.WIDE.U32 R10, R9, 0x4, R4 ;  /* 0x00000004090a7825 */ /* 0x002fca00078e0004 */
[----:B------:R-:W2:Y:S01]  /*0830*/  LDG.E R6, desc[UR6][R10.64] ;  /* 0x000000060a067981 */ /* 0x000ea2000c1e1900 */
[----:B------:R-:W-:-:S04]  /*0840*/  VIADD R13, R9, 0x1 ;  /* 0x00000001090d7836 */ /* 0x000fc80000000000 */
[----:B------:R-:W-:-:S04]  /*0850*/  IMAD.WIDE.U32 R12, R13, 0x4, R4 ;  /* 0x000000040d0c7825 */ /* 0x000fc800078e0004 */
[----:B--2---:R-:W-:-:S05]  /*0860*/  FADD R19, RZ, R6 ;  /* 0x00000006ff137221 */ /* 0x004fca0000000000 */
[----:B------:R0:W-:Y:S04]  /*0870*/  STG.E desc[UR6][R10.64], R19 ;  /* 0x000000130a007986 */ /* 0x0001e8000c101906 */
[----:B------:R-:W2:Y:S01]  /*0880*/  LDG.E R6, desc[UR6][R12.64] ;  /* 0x000000060c067981 */ /* 0x000ea2000c1e1900 */
[----:B------:R-:W-:-:S05]  /*0890*/  IADD3 R15, PT, PT, R9, 0x2, RZ ;  /* 0x00000002090f7810 */ /* 0x000fca0007ffe0ff */
        /* <DEDUP_REMOVED lines=28> */
[----:B------:R-:W1:Y:S01]  /*0a60*/  LDG.E R6, desc[UR6][R4.64] ;  /* 0x0000000604067981 */ /* 0x000e62000c1e1900 */
[----:B------:R-:W-:Y:S01]  /*0a70*/  UIADD3 UR4, UPT, UPT, UR4, 0x8, URZ ;  /* 0x0000000804047890 */ /* 0x000fe2000fffe0ff */
[----:B-1----:R-:W-:-:S05]  /*0a80*/  FADD R11, RZ, R6 ;  /* 0x00000006ff0b7221 */ /* 0x002fca0000000000 */
[----:B------:R2:W-:Y:S06]  /*0a90*/  STG.E desc[UR6][R4.64], R11 ;  /* 0x0000000b04007986 */ /* 0x0005ec000c101906 */
.L_x_5:
[----:B------:R-:W-:Y:S05]  /*0aa0*/  BRA.U !UP2, `(.L_x_2) ;  /* 0x000000010ab47547 */ /* 0x000fea000b800000 */
[----:B------:R-:W-:Y:S01]  /*0ab0*/  UISETP.NE.AND UP2, UPT, UR8, URZ, UPT ;  /* 0x000000ff0800728c */ /* 0x000fe2000bf45270 */
[----:B------:R-:W-:Y:S10]  /*0ac0*/  BRA.U !UP1, `(.L_x_6) ;  /* 0x0000000109587547 */ /* 0x000ff4000b800000 */
[----:B--2---:R-:W0:Y:S01]  /*0ad0*/  LDC.64 R4, c[0x0][0x400] ;  /* 0x00010000ff047b82 */ /* 0x004e220000000a00 */
[----:B------:R-:W-:-:S04]  /*0ae0*/  IMAD R19, R0, R7, UR4 ;  /* 0x0000000400137e24 */ /* 0x000fc8000f8e0207 */
[----:B0-----:R-:W-:-:S05]  /*0af0*/  IMAD.WIDE.U32 R8, R19, 0x4, R4 ;  /* 0x0000000413087825 */ /* 0x001fca00078e0004 */
[----:B------:R-:W2:Y:S01]  /*0b00*/  LDG.E R6, desc[UR6][R8.64] ;  /* 0x0000000608067981 */ /* 0x000ea2000c1e1900 */
[----:B-1----:R-:W-:-:S05]  /*0b10*/  IADD3 R11, PT, PT, R19, 0x1, RZ ;  /* 0x00000001130b7810 */ /* 0x002fca0007ffe0ff */
        /* <DEDUP_REMOVED lines=13> */
[----:B------:R-:W0:Y:S01]  /*0bf0*/  LDG.E R6, desc[UR6][R4.64] ;  /* 0x0000000604067981 */ /* 0x000e22000c1e1900 */
[----:B------:R-:W-:Y:S01]  /*0c00*/  UIADD3 UR4, UPT, UPT, UR4, 0x4, URZ ;  /* 0x0000000404047890 */ /* 0x000fe2000fffe0ff */
[----:B0-----:R-:W-:-:S05]  /*0c10*/  FADD R9, RZ, R6 ;  /* 0x00000006ff097221 */ /* 0x001fca0000000000 */
[----:B------:R3:W-:Y:S06]  /*0c20*/  STG.E desc[UR6][R4.64], R9 ;  /* 0x0000000904007986 */ /* 0x0007ec000c101906 */
.L_x_6:
[----:B------:R-:W-:Y:S05]  /*0c30*/  BRA.U !UP2, `(.L_x_2) ;  /* 0x000000010a507547 */ /* 0x000fea000b800000 */
[----:B--23--:R-:W0:Y:S01]  /*0c40*/  LDC.64 R8, c[0x0][0x400] ;  /* 0x00010000ff087b82 */ /* 0x00ce220000000a00 */
[----:B-1----:R-:W-:-:S04]  /*0c50*/  IMAD R11, R0, R7, UR4 ;  /* 0x00000004000b7e24 */ /* 0x002fc8000f8e0207 */
[----:B0-----:R-:W-:-:S05]  /*0c60*/  IMAD.WIDE.U32 R4, R11, 0x4, R8 ;  /* 0x000000040b047825 */ /* 0x001fca00078e0008 */
[----:B------:R-:W2:Y:S01]  /*0c70*/  LDG.E R0, desc[UR6][R4.64] ;  /* 0x0000000604007981 */ /* 0x000ea2000c1e1900 */
[----:B------:R-:W-:Y:S01]  /*0c80*/  UISETP.NE.AND UP2, UPT, UR8, 0x1, UPT ;  /* 0x000000010800788c */ /* 0x000fe2000bf45270 */
[----:B--2---:R-:W-:-:S05]  /*0c90*/  FADD R7, RZ, R0 ;  /* 0x00000000ff077221 */ /* 0x004fca0000000000 */
[----:B------:R0:W-:Y:S03]  /*0ca0*/  STG.E desc[UR6][R4.64], R7 ;  /* 0x0000000704007986 */ /* 0x0001e6000c101906 */
[----:B------:R-:W-:Y:S05]  /*0cb0*/  BRA.U !UP2, `(.L_x_2) ;  /* 0x000000010a307547 */ /* 0x000fea000b800000 */
[----:B0-----:R-:W-:-:S05]  /*0cc0*/  IADD3 R5, PT, PT, R11, 0x1, RZ ;  /* 0x000000010b057810 */ /* 0x001fca0007ffe0ff */
[----:B------:R-:W-:-:S05]  /*0cd0*/  IMAD.WIDE.U32 R4, R5, 0x4, R8 ;  /* 0x0000000405047825 */ /* 0x000fca00078e0008 */
[----:B------:R-:W2:Y:S01]  /*0ce0*/  LDG.E R0, desc[UR6][R4.64] ;  /* 0x0000000604007981 */ /* 0x000ea2000c1e1900 */
[----:B------:R-:W-:Y:S01]  /*0cf0*/  UISETP.NE.AND UP2, UPT, UR8, 0x2, UPT ;  /* 0x000000020800788c */ /* 0x000fe2000bf45270 */
[----:B--2---:R-:W-:-:S05]  /*0d00*/  FADD R7, RZ, R0 ;  /* 0x00000000ff077221 */ /* 0x004fca0000000000 */
[----:B------:R4:W-:Y:S03]  /*0d10*/  STG.E desc[UR6][R4.64], R7 ;  /* 0x0000000704007986 */ /* 0x0009e6000c101906 */
[----:B------:R-:W-:Y:S05]  /*0d20*/  BRA.U !UP2, `(.L_x_2) ;  /* 0x000000010a147547 */ /* 0x000fea000b800000 */
[----:B----4-:R-:W-:-:S05]  /*0d30*/  IADD3 R5, PT, PT, R11, 0x2, RZ ;  /* 0x000000020b057810 */ /* 0x010fca0007ffe0ff */
[----:B------:R-:W-:-:S05]  /*0d40*/  IMAD.WIDE.U32 R4, R5, 0x4, R8 ;  /* 0x0000000405047825 */ /* 0x000fca00078e0008 */
[----:B------:R-:W2:Y:S02]  /*0d50*/  LDG.E R0, desc[UR6][R4.64] ;  /* 0x0000000604007981 */ /* 0x000ea4000c1e1900 */
[----:B--2---:R-:W-:-:S05]  /*0d60*/  FADD R7, RZ, R0 ;  /* 0x00000000ff077221 */ /* 0x004fca0000000000 */
[----:B------:R0:W-:Y:S02]  /*0d70*/  STG.E desc[UR6][R4.64], R7 ;  /* 0x0000000704007986 */ /* 0x0001e4000c101906 */
.L_x_2:
[----:B------:R-:W-:Y:S05]  /*0d80*/  BSYNC.RECONVERGENT B0 ;  /* 0x0000000000007941 */ /* 0x000fea0003800200 */
.L_x_1:
[----:B------:R-:W5:Y:S01]  /*0d90*/  LDCU UR4, c[0x0][0x408] ;  /* 0x00008100ff0477ac */ /* 0x000f620008000800 */
[----:B------:R-:W-:-:S04]  /*0da0*/  IADD3 R3, PT, PT, R3, 0x1, RZ ;  /* 0x0000000103037810 */ /* 0x000fc80007ffe0ff */
[----:B-----5:R-:W-:-:S13]  /*0db0*/  ISETP.NE.AND P0, PT, R3, UR4, PT ;  /* 0x0000000403007c0c */ /* 0x020fda000bf05270 */
[----:B------:R-:W-:Y:S05]  /*0dc0*/  @!P0 EXIT ;  /* 0x000000000000894d */ /* 0x000fea0003800000 */
[----:B------:R-:W-:Y:S05]  /*0dd0*/  BRA `(.L_x_7) ;  /* 0xfffffff000f47947 */ /* 0x000fea000383ffff */
.L_x_0:
[----:B------:R-:W0:Y:S02]  /*0de0*/  LDC R24, c[0x0][0x3d0] ;  /* 0x0000f400ff187b82 */ /* 0x000e240000000800 */
[----:B0-----:R-:W-:-:S13]  /*0df0*/  ISETP.NE.AND P0, PT, R24, RZ, PT ;  /* 0x000000ff1800720c */ /* 0x001fda0003f05270 */
[----:B------:R-:W-:Y:S05]  /*0e00*/  @P0 BRA `(.L_x_8) ;  /* 0x0000000000900947 */ /* 0x000fea0003800000 */
[----:B------:R-:W-:-:S07]  /*0e10*/  HFMA2 R3, -RZ, RZ, 0, 0 ;  /* 0x00000000ff037431 */ /* 0x000fce00000001ff */
.L_x_13:
[----:B0-----:R-:W0:Y:S01]  /*0e20*/  LDCU UR4, c[0x0][0x388] ;  /* 0x00007100ff0477ac */ /* 0x001e220008000800 */
[----:B------:R-:W-:Y:S01]  /*0e30*/  LEA R10, R3, R2, 0x5 ;  /* 0x00000002030a7211 */ /* 0x000fe200078e28ff */
[----:B------:R-:W-:Y:S04]  /*0e40*/  BSSY.RECONVERGENT B0, `(.L_x_9) ;  /* 0x000001b000007945 */ /* 0x000fe80003800200 */
[----:B------:R-:W-:-:S05]  /*0e50*/  IMAD R0, R10, 0x3, RZ ;  /* 0x000000030a007824 */ /* 0x000fca00078e02ff */
[----:B0-----:R-:W-:-:S13]  /*0e60*/  ISETP.GE.U32.AND P0, PT, R0, UR4, PT ;  /* 0x0000000400007c0c */ /* 0x001fda000bf06070 */
[----:B------:R-:W-:Y:S05]  /*0e70*/  @P0 BRA `(.L_x_10) ;  /* 0x00000000005c0947 */ /* 0x000fea0003800000 */
[----:B------:R-:W-:-:S05]  /*0e80*/  UMOV UR4, URZ ;  /* 0x000000ff00047c82 */ /* 0x000fca0008000000 */
.L_x_12:
[----:B0-----:R-:W0:Y:S01]  /*0e90*/  LDC R11, c[0x0][0x398] ;  /* 0x0000e600ff0b7b82 */ /* 0x001e220000000800 */
[----:B------:R-:W-:Y:S01]  /*0ea0*/  HFMA2 R0, -RZ, RZ, 0, 0 ;  /* 0x00000000ff007431 */ /* 0x000fe200000001ff */
[----:B------:R-:W-:Y:S01]  /*0eb0*/  CS2R R8, SRZ ;  /* 0x0000000000087805 */ /* 0x000fe2000001ff00 */
[----:B------:R-:W1:Y:S05]  /*0ec0*/  LDCU UR5, c[0x0][0x3b8] ;  /* 0x00007700ff0577ac */ /* 0x000e6a0008000800 */
[----:B------:R-:W2:Y:S02]  /*0ed0*/  LDC.64 R6, c[0x0][0x3b0] ;  /* 0x0000ec00ff067b82 */ /* 0x000ea40000000a00 */
.L_x_11:
[----:B------:R-:W-:-:S05]  /*0ee0*/  IADD3 R5, PT, PT, R8, UR4, RZ ;  /* 0x0000000408057c10 */ /* 0x000fca000fffe0ff */
[----:B--2---:R-:W-:-:S06]  /*0ef0*/  IMAD.WIDE.U32 R4, R5, 0x4, R6 ;  /* 0x0000000405047825 */ /* 0x004fcc00078e0006 */
[----:B------:R-:W2:Y:S01]  /*0f00*/  LDG.E R5, desc[UR6][R4.64] ;  /* 0x0000000604057981 */ /* 0x000ea2000c1e1900 */
[C---:B0-----:R-:W-:Y:S01]  /*0f10*/  IMAD R8, R9.reuse, R11, R11 ;  /* 0x0000000b09087224 */ /* 0x041fe200078e020b */
[----:B------:R-:W-:-:S04]  /*0f20*/  IADD3 R9, PT, PT, R9, 0x1, RZ ;  /* 0x0000000109097810 */ /* 0x000fc80007ffe0ff */
[----:B-1----:R-:W-:Y:S01]  /*0f30*/  ISETP.GE.U32.AND P0, PT, R8, UR5, PT ;  /* 0x0000000508007c0c */ /* 0x002fe2000bf06070 */
[----:B--2---:R-:W-:-:S12]  /*0f40*/  FFMA R0, RZ, R5, R0 ;  /* 0x00000005ff007223 */ /* 0x004fd80000000000 */
[----:B------:R-:W-:Y:S05]  /*0f50*/  @!P0 BRA `(.L_x_11) ;  /* 0xfffffffc00e08947 */ /* 0x000fea000383ffff */
[----:B------:R-:W0:Y:S01]  /*0f60*/  LDC.64 R4, c[0x0][0x400] ;  /* 0x00010000ff047b82 */ /* 0x000e220000000a00 */
[----:B------:R-:W-:-:S04]  /*0f70*/  IMAD R7, R10, R11, UR4 ;  /* 0x000000040a077e24 */ /* 0x000fc8000f8e020b */
[----:B0-----:R-:W-:-:S05]  /*0f80*/  IMAD.WIDE.U32 R4, R7, 0x4, R4 ;  /* 0x0000000407047825 */ /* 0x001fca00078e0004 */
[----:B------:R-:W2:Y:S01]  /*0f90*/  LDG.E R7, desc[UR6][R4.64] ;  /* 0x0000000604077981 */ /* 0x000ea2000c1e1900 */
[----:B------:R-:W-:-:S06]  /*0fa0*/  UIADD3 UR4, UPT, UPT, UR4, 0x1, URZ ;  /* 0x0000000104047890 */ /* 0x000fcc000fffe0ff */
[----:B------:R-:W-:Y:S01]  /*0fb0*/  ISETP.NE.AND P0, PT, R11, UR4, PT ;  /* 0x000000040b007c0c */ /* 0x000fe2000bf05270 */
[----:B--2---:R-:W-:-:S05]  /*0fc0*/  FADD R7, R0, R7 ;  /* 0x0000000700077221 */ /* 0x004fca0000000000 */
[----:B------:R0:W-:Y:S07]  /*0fd0*/  STG.E desc[UR6][R4.64], R7 ;  /* 0x0000000704007986 */ /* 0x0001ee000c101906 */
[----:B------:R-:W-:Y:S05]  /*0fe0*/  @P0 BRA `(.L_x_12) ;  /* 0xfffffffc00a80947 */ /* 0x000fea000383ffff */
.L_x_10:
[----:B------:R-:W-:Y:S05]  /*0ff0*/  BSYNC.RECONVERGENT B0 ;  /* 0x0000000000007941 */ /* 0x000fea0003800200 */
.L_x_9:
[----:B------:R-:W1:Y:S01]  /*1000*/  LDCU UR4, c[0x0][0x408] ;  /* 0x00008100ff0477ac */ /* 0x000e620008000800 */
[----:B------:R-:W-:-:S04]  /*1010*/  IADD3 R3, PT, PT, R3, 0x1, RZ ;  /* 0x0000000103037810 */ /* 0x000fc80007ffe0ff */
[----:B-1----:R-:W-:-:S13]  /*1020*/  ISETP.NE.AND P0, PT, R3, UR4, PT ;  /* 0x0000000403007c0c */ /* 0x002fda000bf05270 */
[----:B------:R-:W-:Y:S05]  /*1030*/  @!P0 EXIT ;  /* 0x000000000000894d */ /* 0x000fea0003800000 */
[----:B------:R-:W-:Y:S05]  /*1040*/  BRA `(.L_x_13) ;  /* 0xfffffffc00747947 */ /* 0x000fea000383ffff */
.L_x_8:
[----:B------:R-:W0:Y:S02]  /*1050*/  LDCU UR4, c[0x0][0x3f8] ;  /* 0x00007f00ff0477ac */ /* 0x000e240008000800 */
[----:B0-----:R-:W-:-:S09]  /*1060*/  UISETP.NE.AND UP0, UPT, UR4, URZ, UPT ;  /* 0x000000ff0400728c */ /* 0x001fd2000bf05270 */
[----:B------:R-:W-:Y:S05]  /*1070*/  BRA.U UP0, `(.L_x_14) ;  /* 0x0000000100907547 */ /* 0x000fea000b800000 */
[----:B------:R-:W-:-:S07]  /*1080*/  MOV R3, RZ ;  /* 0x000000ff00037202 */ /* 0x000fce0000000f00 */
.L_x_19:
[----:B0-----:R-:W0:Y:S01]  /*1090*/  LDCU UR4, c[0x0][0x388] ;  /* 0x00007100ff0477ac */ /* 0x001e220008000800 */
[----:B------:R-:W-:Y:S01]  /*10a0*/  LEA R10, R3, R2, 0x5 ;  /* 0x00000002030a7211 */ /* 0x000fe200078e28ff */
[----:B------:R-:W-:Y:S04]  /*10b0*/  BSSY.RECONVERGENT B0, `(.L_x_15) ;  /* 0x000001b000007945 */ /* 0x000fe80003800200 */
[----:B------:R-:W-:-:S05]  /*10c0*/  IMAD R0, R10, 0x3, RZ ;  /* 0x000000030a007824 */ /* 0x000fca00078e02ff */
[----:B0-----:R-:W-:-:S13]  /*10d0*/  ISETP.GE.U32.AND P0, PT, R0, UR4, PT ;  /* 0x0000000400007c0c */ /* 0x001fda000bf06070 */
[----:B------:R-:W-:Y:S05]  /*10e0*/  @P0 BRA `(.L_x_16) ;  /* 0x00000000005c0947 */ /* 0x000fea0003800000 */
[----:B------:R-:W-:-:S05]  /*10f0*/  UMOV UR4, URZ ;  /* 0x000000ff00047c82 */ /* 0x000fca0008000000 */
.L_x_18:
[----:B0-----:R-:W0:Y:S01]  /*1100*/  LDC R11, c[0x0][0x398] ;  /* 0x0000e600ff0b7b82 */ /* 0x001e220000000800 */
[----:B------:R-:W-:Y:S01]  /*1110*/  IMAD.MOV.U32 R0, RZ, RZ, RZ ;  /* 0x000000ffff007224 */ /* 0x000fe200078e00ff */
[----:B------:R-:W-:Y:S01]  /*1120*/  CS2R R8, SRZ ;  /* 0x0000000000087805 */ /* 0x000fe2000001ff00 */
[----:B------:R-:W1:Y:S05]  /*1130*/  LDCU UR5, c[0x0][0x3b8] ;  /* 0x00007700ff0577ac */ /* 0x000e6a0008000800 */
[----:B------:R-:W2:Y:S02]  /*1140*/  LDC.64 R6, c[0x0][0x3b0] ;  /* 0x0000ec00ff067b82 */ /* 0x000ea40000000a00 */
.L_x_17:
        /* <DEDUP_REMOVED lines=17> */
.L_x_16:
[----:B------:R-:W-:Y:S05]  /*1260*/  BSYNC.RECONVERGENT B0 ;  /* 0x0000000000007941 */ /* 0x000fea0003800200 */
.L_x_15:
[----:B------:R-:W1:Y:S01]  /*1270*/  LDCU UR4, c[0x0][0x408] ;  /* 0x00008100ff0477ac */ /* 0x000e620008000800 */
[----:B------:R-:W-:-:S04]  /*1280*/  IADD3 R3, PT, PT, R3, 0x1, RZ ;  /* 0x0000000103037810 */ /* 0x000fc80007ffe0ff */
[----:B-1----:R-:W-:-:S13]  /*1290*/  ISETP.NE.AND P0, PT, R3, UR4, PT ;  /* 0x0000000403007c0c */ /* 0x002fda000bf05270 */
[----:B------:R-:W-:Y:S05]  /*12a0*/  @!P0 EXIT ;  /* 0x000000000000894d */ /* 0x000fea0003800000 */
[----:B------:R-:W-:Y:S05]  /*12b0*/  BRA `(.L_x_19) ;  /* 0xfffffffc00747947 */ /* 0x000fea000383ffff */
.L_x_14:
[----:B------:R-:W-:Y:S01]  /*12c0*/  MOV R3, 0xffffffff ;  /* 0xffffffff00037802 */ /* 0x000fe20000000f00 */
[----:B------:R-:W-:-:S03]  /*12d0*/  HFMA2 R25, -RZ, RZ, 0, 0 ;  /* 0x00000000ff197431 */ /* 0x000fc600000001ff */
[----:B------:R-:W-:-:S04]  /*12e0*/  VIADDMNMX.U32 R24, R24, R3, 0x4, PT ;  /* 0x0000000418187446 */ /* 0x000fc80003800003 */
[----:B------:R-:W-:-:S07]  /*12f0*/  IADD3 R24, PT, PT, R24, 0x1, RZ ;  /* 0x0000000118187810 */ /* 0x000fce0007ffe0ff */
.L_x_1631:
[----:B0-----:R-:W0:Y:S01]  /*1300*/  LDCU UR4, c[0x0][0x408] ;  /* 0x00008100ff0477ac */ /* 0x001e220008000800 */
[----:B------:R-:W-:Y:S01]  /*1310*/  BSSY.RECONVERGENT B0, `(.L_x_20) ;  /* 0x0005dcb000007945 */ /* 0x000fe20003800200 */
[----:B0-----:R-:W-:Y:S01]  /*1320*/  MOV R9, UR4 ;  /* 0x0000000400097c02 */ /* 0x001fe20008000f00 */
[----:B------:R-:W0:Y:S04]  /*1330*/  LDCU UR4, c[0x0][0x388] ;  /* 0x00007100ff0477ac */ /* 0x000e280008000800 */
[----:B------:R-:W-:-:S05]  /*1340*/  IMAD R0, R4, R9, RZ ;  /* 0x0000000904007224 */ /* 0x000fca00078e02ff */
[----:B------:R-:W-:-:S04]  /*1350*/  LEA R0, R0, R7, 0x5 ;  /* 0x0000000700007211 */ /* 0x000fc800078e28ff */
[----:B------:R-:W-:-:S05]  /*1360*/  LEA R0, R25, R0, 0x5 ;  /* 0x0000000019007211 */ /* 0x000fca00078e28ff */
[----:B------:R-:W-:-:S05]  /*1370*/  IMAD R0, R0, 0x3, RZ ;  /* 0x0000000300007824 */ /* 0x000fca00078e02ff */
[----:B0-----:R-:W-:-:S13]  /*1380*/  ISETP.GE.U32.AND P0, PT, R0, UR4, PT ;  /* 0x0000000400007c0c */ /* 0x001fda000bf06070 */
[----:B-1----:R-:W-:Y:S05]  /*1390*/  @P0 BRA `(.L_x_21) ;  /* 0x000005dc00080947 */ /* 0x002fea0003800000 */
[----:B------:R-:W-:-:S07]  /*13a0*/  MOV R23, RZ ;  /* 0x000000ff00177202 */ /* 0x000fce0000000f00 */
.L_x_1630:
[----:B------:R-:W-:Y:S01]  /*13b0*/  HFMA2 R22, -RZ, RZ, 0, 0 ;  /* 0x00000000ff167431 */ /* 0x000fe200000001ff */
[----:B01----:R-:W-:-:S07]  /*13c0*/  CS2R R20, SRZ ;  /* 0x0000000000147805 */ /* 0x003fce000001ff00 */
.L_x_1629:
[----:B0-----:R-:W0:Y:S01]  /*13d0*/  LDC.64 R2, c[0x0][0x3b0] ;  /* 0x0000ec00ff027b82 */ /* 0x001e220000000a00 */
[----:B------:R-:W-:Y:S01]  /*13e0*/  IADD3 R20, PT, PT, R20, R23, RZ ;  /* 0x0000001714147210 */ /* 0x000fe20007ffe0ff */
[----:B------:R-:W1:Y:S04]  /*13f0*/  LDCU UR4, c[0x0][0x3c0] ;  /* 0x00007800ff0477ac */ /* 0x000e680008000800 */
[----:B0-----:R-:W-:-:S06]  /*1400*/  IMAD.WIDE.U32 R2, R20, 0x4, R2 ;  /* 0x0000000414027825 */ /* 0x001fcc00078e0002 */
[----:B------:R-:W1:Y:S01]  /*1410*/  LDG.E R2, desc[UR6][R2.64] ;  /* 0x0000000602027981 */ /* 0x000e62000c1e1900 */
[----:B------:R-:W-:Y:S02]  /*1420*/  MOV R19, RZ ;  /* 0x000000ff00137202 */ /* 0x000fe40000000f00 */
[----:B-1----:R-:W-:-:S13]  /*1430*/  FSETP.GT.AND P0, PT, R2, UR4, PT ;  /* 0x0000000402007c0b */ /* 0x002fda000bf04000 */
[----:B------:R-:W-:Y:S05]  /*1440*/  @!P0 BRA `(.L_x_22) ;  /* 0x000005d800708947 */ /* 0x000fea0003800000 */
[----:B------:R-:W0:Y:S01]  /*1450*/  LDC.64 R6, c[0x0][0x3a0] ;  /* 0x0000e800ff067b82 */ /* 0x000e220000000a00 */
[----:B------:R-:W-:-:S05]  /*1460*/  IMAD R19, R21, 0x3, RZ ;  /* 0x0000000315137824 */ /* 0x000fca00078e02ff */
[C---:B------:R-:W-:Y:S01]  /*1470*/  IADD3 R3, PT, PT, R19.reuse, 0x1, RZ ;  /* 0x0000000113037810 */ /* 0x040fe20007ffe0ff */
[----:B0-----:R-:W-:-:S04]  /*1480*/  IMAD.WIDE.U32 R18, R19, 0x4, R6 ;  /* 0x0000000413127825 */ /* 0x001fc800078e0006 */
[----:B------:R-:W-:Y:S02]  /*1490*/  IMAD.WIDE.U32 R6, R3, 0x4, R6 ;  /* 0x0000000403067825 */ /* 0x000fe400078e0006 */
[----:B------:R-:W2:Y:S04]  /*14a0*/  LDG.E R18, desc[UR6][R18.64] ;  /* 0x0000000612127981 */ /* 0x000ea8000c1e1900 */
[----:B------:R-:W2:Y:S02]  /*14b0*/  LDG.E R5, desc[UR6][R6.64] ;  /* 0x0000000606057981 */ /* 0x000ea4000c1e1900 */
[----:B--2---:R-:W-:-:S04]  /*14c0*/  FSETP.GT.AND P3, PT, |R5|, |R18|, PT ;  /* 0x400000120500720b */ /* 0x004fc80003f64200 */
[----:B------:R-:W-:Y:S02]  /*14d0*/  FSEL R4, |R5|, |R18|, P3 ;  /* 0x4000001205047208 */ /* 0x000fe40001800200 */
[----:B------:R-:W-:Y:S02]  /*14e0*/  FSEL R3, |R18|, |R5|, P3 ;  /* 0x4000000512037208 */ /* 0x000fe40001800200 */
[----:B------:R-:W0:Y:S08]  /*14f0*/  MUFU.RCP R9, R4 ;  /* 0x0000000400097308 */ /* 0x000e300000001000 */
[----:B------:R-:W1:Y:S01]  /*1500*/  FCHK P0, R3, R4 ;  /* 0x0000000403007302 */ /* 0x000e620000000000 */
[----:B0-----:R-:W-:-:S04]  /*1510*/  FFMA R0, -R4, R9, 1 ;  /* 0x3f80000004007423 */ /* 0x001fc80000000109 */
[----:B------:R-:W-:-:S04]  /*1520*/  FFMA R0, R9, R0, R9 ;  /* 0x0000000009007223 */ /* 0x000fc80000000009 */
[----:B------:R-:W-:-:S04]  /*1530*/  FFMA R9, R3, R0, RZ ;  /* 0x0000000003097223 */ /* 0x000fc800000000ff */
[----:B------:R-:W-:-:S04]  /*1540*/  FFMA R2, -R4, R9, R3 ;  /* 0x0000000904027223 */ /* 0x000fc80000000103 */
[----:B------:R-:W-:Y:S01]  /*1550*/  FFMA R9, R0, R2, R9 ;  /* 0x0000000200097223 */ /* 0x000fe20000000009 */
[----:B-1----:R-:W-:Y:S06]  /*1560*/  @!P0 BRA `(.L_x_23) ;  /* 0x0000000000108947 */ /* 0x002fec0003800000 */
[----:B------:R-:W-:Y:S02]  /*1570*/  MOV R2, R4 ;  /* 0x0000000400027202 */ /* 0x000fe40000000f00 */
[----:B------:R-:W-:-:S07]  /*1580*/  MOV R26, 0x15a0 ;  /* 0x000015a0001a7802 */ /* 0x000fce0000000f00 */
[----:B------:R-:W-:Y:S05]  /*1590*/  CALL.REL.NOINC `($__internal_1_$__cuda_sm3x_div_rn_noftz_f32_slowpath) ;  /* 0x000005d800f07944 */ /* 0x000fea0003c00000 */
[----:B------:R-:W-:-:S07]  /*15a0*/  MOV R9, R2 ;  /* 0x0000000200097202 */ /* 0x000fce0000000f00 */
.L_x_23:
[----:B------:R-:W-:Y:S02]  /*15b0*/  HFMA2 R7, -RZ, RZ, 0.89990234375, 10328 ;  /* 0x3b33710bff077431 */ /* 0x000fe400000001ff */
[----:B------:R-:W-:Y:S01]  /*15c0*/  FMUL R6, R9, R9 ;  /* 0x0000000909067220 */ /* 0x000fe20000400000 */
[----:B------:R-:W0:Y:S01]  /*15d0*/  LDC.64 R2, c[0x0][0x410] ;  /* 0x00010400ff027b82 */ /* 0x000e220000000a00 */
[----:B------:R-:W-:Y:S01]  /*15e0*/  ISETP.GE.AND P0, PT, R18, RZ, PT ;  /* 0x000000ff1200720c */ /* 0x000fe20003f06270 */
[----:B------:R-:W1:Y:S01]  /*15f0*/  LDCU UR4, c[0x0][0x3d8] ;  /* 0x00007b00ff0477ac */ /* 0x000e620008000800 */
[----:B------:R-:W-:-:S04]  /*1600*/  FFMA R7, R6, R7, -0.015681877732276916504 ;  /* 0xbc80774806077423 */ /* 0x000fc80000000007 */
[----:B------:R-:W-:-:S04]  /*1610*/  FFMA R7, R6, R7, 0.042200751602649688721 ;  /* 0x3d2cdab206077423 */ /* 0x000fc80000000007 */
[----:B------:R-:W-:-:S04]  /*1620*/  FFMA R7, R6, R7, -0.074792981147766113281 ;  /* 0xbd992d1006077423 */ /* 0x000fc80000000007 */
[----:B------:R-:W-:-:S04]  /*1630*/  FFMA R7, R6, R7, 0.10640415549278259277 ;  /* 0x3dd9ea6c06077423 */ /* 0x000fc80000000007 */
[----:B------:R-:W-:Y:S01]  /*1640*/  FFMA R7, R6, R7, -0.14207722246646881104 ;  /* 0xbe117cb106077423 */ /* 0x000fe20000000007 */
[----:B0-----:R0:W5:Y:S01]  /*1650*/  LDG.E R0, desc[UR6][R2.64+0x24] ;  /* 0x0000240602007981 */ /* 0x001162000c1e1900 */
[----:B------:R-:W-:Y:S01]  /*1660*/  FSETP.NEU.AND P2, PT, |R18|, |R5|, PT ;  /* 0x400000051200720b */ /* 0x000fe20003f4d200 */
[----:B------:R-:W-:Y:S02]  /*1670*/  IMAD.MOV.U32 R17, RZ, RZ, RZ ;  /* 0x000000ffff117224 */ /* 0x000fe400078e00ff */
[----:B------:R-:W-:Y:S01]  /*1680*/  FFMA R7, R6, R7, 0.19993925094604492188 ;  /* 0x3e4cbce006077423 */ /* 0x000fe20000000007 */
[----:B------:R-:W-:Y:S02]  /*1690*/  FSETP.NEU.AND P1, PT, R4, RZ, PT ;  /* 0x000000ff0400720b */ /* 0x000fe40003f2d000 */
[----:B------:R-:W-:Y:S01]  /*16a0*/  MOV R19, RZ ;  /* 0x000000ff00137202 */ /* 0x000fe20000000f00 */
[----:B------:R-:W-:-:S04]  /*16b0*/  FFMA R7, R6, R7, -0.33333197236061096191 ;  /* 0xbeaaaa7d06077423 */ /* 0x000fc80000000007 */
[----:B------:R-:W-:Y:S01]  /*16c0*/  FMUL R6, R6, R7 ;  /* 0x0000000706067220 */ /* 0x000fe20000400000 */
[----:B------:R-:W-:-:S03]  /*16d0*/  MOV R7, 0x3f6ee581 ;  /* 0x3f6ee58100077802 */ /* 0x000fc60000000f00 */
[----:B------:R-:W-:Y:S01]  /*16e0*/  FFMA R6, R6, R9, R9 ;  /* 0x0000000906067223 */ /* 0x000fe20000000009 */
[----:B0-----:R-:W-:-:S03]  /*16f0*/  FSEL R2, R7, 1.8663789033889770508, P3 ;  /* 0x3feee58107027808 */ /* 0x001fc60001800000 */
[----:B------:R-:W-:-:S05]  /*1700*/  FFMA R3, R7, 1.6832555532455444336, -R6 ;  /* 0x3fd774eb07037823 */ /* 0x000fca0000000806 */
[-C--:B------:R-:W-:Y:S02]  /*1710*/  FSEL R8, R3, R6.reuse, P3 ;  /* 0x0000000603087208 */ /* 0x080fe40001800000 */
[----:B------:R-:W-:-:S05]  /*1720*/  FSEL R3, R6, -R6, P3 ;  /* 0x8000000606037208 */ /* 0x000fca0001800000 */
[----:B------:R-:W-:Y:S01]  /*1730*/  @!P0 FFMA R8, R2, 1.6832555532455444336, R3 ;  /* 0x3fd774eb02088823 */ /* 0x000fe20000000003 */
[----:B------:R-:W-:-:S05]  /*1740*/  HFMA2 R2, -RZ, RZ, 2.04296875, -15.78125 ;  /* 0x4016cbe4ff027431 */ /* 0x000fca00000001ff */
[----:B------:R-:W-:Y:S01]  /*1750*/  @!P2 FSEL R8, R2, 0.78539818525314331055, !P0 ;  /* 0x3f490fdb0208a808 */ /* 0x000fe20004000000 */
[----:B------:R-:W-:Y:S01]  /*1760*/  FADD R2, |R5|, |R18| ;  /* 0x4000001205027221 */ /* 0x000fe20000000200 */
[----:B------:R-:W-:-:S04]  /*1770*/  @!P1 FSEL R8, RZ, 3.1415927410125732422, P0 ;  /* 0x40490fdbff089808 */ /* 0x000fc80000000000 */
[----:B------:R-:W-:Y:S02]  /*1780*/  LOP3.LUT R5, R8, 0x80000000, R5, 0xb8, !PT ;  /* 0x8000000008057812 */ /* 0x000fe400078eb805 */
[----:B------:R-:W-:-:S04]  /*1790*/  FSETP.NAN.AND P0, PT, R2, R2, PT ;  /* 0x000000020200720b */ /* 0x000fc80003f08000 */
[----:B------:R-:W-:-:S05]  /*17a0*/  FSEL R5, R2, R5, P0 ;  /* 0x0000000502057208 */ /* 0x000fca0000000000 */
[----:B-1----:R-:W-:-:S07]  /*17b0*/  FADD R16, -R5, -UR4 ;  /* 0x8000000405107e21 */ /* 0x002fce0008000100 */
.L_x_320:
[----:B0-----:R-:W0:Y:S01]  /*17c0*/  LDCU UR4, c[0x0][0x3f4] ;  /* 0x00007e80ff0477ac */ /* 0x001e220008000800 */
[----:B------:R-:W-:Y:S01]  /*17d0*/  I2FP.F32.U32 R2, R17 ;  /* 0x0000001100027245 */ /* 0x000fe20000201000 */
[----:B------:R-:W-:Y:S01]  /*17e0*/  BSSY.RECONVERGENT B1, `(.L_x_24) ;  /* 0x0000042000017945 */ /* 0x000fe20003800200 */
[----:B------:R-:W-:-:S03]  /*17f0*/  IADD3 R17, PT, PT, R17, 0x1, RZ ;  /* 0x0000000111117810 */ /* 0x000fc60007ffe0ff */
[----:B0-----:R-:W-:Y:S01]  /*1800*/  FMUL R11, R2, UR4 ;  /* 0x00000004020b7c20 */ /* 0x001fe20008400000 */
[----:B------:R-:W0:Y:S03]  /*1810*/  LDCU UR4, c[0x0][0x3f8] ;  /* 0x00007f00ff0477ac */ /* 0x000e260008000800 */
[----:B------:R-:W-:-:S04]  /*1820*/  FFMA R11, R11, 7.2722054028417915106e-05, R16 ;  /* 0x3898825b0b0b7823 */ /* 0x000fc80000000010 */
[C---:B------:R-:W-:Y:S01]  /*1830*/  FMUL R4, R11.reuse, 0.63661974668502807617 ;  /* 0x3f22f9830b047820 */ /* 0x040fe20000400000 */
[----:B------:R-:W-:-:S05]  /*1840*/  FSETP.GE.AND P0, PT, |R11|, 105615, PT ;  /* 0x47ce47800b00780b */ /* 0x000fca0003f06200 */
[----:B------:R-:W1:Y:S01]  /*1850*/  F2I.NTZ R4, R4 ;  /* 0x0000000400047305 */ /* 0x000e620000203100 */
[----:B0-----:R-:W-:Y:S02]  /*1860*/  ISETP.NE.AND P6, PT, R17, UR4, PT ;  /* 0x0000000411007c0c */ /* 0x001fe4000bfc5270 */
[-C--:B-1----:R-:W-:Y:S02]  /*1870*/  I2FP.F32.S32 R6, R4.reuse ;  /* 0x0000000400067245 */ /* 0x082fe40000201400 */
[----:B------:R-:W-:-:S03]  /*1880*/  MOV R7, R4 ;  /* 0x0000000400077202 */ /* 0x000fc60000000f00 */
[----:B------:R-:W-:-:S04]  /*1890*/  FFMA R3, R6, -1.5707962512969970703, R11 ;  /* 0xbfc90fda06037823 */ /* 0x000fc8000000000b */
[----:B------:R-:W-:-:S04]  /*18a0*/  FFMA R3, R6, -7.5497894158615963534e-08, R3 ;  /* 0xb3a2216806037823 */ /* 0x000fc80000000003 */
[----:B------:R-:W-:-:S05]  /*18b0*/  FFMA R6, R6, -5.3903029534742383927e-15, R3 ;  /* 0xa7c234c506067823 */ /* 0x000fca0000000003 */
[----:B------:R-:W-:Y:S01]  /*18c0*/  MOV R2, R6 ;  /* 0x0000000600027202 */ /* 0x000fe20000000f00 */
[----:B------:R-:W-:Y:S06]  /*18d0*/  @!P0 BRA `(.L_x_25) ;  /* 0x0000000000c88947 */ /* 0x000fec0003800000 */
[----:B------:R-:W-:-:S13]  /*18e0*/  FSETP.NEU.AND P1, PT, |R11|, +INF , PT ;  /* 0x7f8000000b00780b */ /* 0x000fda0003f2d200 */
[----:B------:R-:W-:Y:S01]  /*18f0*/  @!P1 FMUL R2, RZ, R11 ;  /* 0x0000000bff029220 */ /* 0x000fe20000400000 */
[----:B------:R-:W-:Y:S01]  /*1900*/  @!P1 MOV R4, RZ ;  /* 0x000000ff00049202 */ /* 0x000fe20000000f00 */
[----:B------:R-:W-:Y:S06]  /*1910*/  @!P1 BRA `(.L_x_25) ;  /* 0x0000000000b89947 */ /* 0x000fec0003800000 */
[----:B------:R-:W0:Y:S01]  /*1920*/  LDC.64 R2, c[0x4][RZ] ;  /* 0x01000000ff027b82 */ /* 0x000e220000000a00 */
[----:B------:R-:W-:Y:S02]  /*1930*/  SHF.L.U32 R4, R11, 0x8, RZ ;  /* 0x000000080b047819 */ /* 0x000fe400000006ff */
[----:B------:R-:W-:Y:S01]  /*1940*/  CS2R R8, SRZ ;  /* 0x0000000000087805 */ /* 0x000fe2000001ff00 */
[----:B------:R-:W-:Y:S01]  /*1950*/  UMOV UR4, URZ ;  /* 0x000000ff00047c82 */ /* 0x000fe20008000000 */
[----:B------:R-:W-:-:S07]  /*1960*/  LOP3.LUT R27, R4, 0x80000000, RZ, 0xfc, !PT ;  /* 0x80000000041b7812 */ /* 0x000fce00078efcff */
.L_x_26:
[----:B0-----:R-:W-:-:S05]  /*1970*/  IMAD.WIDE.U32 R12, R9, 0x4, R2 ;  /* 0x00000004090c7825 */ /* 0x001fca00078e0002 */
[----:B------:R-:W2:Y:S01]  /*1980*/  LDG.E.CONSTANT R4, desc[UR6][R12.64] ;  /* 0x000000060c047981 */ /* 0x000ea2000c1e9900 */
[C---:B-1----:R-:W-:Y:S02]  /*1990*/  LEA R10, R9.reuse, R1, 0x2 ;  /* 0x00000001090a7211 */ /* 0x042fe400078e10ff */
[----:B------:R-:W-:-:S04]  /*19a0*/  IADD3 R9, PT, PT, R9, 0x1, RZ ;  /* 0x0000000109097810 */ /* 0x000fc80007ffe0ff */
[----:B------:R-:W-:Y:S01]  /*19b0*/  ISETP.NE.AND P1, PT, R9, 0x6, PT ;  /* 0x000000060900780c */ /* 0x000fe20003f25270 */
[----:B--2---:R-:W-:-:S03]  /*19c0*/  IMAD.WIDE.U32 R4, R4, R27, RZ ;  /* 0x0000001b04047225 */ /* 0x004fc600078e00ff */
[----:B------:R-:W-:-:S04]  /*19d0*/  IADD3 R15, P2, PT, R4, R8, RZ ;  /* 0x00000008040f7210 */ /* 0x000fc80007f5e0ff */
[----:B------:R-:W-:Y:S01]  /*19e0*/  IADD3.X R8, PT, PT, R5, UR4, RZ, P2, !PT ;  /* 0x0000000405087c10 */ /* 0x000fe200097fe4ff */
[----:B------:R1:W-:Y:S04]  /*19f0*/  STL [R10], R15 ;  /* 0x0000000f0a007387 */ /* 0x0003e80000100800 */
[----:B------:R-:W-:Y:S05]  /*1a00*/  @P1 BRA `(.L_x_26) ;  /* 0xfffffffc00d81947 */ /* 0x000fea000383ffff */
[----:B------:R-:W-:Y:S01]  /*1a10*/  SHF.R.U32.HI R5, RZ, 0x17, R11 ;  /* 0x00000017ff057819 */ /* 0x000fe2000001160b */
[----:B------:R0:W-:Y:S03]  /*1a20*/  STL [R1+0x18], R8 ;  /* 0x0000180801007387 */ /* 0x0001e60000100800 */
[C---:B------:R-:W-:Y:S02]  /*1a30*/  LOP3.LUT R2, R5.reuse, 0xe0, RZ, 0xc0, !PT ;  /* 0x000000e005027812 */ /* 0x040fe400078ec0ff */
[----:B------:R-:W-:Y:S02]  /*1a40*/  LOP3.LUT P1, RZ, R5, 0x1f, RZ, 0xc0, !PT ;  /* 0x0000001f05ff7812 */ /* 0x000fe4000782c0ff */
[----:B------:R-:W-:-:S04]  /*1a50*/  IADD3 R2, PT, PT, R2, -0x80, RZ ;  /* 0xffffff8002027810 */ /* 0x000fc80007ffe0ff */
[----:B------:R-:W-:-:S05]  /*1a60*/  SHF.R.U32.HI R2, RZ, 0x5, R2 ;  /* 0x00000005ff027819 */ /* 0x000fca0000011602 */
[----:B------:R-:W-:-:S05]  /*1a70*/  IMAD R9, R2, -0x4, R1 ;  /* 0xfffffffc02097824 */ /* 0x000fca00078e0201 */
[----:B------:R-:W2:Y:S04]  /*1a80*/  LDL R2, [R9+0x18] ;  /* 0x0000180009027983 */ /* 0x000ea80000100800 */
[----:B------:R-:W2:Y:S04]  /*1a90*/  LDL R3, [R9+0x14] ;  /* 0x0000140009037983 */ /* 0x000ea80000100800 */
[----:B------:R-:W3:Y:S01]  /*1aa0*/  @P1 LDL R4, [R9+0x10] ;  /* 0x0000100009041983 */ /* 0x000ee20000100800 */
[----:B------:R-:W-:Y:S01]  /*1ab0*/  LOP3.LUT R5, R5, 0x1f, RZ, 0xc0, !PT ;  /* 0x0000001f05057812 */ /* 0x000fe200078ec0ff */
[----:B------:R-:W-:Y:S01]  /*1ac0*/  UMOV UR4, 0x54442d19 ;  /* 0x54442d1900047882 */ /* 0x000fe20000000000 */
[----:B------:R-:W-:-:S02]  /*1ad0*/  UMOV UR5, 0x3bf921fb ;  /* 0x3bf921fb00057882 */ /* 0x000fc40000000000 */
[-C--:B--2---:R-:W-:Y:S02]  /*1ae0*/  @P1 SHF.L.W.U32.HI R2, R3, R5.reuse, R2 ;  /* 0x0000000503021219 */ /* 0x084fe40000010e02 */
[----:B---3--:R-:W-:Y:S02]  /*1af0*/  @P1 SHF.L.W.U32.HI R3, R4, R5, R3 ;  /* 0x0000000504031219 */ /* 0x008fe40000010e03 */
[----:B------:R-:W-:Y:S02]  /*1b00*/  ISETP.GE.AND P1, PT, R11, RZ, PT ;  /* 0x000000ff0b00720c */ /* 0x000fe40003f26270 */
[C---:B------:R-:W-:Y:S02]  /*1b10*/  SHF.L.W.U32.HI R4, R3.reuse, 0x2, R2 ;  /* 0x0000000203047819 */ /* 0x040fe40000010e02 */
[----:B------:R-:W-:Y:S02]  /*1b20*/  SHF.L.U32 R3, R3, 0x2, RZ ;  /* 0x0000000203037819 */ /* 0x000fe400000006ff */
[----:B------:R-:W-:-:S04]  /*1b30*/  SHF.R.S32.HI R5, RZ, 0x1f, R4 ;  /* 0x0000001fff057819 */ /* 0x000fc80000011404 */
[C---:B------:R-:W-:Y:S02]  /*1b40*/  LOP3.LUT R12, R5.reuse, R3, RZ, 0x3c, !PT ;  /* 0x00000003050c7212 */ /* 0x040fe400078e3cff */
[----:B------:R-:W-:Y:S02]  /*1b50*/  LOP3.LUT R13, R5, R4, RZ, 0x3c, !PT ;  /* 0x00000004050d7212 */ /* 0x000fe400078e3cff */
[----:B------:R-:W-:Y:S02]  /*1b60*/  SHF.R.U32.HI R3, RZ, 0x1e, R2 ;  /* 0x0000001eff037819 */ /* 0x000fe40000011602 */
[C---:B------:R-:W-:Y:S02]  /*1b70*/  LOP3.LUT R2, R4.reuse, R11, RZ, 0x3c, !PT ;  /* 0x0000000b04027212 */ /* 0x040fe400078e3cff */
[----:B------:R-:W0:Y:S01]  /*1b80*/  I2F.F64.S64 R12, R12 ;  /* 0x0000000c000c7312 */ /* 0x000e220000301c00 */
[----:B------:R-:W-:Y:S02]  /*1b90*/  LEA.HI R4, R4, R3, RZ, 0x1 ;  /* 0x0000000304047211 */ /* 0x000fe400078f08ff */
[----:B------:R-:W-:-:S02]  /*1ba0*/  ISETP.GE.AND P2, PT, R2, RZ, PT ;  /* 0x000000ff0200720c */ /* 0x000fc40003f46270 */
[----:B------:R-:W-:-:S04]  /*1bb0*/  IADD3 R2, PT, PT, -R4, RZ, RZ ;  /* 0x000000ff04027210 */ /* 0x000fc80007ffe1ff */
[----:B------:R-:W-:Y:S01]  /*1bc0*/  @!P1 MOV R4, R2 ;  /* 0x0000000200049202 */ /* 0x000fe20000000f00 */
[----:B0-----:R-:W-:-:S10]  /*1bd0*/  DMUL R8, R12, UR4 ;  /* 0x000000040c087c28 */ /* 0x001fd40008000000 */
[----:B------:R-:W0:Y:S02]  /*1be0*/  F2F.F32.F64 R8, R8 ;  /* 0x0000000800087310 */ /* 0x000e240000301000 */
[----:B0-----:R-:W-:-:S07]  /*1bf0*/  FSEL R2, -R8, R8, !P2 ;  /* 0x0000000808027208 */ /* 0x001fce0005000100 */
.L_x_25:
[----:B------:R-:W-:Y:S05]  /*1c00*/  BSYNC.RECONVERGENT B1 ;  /* 0x0000000000017941 */ /* 0x000fea0003800200 */
.L_x_24:
[----:B------:R-:W0:Y:S01]  /*1c10*/  S2R R8, SR_TID.X ;  /* 0x0000000000087919 */ /* 0x000e220000002100 */
[----:B------:R-:W2:Y:S08]  /*1c20*/  S2UR UR4, SR_CTAID.X ;  /* 0x00000000000479c3 */ /* 0x000eb00000002500 */
[----:B------:R-:W2:Y:S08]  /*1c30*/  LDC R3, c[0x0][0x408] ;  /* 0x00010200ff037b82 */ /* 0x000eb00000000800 */
[----:B------:R-:W3:Y:S01]  /*1c40*/  LDC.64 R12, c[0x0][0x380] ;  /* 0x0000e000ff0c7b82 */ /* 0x000ee20000000a00 */
[----:B--2---:R-:W-:-:S05]  /*1c50*/  IMAD R3, R3, UR4, RZ ;  /* 0x0000000403037c24 */ /* 0x004fca000f8e02ff */
[----:B0-----:R-:W-:-:S04]  /*1c60*/  LEA R8, R3, R8, 0x5 ;  /* 0x0000000803087211 */ /* 0x001fc800078e28ff */
[----:B------:R-:W-:-:S05]  /*1c70*/  LEA R8, R25, R8, 0x5 ;  /* 0x0000000819087211 */ /* 0x000fca00078e28ff */
[----:B------:R-:W-:-:S04]  /*1c80*/  IMAD R3, R8, 0x3, RZ ;  /* 0x0000000308037824 */ /* 0x000fc800078e02ff */
[----:B---3--:R-:W-:-:S05]  /*1c90*/  IMAD.WIDE.U32 R12, R3, 0x4, R12 ;  /* 0x00000004030c7825 */ /* 0x008fca00078e000c */
[----:B-1----:R0:W5:Y:S01]  /*1ca0*/  LDG.E R15, desc[UR6][R12.64] ;  /* 0x000000060c0f7981 */ /* 0x002162000c1e1900 */
[----:B------:R-:W-:Y:S02]  /*1cb0*/  HFMA2 R8, -RZ, RZ, 0.487060546875, -0.0625 ;  /* 0x37cbac00ff087431 */ /* 0x000fe400000001ff */
[----:B------:R-:W-:Y:S01]  /*1cc0*/  FMUL R5, R2, R2 ;  /* 0x0000000202057220 */ /* 0x000fe20000400000 */
[C---:B------:R-:W-:Y:S01]  /*1cd0*/  LOP3.LUT R3, R4.reuse, 0x1, RZ, 0xc0, !PT ;  /* 0x0000000104037812 */ /* 0x040fe200078ec0ff */
[----:B------:R-:W-:Y:S01]  /*1ce0*/  HFMA2 R26, -RZ, RZ, 1.541015625, -0.052001953125 ;  /* 0x3e2aaaa8ff1a7431 */ /* 0x000fe200000001ff */
[----:B------:R-:W-:Y:S01]  /*1cf0*/  MOV R9, 0x3c0885e4 ;  /* 0x3c0885e400097802 */ /* 0x000fe20000000f00 */
[----:B------:R-:W-:Y:S01]  /*1d00*/  BSSY.RECONVERGENT B1, `(.L_x_27) ;  /* 0x0000044000017945 */ /* 0x000fe20003800200 */
[----:B------:R-:W-:Y:S02]  /*1d10*/  ISETP.NE.U32.AND P1, PT, R3, 0x1, PT ;  /* 0x000000010300780c */ /* 0x000fe40003f25070 */
[----:B------:R-:W-:Y:S01]  /*1d20*/  IADD3 R3, PT, PT, R4, 0x1, RZ ;  /* 0x0000000104037810 */ /* 0x000fe20007ffe0ff */
[----:B------:R-:W-:Y:S01]  /*1d30*/  FFMA R10, R5, R8, -0.0013887860113754868507 ;  /* 0xbab607ed050a7423 */ /* 0x000fe20000000008 */
[----:B------:R-:W-:-:S02]  /*1d40*/  FSEL R4, R9, 0.041666727513074874878, !P1 ;  /* 0x3d2aaabb09047808 */ /* 0x000fc40004800000 */
[----:B------:R-:W-:Y:S02]  /*1d50*/  LOP3.LUT P2, RZ, R3, 0x2, RZ, 0xc0, !PT ;  /* 0x0000000203ff7812 */ /* 0x000fe4000784c0ff */
[----:B------:R-:W-:Y:S02]  /*1d60*/  FSEL R10, R10, -0.00019574658654164522886, P1 ;  /* 0xb94d41530a0a7808 */ /* 0x000fe40000800000 */
[----:B------:R-:W-:Y:S02]  /*1d70*/  FSEL R3, -R26, -0.4999999701976776123, !P1 ;  /* 0xbeffffff1a037808 */ /* 0x000fe40004800100 */
[----:B------:R-:W-:Y:S01]  /*1d80*/  FSEL R2, R2, 1, !P1 ;  /* 0x3f80000002027808 */ /* 0x000fe20004800000 */
[----:B------:R-:W-:Y:S01]  /*1d90*/  FFMA R4, R5, R10, R4 ;  /* 0x0000000a05047223 */ /* 0x000fe20000000004 */
[----:B------:R-:W-:-:S03]  /*1da0*/  MOV R30, R7 ;  /* 0x00000007001e7202 */ /* 0x000fc60000000f00 */
[C---:B------:R-:W-:Y:S01]  /*1db0*/  FFMA R3, R5.reuse, R4, R3 ;  /* 0x0000000405037223 */ /* 0x040fe20000000003 */
[----:B------:R-:W-:-:S04]  /*1dc0*/  FFMA R5, R5, R2, RZ ;  /* 0x0000000205057223 */ /* 0x000fc800000000ff */
[----:B------:R-:W-:Y:S01]  /*1dd0*/  FFMA R28, R5, R3, R2 ;  /* 0x00000003051c7223 */ /* 0x000fe20000000002 */
[----:B------:R-:W-:-:S03]  /*1de0*/  MOV R2, R6 ;  /* 0x0000000600027202 */ /* 0x000fc60000000f00 */
[----:B------:R-:W-:Y:S01]  /*1df0*/  @P2 FADD R28, RZ, -R28 ;  /* 0x8000001cff1c2221 */ /* 0x000fe20000000000 */
[----:B0-----:R-:W-:Y:S06]  /*1e00*/  @!P0 BRA `(.L_x_28) ;  /* 0x0000000000cc8947 */ /* 0x001fec0003800000 */
[----:B------:R-:W-:-:S13]  /*1e10*/  FSETP.NEU.AND P1, PT, |R11|, +INF , PT ;  /* 0x7f8000000b00780b */ /* 0x000fda0003f2d200 */
[----:B------:R-:W-:Y:S01]  /*1e20*/  @!P1 FMUL R2, RZ, R11 ;  /* 0x0000000bff029220 */ /* 0x000fe20000400000 */
[----:B------:R-:W-:Y:S01]  /*1e30*/  @!P1 MOV R30, RZ ;  /* 0x000000ff001e9202 */ /* 0x000fe20000000f00 */
[----:B------:R-:W-:Y:S06]  /*1e40*/  @!P1 BRA `(.L_x_28) ;  /* 0x0000000000bc9947 */ /* 0x000fec0003800000 */
[----:B------:R-:W-:Y:S02]  /*1e50*/  IMAD.SHL.U32 R2, R11, 0x100, RZ ;  /* 0x000001000b027824 */ /* 0x000fe400078e00ff */
[----:B------:R-:W-:Y:S01]  /*1e60*/  HFMA2 R10, -RZ, RZ, 0, 0 ;  /* 0x00000000ff0a7431 */ /* 0x000fe200000001ff */
[----:B------:R-:W-:Y:S01]  /*1e70*/  MOV R14, RZ ;  /* 0x000000ff000e7202 */ /* 0x000fe20000000f00 */
[----:B------:R-:W-:Y:S01]  /*1e80*/  UMOV UR4, URZ ;  /* 0x000000ff00047c82 */ /* 0x000fe20008000000 */
[----:B------:R-:W-:-:S07]  /*1e90*/  LOP3.LUT R29, R2, 0x80000000, RZ, 0xfc, !PT ;  /* 0x80000000021d7812 */ /* 0x000fce00078efcff */
.L_x_29:
[----:B0-----:R-:W0:Y:S02]  /*1ea0*/  LDC.64 R2, c[0x4][RZ] ;  /* 0x01000000ff027b82 */ /* 0x001e240000000a00 */
[----:B0-----:R-:W-:-:S05]  /*1eb0*/  IMAD.WIDE.U32 R4, R14, 0x4, R2 ;  /* 0x000000040e047825 */ /* 0x001fca00078e0002 */
[----:B------:R-:W2:Y:S01]  /*1ec0*/  LDG.E.CONSTANT R2, desc[UR6][R4.64] ;  /* 0x0000000604027981 */ /* 0x000ea2000c1e9900 */
[C---:B------:R-:W-:Y:S02]  /*1ed0*/  LEA R27, R14.reuse, R1, 0x2 ;  /* 0x000000010e1b7211 */ /* 0x040fe400078e10ff */
        /* <DEDUP_REMOVED lines=9> */
[C---:B0-----:R-:W-:Y:S02]  /*1f70*/  LOP3.LUT R2, R4.reuse, 0xe0, RZ, 0xc0, !PT ;  /* 0x000000e004027812 */ /* 0x041fe400078ec0ff */
        /* <DEDUP_REMOVED lines=9> */
[----:B------:R-:W-:Y:S01]  /*2010*/  UMOV UR5, 0x3bf921fb ;  /* 0x3bf921fb00057882 */ /* 0x000fe20000000000 */
[----:B------:R-:W-:-:S02]  /*2020*/  ISETP.GE.AND P2, PT, R11, RZ, PT ;  /* 0x000000ff0b00720c */ /* 0x000fc40003f46270 */
[-C--:B--2---:R-:W-:Y:S02]  /*2030*/  @P1 SHF.L.W.U32.HI R14, R3, R4.reuse, R14 ;  /* 0x00000004030e1219 */ /* 0x084fe40000010e0e */
[----:B---3--:R-:W-:Y:S02]  /*2040*/  @P1 SHF.L.W.U32.HI R3, R2, R4, R3 ;  /* 0x0000000402031219 */ /* 0x008fe40000010e03 */
[--C-:B------:R-:W-:Y:S02]  /*2050*/  SHF.R.U32.HI R27, RZ, 0x1e, R14.reuse ;  /* 0x0000001eff1b7819 */ /* 0x100fe4000001160e */
[C---:B------:R-:W-:Y:S02]  /*2060*/  SHF.L.W.U32.HI R30, R3.reuse, 0x2, R14 ;  /* 0x00000002031e7819 */ /* 0x040fe40000010e0e */
[----:B------:R-:W-:Y:S02]  /*2070*/  SHF.L.U32 R3, R3, 0x2, RZ ;  /* 0x0000000203037819 */ /* 0x000fe400000006ff */
[----:B------:R-:W-:-:S02]  /*2080*/  SHF.R.S32.HI R4, RZ, 0x1f, R30 ;  /* 0x0000001fff047819 */ /* 0x000fc4000001141e */
[----:B-1----:R-:W-:Y:S02]  /*2090*/  LOP3.LUT R10, R30, R11, RZ, 0x3c, !PT ;  /* 0x0000000b1e0a7212 */ /* 0x002fe400078e3cff */
[C---:B------:R-:W-:Y:S02]  /*20a0*/  LOP3.LUT R2, R4.reuse, R3, RZ, 0x3c, !PT ;  /* 0x0000000304027212 */ /* 0x040fe400078e3cff */
[----:B------:R-:W-:Y:S02]  /*20b0*/  LOP3.LUT R3, R4, R30, RZ, 0x3c, !PT ;  /* 0x0000001e04037212 */ /* 0x000fe400078e3cff */
[----:B------:R-:W-:Y:S02]  /*20c0*/  LEA.HI R30, R30, R27, RZ, 0x1 ;  /* 0x0000001b1e1e7211 */ /* 0x000fe400078f08ff */
[----:B------:R-:W-:Y:S02]  /*20d0*/  ISETP.GE.AND P1, PT, R10, RZ, PT ;  /* 0x000000ff0a00720c */ /* 0x000fe40003f26270 */
[----:B------:R-:W0:Y:S01]  /*20e0*/  I2F.F64.S64 R2, R2 ;  /* 0x0000000200027312 */ /* 0x000e220000301c00 */
[----:B------:R-:W-:-:S04]  /*20f0*/  IADD3 R10, PT, PT, -R30, RZ, RZ ;  /* 0x000000ff1e0a7210 */ /* 0x000fc80007ffe1ff */
[----:B------:R-:W-:Y:S01]  /*2100*/  @!P2 MOV R30, R10 ;  /* 0x0000000a001ea202 */ /* 0x000fe20000000f00 */
[----:B0-----:R-:W-:-:S10]  /*2110*/  DMUL R4, R2, UR4 ;  /* 0x0000000402047c28 */ /* 0x001fd40008000000 */
[----:B------:R-:W0:Y:S02]  /*2120*/  F2F.F32.F64 R4, R4 ;  /* 0x0000000400047310 */ /* 0x000e240000301000 */
[----:B0-----:R-:W-:-:S07]  /*2130*/  FSEL R2, -R4, R4, !P1 ;  /* 0x0000000404027208 */ /* 0x001fce0004800100 */
.L_x_28:
[----:B------:R-:W-:Y:S05]  /*2140*/  BSYNC.RECONVERGENT B1 ;  /* 0x0000000000017941 */ /* 0x000fea0003800200 */
.L_x_27:
[----:B------:R-:W2:Y:S01]  /*2150*/  LDG.E R10, desc[UR6][R12.64+0x4] ;  /* 0x000004060c0a7981 */ /* 0x000ea2000c1e1900 */
[----:B------:R-:W-:Y:S01]  /*2160*/  FMUL R3, R2, R2 ;  /* 0x0000000202037220 */ /* 0x000fe20000400000 */
[C---:B------:R-:W-:Y:S01]  /*2170*/  LOP3.LUT R4, R30.reuse, 0x1, RZ, 0xc0, !PT ;  /* 0x000000011e047812 */ /* 0x040fe200078ec0ff */
[----:B------:R-:W-:Y:S01]  /*2180*/  BSSY.RECONVERGENT B1, `(.L_x_30) ;  /* 0x0000045000017945 */ /* 0x000fe20003800200 */
[----:B------:R-:W-:Y:S01]  /*2190*/  LOP3.LUT P2, RZ, R30, 0x2, RZ, 0xc0, !PT ;  /* 0x000000021eff7812 */ /* 0x000fe2000784c0ff */
[----:B------:R-:W-:Y:S01]  /*21a0*/  FFMA R5, R3, R8, -0.0013887860113754868507 ;  /* 0xbab607ed03057423 */ /* 0x000fe20000000008 */
[----:B------:R-:W-:Y:S02]  /*21b0*/  ISETP.NE.U32.AND P1, PT, R4, 0x1, PT ;  /* 0x000000010400780c */ /* 0x000fe40003f25070 */
[----:B------:R-:W-:Y:S02]  /*21c0*/  MOV R30, R7 ;  /* 0x00000007001e7202 */ /* 0x000fe40000000f00 */
[----:B------:R-:W-:-:S02]  /*21d0*/  FSEL R4, R5, -0.00019574658654164522886, !P1 ;  /* 0xb94d415305047808 */ /* 0x000fc40004800000 */
[----:B------:R-:W-:Y:S02]  /*21e0*/  FSEL R14, R9, 0.041666727513074874878, P1 ;  /* 0x3d2aaabb090e7808 */ /* 0x000fe40000800000 */
[----:B------:R-:W-:Y:S02]  /*21f0*/  FSEL R5, -R26, -0.4999999701976776123, P1 ;  /* 0xbeffffff1a057808 */ /* 0x000fe40000800100 */
[----:B------:R-:W-:Y:S01]  /*2200*/  FSEL R2, R2, 1, P1 ;  /* 0x3f80000002027808 */ /* 0x000fe20000800000 */
[----:B------:R-:W-:-:S04]  /*2210*/  FFMA R4, R3, R4, R14 ;  /* 0x0000000403047223 */ /* 0x000fc8000000000e */
[C---:B------:R-:W-:Y:S01]  /*2220*/  FFMA R4, R3.reuse, R4, R5 ;  /* 0x0000000403047223 */ /* 0x040fe20000000005 */
[----:B------:R-:W-:-:S04]  /*2230*/  FFMA R3, R3, R2, RZ ;  /* 0x0000000203037223 */ /* 0x000fc800000000ff */
[----:B------:R-:W-:Y:S01]  /*2240*/  FFMA R3, R3, R4, R2 ;  /* 0x0000000403037223 */ /* 0x000fe20000000002 */
[----:B------:R-:W-:-:S03]  /*2250*/  MOV R2, R6 ;  /* 0x0000000600027202 */ /* 0x000fc60000000f00 */
[----:B------:R-:W-:-:S04]  /*2260*/  @P2 FADD R3, RZ, -R3 ;  /* 0x80000003ff032221 */ /* 0x000fc80000000000 */
[----:B--2---:R-:W-:-:S04]  /*2270*/  FMUL R3, R3, R10 ;  /* 0x0000000a03037220 */ /* 0x004fc80000400000 */
[----:B-----5:R-:W-:Y:S01]  /*2280*/  FFMA R14, R28, R15, -R3 ;  /* 0x0000000f1c0e7223 */ /* 0x020fe20000000803 */
[----:B------:R-:W-:Y:S06]  /*2290*/  @!P0 BRA `(.L_x_31) ;  /* 0x0000000000cc8947 */ /* 0x000fec0003800000 */
[----:B------:R-:W-:-:S13]  /*22a0*/  FSETP.NEU.AND P1, PT, |R11|, +INF , PT ;  /* 0x7f8000000b00780b */ /* 0x000fda0003f2d200 */
[----:B------:R-:W-:Y:S01]  /*22b0*/  @!P1 FMUL R2, RZ, R11 ;  /* 0x0000000bff029220 */ /* 0x000fe20000400000 */
[----:B------:R-:W-:Y:S01]  /*22c0*/  @!P1 MOV R30, RZ ;  /* 0x000000ff001e9202 */ /* 0x000fe20000000f00 */
[----:B------:R-:W-:Y:S06]  /*22d0*/  @!P1 BRA `(.L_x_31) ;  /* 0x0000000000bc9947 */ /* 0x000fec0003800000 */
[----:B------:R-:W-:Y:S01]  /*22e0*/  SHF.L.U32 R2, R11, 0x8, RZ ;  /* 0x000000080b027819 */ /* 0x000fe200000006ff */
[----:B------:R-:W-:Y:S01]  /*22f0*/  HFMA2 R27, -RZ, RZ, 0, 0 ;  /* 0x00000000ff1b7431 */ /* 0x000fe200000001ff */
[----:B------:R-:W-:Y:S01]  /*2300*/  MOV R28, RZ ;  /* 0x000000ff001c7202 */ /* 0x000fe20000000f00 */
[----:B------:R-:W-:Y:S01]  /*2310*/  UMOV UR4, URZ ;  /* 0x000000ff00047c82 */ /* 0x000fe20008000000 */
[----:B------:R-:W-:-:S07]  /*2320*/  LOP3.LUT R31, R2, 0x80000000, RZ, 0xfc, !PT ;  /* 0x80000000021f7812 */ /* 0x000fce00078efcff */
.L_x_32:
        /* <DEDUP_REMOVED lines=27> */
[--C-:B-1----:R-:W-:Y:S02]  /*24e0*/  SHF.R.U32.HI R27, RZ, 0x1e, R28.reuse ;  /* 0x0000001eff1b7819 */ /* 0x102fe4000001161c */
[C---:B------:R-:W-:Y:S02]  /*24f0*/  SHF.L.W.U32.HI R30, R3.reuse, 0x2, R28 ;  /* 0x00000002031e7819 */ /* 0x040fe40000010e1c */
[----:B------:R-:W-:Y:S02]  /*2500*/  SHF.L.U32 R3, R3, 0x2, RZ ;  /* 0x0000000203037819 */ /* 0x000fe400000006ff */
[----:B------:R-:W-:-:S02]  /*2510*/  SHF.R.S32.HI R4, RZ, 0x1f, R30 ;  /* 0x0000001fff047819 */ /* 0x000fc4000001141e */
[----:B------:R-:W-:Y:S02]  /*2520*/  LOP3.LUT R28, R30, R11, RZ, 0x3c, !PT ;  /* 0x0000000b1e1c7212 */ /* 0x000fe400078e3cff */
        /* <DEDUP_REMOVED lines=10> */
.L_x_31:
[----:B------:R-:W-:Y:S05]  /*25d0*/  BSYNC.RECONVERGENT B1 ;  /* 0x0000000000017941 */ /* 0x000fea0003800200 */
.L_x_30:
[----:B------:R-:W-:Y:S01]  /*25e0*/  FMUL R3, R2, R2 ;  /* 0x0000000202037220 */ /* 0x000fe20000400000 */
[C---:B------:R-:W-:Y:S01]  /*25f0*/  LOP3.LUT R5, R30.reuse, 0x1, RZ, 0xc0, !PT ;  /* 0x000000011e057812 */ /* 0x040fe200078ec0ff */
[----:B------:R-:W-:Y:S01]  /*2600*/  BSSY.RECONVERGENT B1, `(.L_x_33) ;  /* 0x0000044000017945 */ /* 0x000fe20003800200 */
[----:B------:R-:W-:Y:S01]  /*2610*/  LOP3.LUT P2, RZ, R30, 0x2, RZ, 0xc0, !PT ;  /* 0x000000021eff7812 */ /* 0x000fe2000784c0ff */
[----:B------:R-:W-:Y:S01]  /*2620*/  FFMA R4, R3, R8, -0.0013887860113754868507 ;  /* 0xbab607ed03047423 */ /* 0x000fe20000000008 */
[----:B------:R-:W-:-:S04]  /*2630*/  ISETP.NE.U32.AND P1, PT, R5, 0x1, PT ;  /* 0x000000010500780c */ /* 0x000fc80003f25070 */
[----:B------:R-:W-:Y:S02]  /*2640*/  FSEL R4, R4, -0.00019574658654164522886, !P1 ;  /* 0xb94d415304047808 */ /* 0x000fe40004800000 */
[----:B------:R-:W-:Y:S02]  /*2650*/  FSEL R28, R9, 0.041666727513074874878, P1 ;  /* 0x3d2aaabb091c7808 */ /* 0x000fe40000800000 */
[----:B------:R-:W-:Y:S02]  /*2660*/  FSEL R2, R2, 1, P1 ;  /* 0x3f80000002027808 */ /* 0x000fe40000800000 */
[----:B------:R-:W-:Y:S01]  /*2670*/  FSEL R27, -R26, -0.4999999701976776123, P1 ;  /* 0xbeffffff1a1b7808 */ /* 0x000fe20000800100 */
[C---:B------:R-:W-:Y:S01]  /*2680*/  FFMA R4, R3.reuse, R4, R28 ;  /* 0x0000000403047223 */ /* 0x040fe2000000001c */
[----:B------:R-:W-:Y:S02]  /*2690*/  IMAD.MOV.U32 R28, RZ, RZ, R7 ;  /* 0x000000ffff1c7224 */ /* 0x000fe400078e0007 */
[C---:B------:R-:W-:Y:S01]  /*26a0*/  FFMA R5, R3.reuse, R2, RZ ;  /* 0x0000000203057223 */ /* 0x040fe200000000ff */
[----:B------:R-:W-:Y:S01]  /*26b0*/  FFMA R4, R3, R4, R27 ;  /* 0x0000000403047223 */ /* 0x000fe2000000001b */
[----:B------:R-:W-:-:S03]  /*26c0*/  MOV R3, R6 ;  /* 0x0000000600037202 */ /* 0x000fc60000000f00 */
[----:B------:R-:W-:-:S04]  /*26d0*/  FFMA R2, R5, R4, R2 ;  /* 0x0000000405027223 */ /* 0x000fc80000000002 */
[----:B------:R-:W-:-:S04]  /*26e0*/  @P2 FADD R2, RZ, -R2 ;  /* 0x80000002ff022221 */ /* 0x000fc80000000000 */
[----:B------:R-:W-:Y:S01]  /*26f0*/  FMUL R29, R15, R2 ;  /* 0x000000020f1d7220 */ /* 0x000fe20000400000 */
        /* <DEDUP_REMOVED lines=10> */
.L_x_35:
        /* <DEDUP_REMOVED lines=26> */
[----:B---3--:R-:W-:-:S04]  /*2940*/  @P1 SHF.L.W.U32.HI R2, R3, R4, R2 ;  /* 0x0000000403021219 */ /* 0x008fc80000010e02 */
[C-C-:B0-----:R-:W-:Y:S02]  /*2950*/  SHF.L.W.U32.HI R28, R2.reuse, 0x2, R27.reuse ;  /* 0x00000002021c7819 */ /* 0x141fe40000010e1b */
[----:B------:R-:W-:Y:S02]  /*2960*/  SHF.L.U32 R2, R2, 0x2, RZ ;  /* 0x0000000202027819 */ /* 0x000fe400000006ff */
[----:B------:R-:W-:Y:S02]  /*2970*/  SHF.R.S32.HI R3, RZ, 0x1f, R28 ;  /* 0x0000001fff037819 */ /* 0x000fe4000001141c */
[----:B------:R-:W-:Y:S02]  /*2980*/  SHF.R.U32.HI R27, RZ, 0x1e, R27 ;  /* 0x0000001eff1b7819 */ /* 0x000fe4000001161b */
[C---:B------:R-:W-:Y:S02]  /*2990*/  LOP3.LUT R2, R3.reuse, R2, RZ, 0x3c, !PT ;  /* 0x0000000203027212 */ /* 0x040fe400078e3cff */
[----:B------:R-:W-:-:S02]  /*29a0*/  LOP3.LUT R3, R3, R28, RZ, 0x3c, !PT ;  /* 0x0000001c03037212 */ /* 0x000fc400078e3cff */
[C---:B-1----:R-:W-:Y:S02]  /*29b0*/  LOP3.LUT R15, R28.reuse, R11, RZ, 0x3c, !PT ;  /* 0x0000000b1c0f7212 */ /* 0x042fe400078e3cff */
[----:B------:R-:W-:Y:S02]  /*29c0*/  LEA.HI R28, R28, R27, RZ, 0x1 ;  /* 0x0000001b1c1c7211 */ /* 0x000fe400078f08ff */
[----:B------:R-:W0:Y:S01]  /*29d0*/  I2F.F64.S64 R2, R2 ;  /* 0x0000000200027312 */ /* 0x000e220000301c00 */
[----:B------:R-:W-:Y:S02]  /*29e0*/  ISETP.GE.AND P1, PT, R15, RZ, PT ;  /* 0x000000ff0f00720c */ /* 0x000fe40003f26270 */
[----:B------:R-:W-:-:S04]  /*29f0*/  IADD3 R15, PT, PT, -R28, RZ, RZ ;  /* 0x000000ff1c0f7210 */ /* 0x000fc80007ffe1ff */
[----:B------:R-:W-:Y:S01]  /*2a00*/  @!P2 MOV R28, R15 ;  /* 0x0000000f001ca202 */ /* 0x000fe20000000f00 */
[----:B0-----:R-:W-:-:S10]  /*2a10*/  DMUL R4, R2, UR4 ;  /* 0x0000000402047c28 */ /* 0x001fd40008000000 */
[----:B------:R-:W0:Y:S02]  /*2a20*/  F2F.F32.F64 R4, R4 ;  /* 0x0000000400047310 */ /* 0x000e240000301000 */
[----:B0-----:R-:W-:-:S07]  /*2a30*/  FSEL R3, -R4, R4, !P1 ;  /* 0x0000000404037208 */ /* 0x001fce0004800100 */
.L_x_34:
[----:B------:R-:W-:Y:S05]  /*2a40*/  BSYNC.RECONVERGENT B1 ;  /* 0x0000000000017941 */ /* 0x000fea0003800200 */
.L_x_33:
[----:B------:R0:W5:Y:S01]  /*2a50*/  LDG.E R12, desc[UR6][R12.64+0x8] ;  /* 0x000008060c0c7981 */ /* 0x000162000c1e1900 */
[----:B------:R-:W-:Y:S01]  /*2a60*/  FMUL R5, R3, R3 ;  /* 0x0000000303057220 */ /* 0x000fe20000400000 */
[----:B------:R-:W-:Y:S01]  /*2a70*/  LOP3.LUT R2, R28, 0x1, RZ, 0xc0, !PT ;  /* 0x000000011c027812 */ /* 0x000fe200078ec0ff */
[----:B------:R-:W-:Y:S02]  /*2a80*/  BSSY.RECONVERGENT B1, `(.L_x_36) ;  /* 0x0000045000017945 */ /* 0x000fe40003800200 */
[----:B------:R-:W-:Y:S01]  /*2a90*/  FFMA R4, R5, R8, -0.0013887860113754868507 ;  /* 0xbab607ed05047423 */ /* 0x000fe20000000008 */
[----:B------:R-:W-:Y:S02]  /*2aa0*/  ISETP.NE.U32.AND P1, PT, R2, 0x1, PT ;  /* 0x000000010200780c */ /* 0x000fe40003f25070 */
[----:B------:R-:W-:Y:S02]  /*2ab0*/  IADD3 R2, PT, PT, R28, 0x1, RZ ;  /* 0x000000011c027810 */ /* 0x000fe40007ffe0ff */
[----:B------:R-:W-:-:S02]  /*2ac0*/  FSEL R4, R4, -0.00019574658654164522886, P1 ;  /* 0xb94d415304047808 */ /* 0x000fc40000800000 */
[----:B------:R-:W-:Y:S02]  /*2ad0*/  FSEL R28, R9, 0.041666727513074874878, !P1 ;  /* 0x3d2aaabb091c7808 */ /* 0x000fe40004800000 */
[----:B------:R-:W-:Y:S02]  /*2ae0*/  LOP3.LUT P2, RZ, R2, 0x2, RZ, 0xc0, !PT ;  /* 0x0000000202ff7812 */ /* 0x000fe4000784c0ff */
[----:B------:R-:W-:Y:S01]  /*2af0*/  FSEL R15, -R26, -0.4999999701976776123, !P1 ;  /* 0xbeffffff1a0f7808 */ /* 0x000fe20004800100 */
[----:B------:R-:W-:Y:S01]  /*2b00*/  FFMA R4, R5, R4, R28 ;  /* 0x0000000405047223 */ /* 0x000fe2000000001c */
[----:B------:R-:W-:Y:S02]  /*2b10*/  FSEL R2, R3, 1, !P1 ;  /* 0x3f80000003027808 */ /* 0x000fe40004800000 */
[----:B------:R-:W-:Y:S01]  /*2b20*/  MOV R28, R7 ;  /* 0x00000007001c7202 */ /* 0x000fe20000000f00 */
[C---:B------:R-:W-:Y:S02]  /*2b30*/  FFMA R4, R5.reuse, R4, R15 ;  /* 0x0000000405047223 */ /* 0x040fe4000000000f */
[----:B------:R-:W-:-:S04]  /*2b40*/  FFMA R5, R5, R2, RZ ;  /* 0x0000000205057223 */ /* 0x000fc800000000ff */
[----:B------:R-:W-:-:S04]  /*2b50*/  FFMA R2, R5, R4, R2 ;  /* 0x0000000405027223 */ /* 0x000fc80000000002 */
[----:B------:R-:W-:-:S04]  /*2b60*/  @P2 FADD R2, RZ, -R2 ;  /* 0x80000002ff022221 */ /* 0x000fc80000000000 */
[----:B------:R-:W-:Y:S01]  /*2b70*/  FFMA R10, R10, R2, R29 ;  /* 0x000000020a0a7223 */ /* 0x000fe2000000001d */
[----:B------:R-:W-:Y:S01]  /*2b80*/  MOV R2, R6 ;  /* 0x0000000600027202 */ /* 0x000fe20000000f00 */
[----:B0-----:R-:W-:Y:S06]  /*2b90*/  @!P0 BRA `(.L_x_37) ;  /* 0x0000000000cc8947 */ /* 0x001fec0003800000 */
        /* <DEDUP_REMOVED lines=9> */
.L_x_38:
        /* <DEDUP_REMOVED lines=14> */
[----:B------:R-:W-:-:S03]  /*2d10*/  LOP3.LUT P1, RZ, R4, 0x1f, RZ, 0xc0, !PT ;  /* 0x0000001f04ff7812 */ /* 0x000fc6000782c0ff */
[----:B------:R-:W-:-:S05]  /*2d20*/  VIADD R2, R2, 0xffffff80 ;  /* 0xffffff8002027836 */ /* 0x000fca0000000000 */
        /* <DEDUP_REMOVED lines=11> */
[C-C-:B------:R-:W-:Y:S02]  /*2de0*/  SHF.L.W.U32.HI R28, R2.reuse, 0x2, R15.reuse ;  /* 0x00000002021c7819 */ /* 0x140fe40000010e0f */
        /* <DEDUP_REMOVED lines=14> */
.L_x_37:
[----:B------:R-:W-:Y:S05]  /*2ed0*/  BSYNC.RECONVERGENT B1 ;  /* 0x0000000000017941 */ /* 0x000fea0003800200 */
.L_x_36:
[----:B------:R-:W-:Y:S01]  /*2ee0*/  FMUL R3, R2, R2 ;  /* 0x0000000202037220 */ /* 0x000fe20000400000 */
[C---:B------:R-:W-:Y:S01]  /*2ef0*/  LOP3.LUT R5, R28.reuse, 0x1, RZ, 0xc0, !PT ;  /* 0x000000011c057812 */ /* 0x040fe200078ec0ff */
[----:B------:R-:W-:Y:S01]  /*2f00*/  BSSY.RECONVERGENT B1, `(.L_x_39) ;  /* 0x0000044000017945 */ /* 0x000fe20003800200 */
[----:B------:R-:W-:Y:S01]  /*2f10*/  MOV R13, R6 ;  /* 0x00000006000d7202 */ /* 0x000fe20000000f00 */
[----:B------:R-:W-:Y:S01]  /*2f20*/  FFMA R4, R3, R8, -0.0013887860113754868507 ;  /* 0xbab607ed03047423 */ /* 0x000fe20000000008 */
[----:B------:R-:W-:Y:S02]  /*2f30*/  ISETP.NE.U32.AND P1, PT, R5, 0x1, PT ;  /* 0x000000010500780c */ /* 0x000fe40003f25070 */
[----:B------:R-:W-:Y:S02]  /*2f40*/  IADD3 R5, PT, PT, R28, 0x1, RZ ;  /* 0x000000011c057810 */ /* 0x000fe40007ffe0ff */
[----:B------:R-:W-:Y:S02]  /*2f50*/  FSEL R4, R4, -0.00019574658654164522886, P1 ;  /* 0xb94d415304047808 */ /* 0x000fe40000800000 */
[----:B------:R-:W-:-:S02]  /*2f60*/  FSEL R28, R9, 0.041666727513074874878, !P1 ;  /* 0x3d2aaabb091c7808 */ /* 0x000fc40004800000 */
[----:B------:R-:W-:Y:S02]  /*2f70*/  LOP3.LUT P2, RZ, R5, 0x2, RZ, 0xc0, !PT ;  /* 0x0000000205ff7812 */ /* 0x000fe4000784c0ff */
[----:B------:R-:W-:Y:S01]  /*2f80*/  FSEL R15, R2, 1, !P1 ;  /* 0x3f800000020f7808 */ /* 0x000fe20004800000 */
[C---:B------:R-:W-:Y:S01]  /*2f90*/  FFMA R4, R3.reuse, R4, R28 ;  /* 0x0000000403047223 */ /* 0x040fe2000000001c */
[----:B------:R-:W-:Y:S02]  /*2fa0*/  FSEL R5, -R26, -0.4999999701976776123, !P1 ;  /* 0xbeffffff1a057808 */ /* 0x000fe40004800100 */
[----:B------:R-:W-:Y:S01]  /*2fb0*/  MOV R28, R7 ;  /* 0x00000007001c7202 */ /* 0x000fe20000000f00 */
[C---:B------:R-:W-:Y:S02]  /*2fc0*/  FFMA R2, R3.reuse, R15, RZ ;  /* 0x0000000f03027223 */ /* 0x040fe400000000ff */
[----:B------:R-:W-:-:S04]  /*2fd0*/  FFMA R4, R3, R4, R5 ;  /* 0x0000000403047223 */ /* 0x000fc80000000005 */
[----:B------:R-:W-:-:S04]  /*2fe0*/  FFMA R15, R2, R4, R15 ;  /* 0x00000004020f7223 */ /* 0x000fc8000000000f */
[----:B------:R-:W-:Y:S01]  /*2ff0*/  @P2 FADD R15, RZ, -R15 ;  /* 0x8000000fff0f2221 */ /* 0x000fe20000000000 */
        /* <DEDUP_REMOVED lines=10> */
.L_x_41:
        /* <DEDUP_REMOVED lines=42> */
.L_x_40:
[----:B------:R-:W-:Y:S05]  /*3340*/  BSYNC.RECONVERGENT B1 ;  /* 0x0000000000017941 */ /* 0x000fea0003800200 */
.L_x_39:
[----:B------:R-:W0:Y:S01]  /*3350*/  LDC.64 R4, c[0x0][0x3a0] ;  /* 0x0000e800ff047b82 */ /* 0x000e220000000a00 */
[----:B------:R-:W-:-:S04]  /*3360*/  IMAD R3, R21, 0x3, RZ ;  /* 0x0000000315037824 */ /* 0x000fc800078e02ff */
[----:B0-----:R-:W-:-:S05]  /*3370*/  IMAD.WIDE.U32 R2, R3, 0x4, R4 ;  /* 0x0000000403027825 */ /* 0x001fca00078e0004 */
[----:B------:R0:W2:Y:S01]  /*3380*/  LDG.E R27, desc[UR6][R2.64+0x4] ;  /* 0x00000406021b7981 */ /* 0x0000a2000c1e1900 */
        /* <DEDUP_REMOVED lines=8> */
[----:B------:R-:W-:Y:S02]  /*3410*/  FSEL R31, -R26, -0.4999999701976776123, P1 ;  /* 0xbeffffff1a1f7808 */ /* 0x000fe40000800100 */
[----:B------:R-:W-:Y:S01]  /*3420*/  FSEL R13, R13, 1, P1 ;  /* 0x3f8000000d0d7808 */ /* 0x000fe20000800000 */
[----:B------:R-:W-:-:S04]  /*3430*/  FFMA R30, R29, R30, R32 ;  /* 0x0000001e1d1e7223 */ /* 0x000fc80000000020 */
[C---:B------:R-:W-:Y:S01]  /*3440*/  FFMA R30, R29.reuse, R30, R31 ;  /* 0x0000001e1d1e7223 */ /* 0x040fe2000000001f */
[----:B0-----:R-:W-:-:S04]  /*3450*/  FFMA R2, R29, R13, RZ ;  /* 0x0000000d1d027223 */ /* 0x001fc800000000ff */
[----:B------:R-:W-:Y:S01]  /*3460*/  FFMA R2, R2, R30, R13 ;  /* 0x0000001e02027223 */ /* 0x000fe2000000000d */
[----:B------:R-:W-:-:S03]  /*3470*/  MOV R30, R7 ;  /* 0x00000007001e7202 */ /* 0x000fc60000000f00 */
[----:B------:R-:W-:-:S04]  /*3480*/  @P2 FADD R2, RZ, -R2 ;  /* 0x80000002ff022221 */ /* 0x000fc80000000000 */
[----:B--2---:R-:W-:Y:S01]  /*3490*/  FMUL R3, R2, R27 ;  /* 0x0000001b02037220 */ /* 0x004fe20000400000 */
[----:B------:R-:W-:-:S03]  /*34a0*/  MOV R2, R6 ;  /* 0x0000000600027202 */ /* 0x000fc60000000f00 */
[----:B------:R-:W-:Y:S01]  /*34b0*/  FFMA R15, R18, R15, -R3 ;  /* 0x0000000f120f7223 */ /* 0x000fe20000000803 */
[----:B------:R-:W-:Y:S06]  /*34c0*/  @!P0 BRA `(.L_x_43) ;  /* 0x0000000000cc8947 */ /* 0x000fec0003800000 */
[----:B------:R-:W-:-:S13]  /*34d0*/  FSETP.NEU.AND P1, PT, |R11|, +INF , PT ;  /* 0x7f8000000b00780b */ /* 0x000fda0003f2d200 */
[----:B------:R-:W-:Y:S01]  /*34e0*/  @!P1 FMUL R2, RZ, R11 ;  /* 0x0000000bff029220 */ /* 0x000fe20000400000 */
[----:B------:R-:W-:Y:S01]  /*34f0*/  @!P1 MOV R30, RZ ;  /* 0x000000ff001e9202 */ /* 0x000fe20000000f00 */
[----:B------:R-:W-:Y:S06]  /*3500*/  @!P1 BRA `(.L_x_43) ;  /* 0x0000000000bc9947 */ /* 0x000fec0003800000 */
[----:B------:R-:W-:Y:S01]  /*3510*/  SHF.L.U32 R2, R11, 0x8, RZ ;  /* 0x000000080b027819 */ /* 0x000fe200000006ff */
[----:B------:R-:W-:Y:S02]  /*3520*/  HFMA2 R13, -RZ, RZ, 0, 0 ;  /* 0x00000000ff0d7431 */ /* 0x000fe400000001ff */
[----:B------:R-:W-:Y:S01]  /*3530*/  IMAD.MOV.U32 R31, RZ, RZ, RZ ;  /* 0x000000ffff1f7224 */ /* 0x000fe200078e00ff */
[----:B------:R-:W-:Y:S01]  /*3540*/  UMOV UR4, URZ ;  /* 0x000000ff00047c82 */ /* 0x000fe20008000000 */
[----:B------:R-:W-:-:S07]  /*3550*/  LOP3.LUT R35, R2, 0x80000000, RZ, 0xfc, !PT ;  /* 0x8000000002237812 */ /* 0x000fce00078efcff */
.L_x_44:
        /* <DEDUP_REMOVED lines=42> */
.L_x_43:
[----:B------:R-:W-:Y:S05]  /*3800*/  BSYNC.RECONVERGENT B1 ;  /* 0x0000000000017941 */ /* 0x000fea0003800200 */
.L_x_42:
        /* <DEDUP_REMOVED lines=10> */
[C---:B------:R-:W-:Y:S02]  /*38b0*/  FFMA R28, R3.reuse, R28, R32 ;  /* 0x0000001c031c7223 */ /* 0x040fe40000000020 */
        /* <DEDUP_REMOVED lines=14> */
.L_x_47:
        /* <DEDUP_REMOVED lines=17> */
[----:B0-----:R-:W-:-:S05]  /*3ab0*/  IMAD R30, R2, -0x4, R1 ;  /* 0xfffffffc021e7824 */ /* 0x001fca00078e0201 */
        /* <DEDUP_REMOVED lines=9> */
[C---:B------:R-:W-:Y:S02]  /*3b50*/  SHF.L.W.U32.HI R28, R3.reuse, 0x2, R6 ;  /* 0x00000002031c7819 */ /* 0x040fe40000010e06 */
[----:B------:R-:W-:Y:S02]  /*3b60*/  SHF.L.U32 R3, R3, 0x2, RZ ;  /* 0x0000000203037819 */ /* 0x000fe400000006ff */
[----:B------:R-:W-:Y:S02]  /*3b70*/  SHF.R.S32.HI R7, RZ, 0x1f, R28 ;  /* 0x0000001fff077819 */ /* 0x000fe4000001141c */
[----:B------:R-:W-:Y:S02]  /*3b80*/  LOP3.LUT R11, R28, R11, RZ, 0x3c, !PT ;  /* 0x0000000b1c0b7212 */ /* 0x000fe400078e3cff */
[C---:B------:R-:W-:Y:S02]  /*3b90*/  LOP3.LUT R2, R7.reuse, R3, RZ, 0x3c, !PT ;  /* 0x0000000307027212 */ /* 0x040fe400078e3cff */
[----:B------:R-:W-:-:S02]  /*3ba0*/  LOP3.LUT R3, R7, R28, RZ, 0x3c, !PT ;  /* 0x0000001c07037212 */ /* 0x000fc400078e3cff */
[----:B------:R-:W-:Y:S02]  /*3bb0*/  SHF.R.U32.HI R7, RZ, 0x1e, R6 ;  /* 0x0000001eff077819 */ /* 0x000fe40000011606 */
[----:B------:R-:W-:Y:S02]  /*3bc0*/  ISETP.GE.AND P0, PT, R11, RZ, PT ;  /* 0x000000ff0b00720c */ /* 0x000fe40003f06270 */
[----:B------:R-:W0:Y:S01]  /*3bd0*/  I2F.F64.S64 R2, R2 ;  /* 0x0000000200027312 */ /* 0x000e220000301c00 */
[----:B------:R-:W-:-:S04]  /*3be0*/  LEA.HI R7, R28, R7, RZ, 0x1 ;  /* 0x000000071c077211 */ /* 0x000fc800078f08ff */
[----:B------:R-:W-:-:S04]  /*3bf0*/  IADD3 R6, PT, PT, -R7, RZ, RZ ;  /* 0x000000ff07067210 */ /* 0x000fc80007ffe1ff */
[----:B------:R-:W-:Y:S01]  /*3c00*/  @!P1 MOV R7, R6 ;  /* 0x0000000600079202 */ /* 0x000fe20000000f00 */
[----:B0-----:R-:W-:-:S10]  /*3c10*/  DMUL R30, R2, UR4 ;  /* 0x00000004021e7c28 */ /* 0x001fd40008000000 */
[----:B------:R-:W0:Y:S02]  /*3c20*/  F2F.F32.F64 R30, R30 ;  /* 0x0000001e001e7310 */ /* 0x000e240000301000 */
[----:B01----:R-:W-:-:S07]  /*3c30*/  FSEL R6, -R30, R30, !P0 ;  /* 0x0000001e1e067208 */ /* 0x003fce0004000100 */
.L_x_46:
[----:B------:R-:W-:Y:S05]  /*3c40*/  BSYNC.RECONVERGENT B1 ;  /* 0x0000000000017941 */ /* 0x000fea0003800200 */
.L_x_45:
[----:B------:R-:W0:Y:S02]  /*3c50*/  LDC.64 R2, c[0x0][0x390] ;  /* 0x0000e400ff027b82 */ /* 0x000e240000000a00 */
[----:B0-----:R-:W-:-:S05]  /*3c60*/  IMAD.WIDE.U32 R2, R23, 0x4, R2 ;  /* 0x0000000417027825 */ /* 0x001fca00078e0002 */
[----:B------:R0:W2:Y:S01]  /*3c70*/  LDG.E R13, desc[UR6][R2.64] ;  /* 0x00000006020d7981 */ /* 0x0000a2000c1e1900 */
[----:B------:R-:W-:Y:S01]  /*3c80*/  FMUL R31, R6, R6 ;  /* 0x00000006061f7220 */ /* 0x000fe20000400000 */
[----:B------:R-:W-:Y:S01]  /*3c90*/  LOP3.LUT R28, R7, 0x1, RZ, 0xc0, !PT ;  /* 0x00000001071c7812 */ /* 0x000fe200078ec0ff */
[----:B------:R-:W-:Y:S02]  /*3ca0*/  IMAD R11, R21, 0x3, RZ ;  /* 0x00000003150b7824 */ /* 0x000fe400078e02ff */
[----:B------:R-:W-:Y:S01]  /*3cb0*/  FFMA R8, R31, R8, -0.0013887860113754868507 ;  /* 0xbab607ed1f087423 */ /* 0x000fe20000000008 */
[----:B------:R-:W-:Y:S01]  /*3cc0*/  ISETP.NE.U32.AND P0, PT, R28, 0x1, PT ;  /* 0x000000011c00780c */ /* 0x000fe20003f05070 */
[----:B------:R-:W-:Y:S01]  /*3cd0*/  IMAD.WIDE.U32 R4, R11, 0x4, R4 ;  /* 0x000000040b047825 */ /* 0x000fe200078e0004 */
[----:B------:R-:W-:Y:S02]  /*3ce0*/  IADD3 R7, PT, PT, R7, 0x1, RZ ;  /* 0x0000000107077810 */ /* 0x000fe40007ffe0ff */
[----:B------:R-:W-:-:S02]  /*3cf0*/  FSEL R28, R9, 0.041666727513074874878, !P0 ;  /* 0x3d2aaabb091c7808 */ /* 0x000fc40004000000 */
[----:B------:R-:W-:Y:S01]  /*3d00*/  FSEL R8, R8, -0.00019574658654164522886, P0 ;  /* 0xb94d415308087808 */ /* 0x000fe20000000000 */
[----:B------:R1:W5:Y:S01]  /*3d10*/  LDG.E R11, desc[UR6][R4.64+0x8] ;  /* 0x00000806040b7981 */ /* 0x000362000c1e1900 */
[----:B0-----:R-:W-:Y:S02]  /*3d20*/  FSEL R3, -R26, -0.4999999701976776123, !P0 ;  /* 0xbeffffff1a037808 */ /* 0x001fe40004000100 */
[----:B------:R-:W-:Y:S01]  /*3d30*/  LOP3.LUT P1, RZ, R7, 0x2, RZ, 0xc0, !PT ;  /* 0x0000000207ff7812 */ /* 0x000fe2000782c0ff */
[----:B------:R-:W-:Y:S01]  /*3d40*/  FFMA R8, R31, R8, R28 ;  /* 0x000000081f087223 */ /* 0x000fe2000000001c */
[----:B------:R-:W-:-:S03]  /*3d50*/  FSEL R6, R6, 1, !P0 ;  /* 0x3f80000006067808 */ /* 0x000fc60004000000 */
[C---:B------:R-:W-:Y:S01]  /*3d60*/  FFMA R3, R31.reuse, R8, R3 ;  /* 0x000000081f037223 */ /* 0x040fe20000000003 */
[----:B------:R-:W-:Y:S02]  /*3d70*/  HFMA2 R8, -RZ, RZ, 0, 0 ;  /* 0x00000000ff087431 */ /* 0x000fe400000001ff */
[----:B------:R-:W-:-:S04]  /*3d80*/  FFMA R31, R31, R6, RZ ;  /* 0x000000061f1f7223 */ /* 0x000fc800000000ff */
[----:B------:R-:W-:-:S04]  /*3d90*/  FFMA R6, R31, R3, R6 ;  /* 0x000000031f067223 */ /* 0x000fc80000000006 */
[----:B------:R-:W-:-:S04]  /*3da0*/  @P1 FADD R6, RZ, -R6 ;  /* 0x80000006ff061221 */ /* 0x000fc80000000000 */
[----:B------:R-:W-:-:S04]  /*3db0*/  FMUL R9, R27, R6 ;  /* 0x000000061b097220 */ /* 0x000fc80000400000 */
[----:B------:R-:W-:Y:S01]  /*3dc0*/  FFMA R9, R18, R29, R9 ;  /* 0x0000001d12097223 */ /* 0x000fe20000000009 */
[----:B--2---:R-:W1:Y:S08]  /*3dd0*/  MUFU.RCP R30, R13 ;  /* 0x0000000d001e7308 */ /* 0x004e700000001000 */
[----:B------:R-:W0:Y:S01]  /*3de0*/  FCHK P0, R0, R13 ;  /* 0x0000000d00007302 */ /* 0x000e220000000000 */
[----:B-1----:R-:W-:-:S04]  /*3df0*/  FFMA R5, -R13, R30, 1 ;  /* 0x3f8000000d057423 */ /* 0x002fc8000000011e */
[----:B------:R-:W-:-:S04]  /*3e00*/  FFMA R5, R30, R5, R30 ;  /* 0x000000051e057223 */ /* 0x000fc8000000001e */
[----:B------:R-:W-:-:S04]  /*3e10*/  FFMA R2, R0, R5, RZ ;  /* 0x0000000500027223 */ /* 0x000fc800000000ff */
[----:B------:R-:W-:-:S04]  /*3e20*/  FFMA R7, -R13, R2, R0 ;  /* 0x000000020d077223 */ /* 0x000fc80000000100 */
[----:B------:R-:W-:Y:S01]  /*3e30*/  FFMA R7, R5, R7, R2 ;  /* 0x0000000705077223 */ /* 0x000fe20000000002 */
[----:B0-----:R-:W-:Y:S06]  /*3e40*/  @!P0 BRA `(.L_x_48) ;  /* 0x0000000000148947 */ /* 0x001fec0003800000 */
[----:B------:R-:W-:Y:S01]  /*3e50*/  MOV R3, R0 ;  /* 0x0000000000037202 */ /* 0x000fe20000000f00 */
[----:B------:R-:W-:Y:S01]  /*3e60*/  IMAD.MOV.U32 R2, RZ, RZ, R13 ;  /* 0x000000ffff027224 */ /* 0x000fe200078e000d */
[----:B------:R-:W-:-:S07]  /*3e70*/  MOV R26, 0x3e90 ;  /* 0x00003e90001a7802 */ /* 0x000fce0000000f00 */
[----:B-----5:R-:W-:Y:S05]  /*3e80*/  CALL.REL.NOINC `($__internal_1_$__cuda_sm3x_div_rn_noftz_f32_slowpath) ;  /* 0x000005b000b47944 */ /* 0x020fea0003c00000 */
[----:B------:R-:W-:-:S07]  /*3e90*/  MOV R7, R2 ;  /* 0x0000000200077202 */ /* 0x000fce0000000f00 */
.L_x_48:
[----:B------:R-:W0:Y:S01]  /*3ea0*/  LDC.64 R2, c[0x0][0x410] ;  /* 0x00010400ff027b82 */ /* 0x000e220000000a00 */
[----:B------:R-:W1:Y:S01]  /*3eb0*/  LDCU UR4, c[0x0][0x3e8] ;  /* 0x00007d00ff0477ac */ /* 0x000e620008000800 */
[----:B0-----:R-:W2:Y:S04]  /*3ec0*/  LDG.E R4, desc[UR6][R2.64+0x10] ;  /* 0x0000100602047981 */ /* 0x001ea8000c1e1900 */
[----:B------:R-:W3:Y:S04]  /*3ed0*/  LDG.E R5, desc[UR6][R2.64+0xc] ;  /* 0x00000c0602057981 */ /* 0x000ee8000c1e1900 */
[----:B------:R0:W4:Y:S01]  /*3ee0*/  LDG.E R26, desc[UR6][R2.64+0x14] ;  /* 0x00001406021a7981 */ /* 0x000122000c1e1900 */
[----:B------:R-:W0:Y:S01]  /*3ef0*/  MUFU.RCP R6, R13 ;  /* 0x0000000d00067308 */ /* 0x000e220000001000 */
[----:B-1----:R-:W-:Y:S01]  /*3f00*/  MOV R28, UR4 ;  /* 0x00000004001c7c02 */ /* 0x002fe20008000f00 */
[----:B------:R-:W-:Y:S01]  /*3f10*/  FADD R29, -R10, R9 ;  /* 0x000000090a1d7221 */ /* 0x000fe20000000100 */
[----:B------:R-:W-:-:S05]  /*3f20*/  FADD R30, -R14, R15 ;  /* 0x0000000f0e1e7221 */ /* 0x000fca0000000100 */
[----:B------:R-:W1:Y:S01]  /*3f30*/  FCHK P0, R28, R13 ;  /* 0x0000000d1c007302 */ /* 0x000e620000000000 */
[----:B0-----:R-:W-:Y:S01]  /*3f40*/  FFMA R31, -R13, R6, 1 ;  /* 0x3f8000000d1f7423 */ /* 0x001fe20000000106 */
[----:B--2---:R-:W-:-:S03]  /*3f50*/  FMUL R27, R29, R4 ;  /* 0x000000041d1b7220 */ /* 0x004fc60000400000 */
[----:B------:R-:W-:Y:S01]  /*3f60*/  FFMA R4, R6, R31, R6 ;  /* 0x0000001f06047223 */ /* 0x000fe20000000006 */
[----:B-----5:R-:W-:Y:S01]  /*3f70*/  FADD R31, -R12, R11 ;  /* 0x0000000b0c1f7221 */ /* 0x020fe20000000100 */
[----:B---3--:R-:W-:Y:S02]  /*3f80*/  FFMA R6, R30, R5, R27 ;  /* 0x000000051e067223 */ /* 0x008fe4000000001b */
[----:B------:R-:W-:Y:S02]  /*3f90*/  FFMA R3, R4, UR4, RZ ;  /* 0x0000000404037c23 */ /* 0x000fe400080000ff */
[----:B----4-:R-:W-:Y:S02]  /*3fa0*/  FFMA R6, R31, R26, R6 ;  /* 0x0000001a1f067223 */ /* 0x010fe40000000006 */
[----:B------:R-:W-:Y:S02]  /*3fb0*/  FFMA R2, -R13, R3, UR4 ;  /* 0x000000040d027e23 */ /* 0x000fe40008000103 */
[----:B------:R-:W-:-:S02]  /*3fc0*/  FMUL R7, R6, R7 ;  /* 0x0000000706077220 */ /* 0x000fc40000400000 */
[----:B------:R-:W-:Y:S01]  /*3fd0*/  FFMA R26, R4, R2, R3 ;  /* 0x00000002041a7223 */ /* 0x000fe20000000003 */
[----:B-1----:R-:W-:Y:S06]  /*3fe0*/  @!P0 BRA `(.L_x_49) ;  /* 0x0000000000188947 */ /* 0x002fec0003800000 */
[----:B------:R-:W0:Y:S01]  /*3ff0*/  LDCU UR4, c[0x0][0x3e8] ;  /* 0x00007d00ff0477ac */ /* 0x000e220008000800 */
[----:B------:R-:W-:Y:S02]  /*4000*/  MOV R2, R13 ;  /* 0x0000000d00027202 */ /* 0x000fe40000000f00 */
[----:B------:R-:W-:Y:S02]  /*4010*/  MOV R26, 0x4040 ;  /* 0x00004040001a7802 */ /* 0x000fe40000000f00 */
[----:B0-----:R-:W-:-:S07]  /*4020*/  MOV R3, UR4 ;  /* 0x0000000400037c02 */ /* 0x001fce0008000f00 */
[----:B------:R-:W-:Y:S05]  /*4030*/  CALL.REL.NOINC `($__internal_1_$__cuda_sm3x_div_rn_noftz_f32_slowpath) ;  /* 0x000005b000487944 */ /* 0x000fea0003c00000 */
[----:B------:R-:W-:-:S07]  /*4040*/  MOV R26, R2 ;  /* 0x00000002001a7202 */ /* 0x000fce0000000f00 */
.L_x_49:
[----:B------:R-:W0:Y:S02]  /*4050*/  LDC.64 R2, c[0x0][0x410] ;  /* 0x00010400ff027b82 */ /* 0x000e240000000a00 */
[----:B0-----:R-:W2:Y:S04]  /*4060*/  LDG.E R6, desc[UR6][R2.64+0x4] ;  /* 0x0000040602067981 */ /* 0x001ea8000c1e1900 */
[----:B------:R-:W3:Y:S04]  /*4070*/  LDG.E R5, desc[UR6][R2.64] ;  /* 0x0000000602057981 */ /* 0x000ee8000c1e1900 */
[----:B------:R-:W4:Y:S04]  /*4080*/  LDG.E R4, desc[UR6][R2.64+0x8] ;  /* 0x0000080602047981 */ /* 0x000f28000c1e1900 */
[----:B------:R-:W5:Y:S04]  /*4090*/  LDG.E R28, desc[UR6][R2.64+0x1c] ;  /* 0x00001c06021c7981 */ /* 0x000f68000c1e1900 */
[----:B------:R-:W5:Y:S04]  /*40a0*/  LDG.E R33, desc[UR6][R2.64+0x18] ;  /* 0x0000180602217981 */ /* 0x000f68000c1e1900 */
[----:B------:R-:W5:Y:S01]  /*40b0*/  LDG.E R32, desc[UR6][R2.64+0x20] ;  /* 0x0000200602207981 */ /* 0x000f62000c1e1900 */
[----:B------:R-:W-:Y:S01]  /*40c0*/  BSSY.RECONVERGENT B3, `(.L_x_50) ;  /* 0x0000744000037945 */ /* 0x000fe20003800200 */
[----:B--2---:R-:W-:-:S04]  /*40d0*/  FMUL R34, R9, R6 ;  /* 0x0000000609227220 */ /* 0x004fc80000400000 */
[----:B---3--:R-:W-:-:S04]  /*40e0*/  FFMA R34, R15, R5, R34 ;  /* 0x000000050f227223 */ /* 0x008fc80000000022 */
[----:B----4-:R-:W-:-:S05]  /*40f0*/  FFMA R27, R11, R4, R34 ;  /* 0x000000040b1b7223 */ /* 0x010fca0000000022 */
[----:B------:R-:W-:Y:S01]  /*4100*/  FSETP.GTU.AND P0, PT, R27, RZ, PT ;  /* 0x000000ff1b00720b */ /* 0x000fe20003f0c000 */
[----:B-----5:R-:W-:-:S04]  /*4110*/  FMUL R29, R29, R28 ;  /* 0x0000001c1d1d7220 */ /* 0x020fc80000400000 */
[----:B------:R-:W-:-:S04]  /*4120*/  FFMA R30, R30, R33, R29 ;  /* 0x000000211e1e7223 */ /* 0x000fc8000000001d */
[----:B------:R-:W-:-:S04]  /*4130*/  FFMA R29, R31, R32, R30 ;  /* 0x000000201f1d7223 */ /* 0x000fc8000000001e */
[----:B------:R-:W-:Y:S01]  /*4140*/  FMUL R29, R29, R26 ;  /* 0x0000001a1d1d7220 */ /* 0x000fe20000400000 */
[----:B------:R-:W-:Y:S06]  /*4150*/  @!P0 BRA `(.L_x_51) ;  /* 0x0000007000e88947 */ /* 0x000fec0003800000 */
[----:B------:R-:W-:Y:S01]  /*4160*/  FSETP.GEU.AND P0, PT, R27, 0.99000000953674316406, PT ;  /* 0x3f7d70a41b00780b */ /* 0x000fe20003f0e000 */
[----:B------:R-:W-:-:S12]  /*4170*/  BSSY.RECONVERGENT B1, `(.L_x_52) ;  /* 0x000004c000017945 */ /* 0x000fd80003800200 */
[----:B------:R-:W-:Y:S05]  /*4180*/  @P0 BRA `(.L_x_53) ;  /* 0x0000000000680947 */ /* 0x000fea0003800000 */
[----:B------:R-:W-:Y:S01]  /*4190*/  HFMA2 R2, -RZ, RZ, 1.75, 0 ;  /* 0x3f000000ff027431 */ /* 0x000fe200000001ff */
[C---:B------:R-:W-:Y:S02]  /*41a0*/  FSETP.NEU.AND P1, PT, |R27|.reuse, 1, PT ;  /* 0x3f8000001b00780b */ /* 0x040fe40003f2d200 */
[C---:B------:R-:W-:Y:S02]  /*41b0*/  FSETP.GT.AND P0, PT, |R27|.reuse, 0.56000000238418579102, PT ;  /* 0x3f0f5c291b00780b */ /* 0x040fe40003f04200 */
[----:B------:R-:W-:Y:S01]  /*41c0*/  MOV R26, 0x3d10ecef ;  /* 0x3d10ecef001a7802 */ /* 0x000fe20000000f00 */
[----:B------:R-:W-:-:S04]  /*41d0*/  FFMA R2, |R27|, -R2, 0.5 ;  /* 0x3f0000001b027423 */ /* 0x000fc80000000a02 */
[----:B------:R-:W0:Y:S02]  /*41e0*/  MUFU.RSQ R3, R2 ;  /* 0x0000000200037308 */ /* 0x000e240000001400 */
[----:B0-----:R-:W-:Y:S01]  /*41f0*/  FMUL R8, R2, R3 ;  /* 0x0000000302087220 */ /* 0x001fe20000400000 */
[----:B------:R-:W-:-:S04]  /*4200*/  FMUL R3, R3, -0.5 ;  /* 0xbf00000003037820 */ /* 0x000fc80000400000 */
[----:B------:R-:W-:-:S04]  /*4210*/  FFMA R3, R8, R3, 0.5 ;  /* 0x3f00000008037423 */ /* 0x000fc80000000003 */
[----:B------:R-:W-:-:S05]  /*4220*/  FFMA R3, R8, R3, R8 ;  /* 0x0000000308037223 */ /* 0x000fca0000000008 */
[----:B------:R-:W-:Y:S02]  /*4230*/  FSEL R8, R3, RZ, P1 ;  /* 0x000000ff03087208 */ /* 0x000fe40000800000 */
[----:B------:R-:W-:Y:S02]  /*4240*/  FSETP.GT.AND P1, PT, R27, 0.56000000238418579102, PT ;  /* 0x3f0f5c291b00780b */ /* 0x000fe40003f24000 */
[----:B------:R-:W-:-:S05]  /*4250*/  FSEL R8, R8, |R27|, P0 ;  /* 0x4000001b08087208 */ /* 0x000fca0000000000 */
[----:B------:R-:W-:-:S04]  /*4260*/  FMUL R3, R8, R8 ;  /* 0x0000000808037220 */ /* 0x000fc80000400000 */
[----:B------:R-:W-:-:S04]  /*4270*/  FFMA R2, R3, R26, 0.016980519518256187439 ;  /* 0x3c8b1abb03027423 */ /* 0x000fc8000000001a */
[----:B------:R-:W-:-:S04]  /*4280*/  FFMA R2, R3, R2, 0.030762933194637298584 ;  /* 0x3cfc028c03027423 */ /* 0x000fc80000000002 */
[----:B------:R-:W-:-:S04]  /*4290*/  FFMA R2, R3, R2, 0.044709417968988418579 ;  /* 0x3d37213903027423 */ /* 0x000fc80000000002 */
[----:B------:R-:W-:-:S04]  /*42a0*/  FFMA R2, R3, R2, 0.074989043176174163818 ;  /* 0x3d9993db03027423 */ /* 0x000fc80000000002 */
[----:B------:R-:W-:-:S04]  /*42b0*/  FFMA R2, R3, R2, 0.16666707396507263184 ;  /* 0x3e2aaac603027423 */ /* 0x000fc80000000002 */
[----:B------:R-:W-:-:S04]  /*42c0*/  FMUL R3, R3, R2 ;  /* 0x0000000203037220 */ /* 0x000fc80000400000 */
[----:B------:R-:W-:Y:S01]  /*42d0*/  FFMA R26, |R8|, R3, |R8| ;  /* 0x00000003081a7223 */ /* 0x000fe20000000608 */
[----:B------:R-:W-:-:S04]  /*42e0*/  HFMA2 R3, -RZ, RZ, 1.9599609375, 20144 ;  /* 0x3fd774ebff037431 */ /* 0x000fc800000001ff */
[----:B------:R-:W-:-:S05]  /*42f0*/  FSEL R2, R26, -R26, P0 ;  /* 0x8000001a1a027208 */ /* 0x000fca0000000000 */
[----:B------:R-:W-:-:S04]  /*4300*/  @!P1 FFMA R26, R3, 0.93318945169448852539, R2 ;  /* 0x3f6ee581031a9823 */ /* 0x000fc80000000002 */
[----:B------:R-:W-:Y:S01]  /*4310*/  @P0 FADD R26, R26, R26 ;  /* 0x0000001a1a1a0221 */ /* 0x000fe20000000000 */
[----:B------:R-:W-:Y:S06]  /*4320*/  BRA `(.L_x_54) ;  /* 0x0000000000c07947 */ /* 0x000fec0003800000 */
.L_x_53:
[----:B------:R-:W-:Y:S01]  /*4330*/  FMUL R8, R15, R4 ;  /* 0x000000040f087220 */ /* 0x000fe20000400000 */
[----:B------:R-:W-:Y:S01]  /*4340*/  FMUL R2, R11, R6 ;  /* 0x000000060b027220 */ /* 0x000fe20000400000 */
[-C--:B------:R-:W-:Y:S01]  /*4350*/  FMUL R26, R9, R5.reuse ;  /* 0x00000005091a7220 */ /* 0x080fe20000400000 */
[----:B------:R-:W-:Y:S01]  /*4360*/  BSSY.RECONVERGENT B2, `(.L_x_55) ;  /* 0x0000013000027945 */ /* 0x000fe20003800200 */
[----:B------:R-:W-:Y:S01]  /*4370*/  FFMA R8, R11, R5, -R8 ;  /* 0x000000050b087223 */ /* 0x000fe20000000808 */
[----:B------:R-:W-:Y:S01]  /*4380*/  FFMA R2, R9, R4, -R2 ;  /* 0x0000000409027223 */ /* 0x000fe20000000802 */
[----:B------:R-:W-:Y:S02]  /*4390*/  FFMA R26, R15, R6, -R26 ;  /* 0x000000060f1a7223 */ /* 0x000fe4000000081a */
[----:B------:R-:W-:-:S04]  /*43a0*/  FMUL R3, R8, R8 ;  /* 0x0000000808037220 */ /* 0x000fc80000400000 */
[----:B------:R-:W-:-:S04]  /*43b0*/  FFMA R3, R2, R2, R3 ;  /* 0x0000000202037223 */ /* 0x000fc80000000003 */
[----:B------:R-:W-:-:S04]  /*43c0*/  FFMA R2, R26, R26, R3 ;  /* 0x0000001a1a027223 */ /* 0x000fc80000000003 */
[----:B------:R0:W1:Y:S01]  /*43d0*/  MUFU.RSQ R3, R2 ;  /* 0x0000000200037308 */ /* 0x0000620000001400 */
[----:B------:R-:W-:-:S04]  /*43e0*/  IADD3 R8, PT, PT, R2, -0xd000000, RZ ;  /* 0xf300000002087810 */ /* 0x000fc80007ffe0ff */
[----:B------:R-:W-:-:S13]  /*43f0*/  ISETP.GT.U32.AND P0, PT, R8, 0x727fffff, PT ;  /* 0x727fffff0800780c */ /* 0x000fda0003f04070 */
[----:B01----:R-:W-:Y:S05]  /*4400*/  @!P0 BRA `(.L_x_56) ;  /* 0x0000000000108947 */ /* 0x003fea0003800000 */
[----:B------:R-:W-:Y:S02]  /*4410*/  MOV R3, R2 ;  /* 0x0000000200037202 */ /* 0x000fe40000000f00 */
[----:B------:R-:W-:-:S07]  /*4420*/  MOV R2, 0x4440 ;  /* 0x0000444000027802 */ /* 0x000fce0000000f00 */
[----:B------:R-:W-:Y:S05]  /*4430*/  CALL.REL.NOINC `($__internal_0_$__cuda_sm20_sqrt_rn_f32_slowpath) ;  /* 0x000005a800f47944 */ /* 0x000fea0003c00000 */
[----:B------:R-:W-:Y:S05]  /*4440*/  BRA `(.L_x_57) ;  /* 0x0000000000107947 */ /* 0x000fea0003800000 */
.L_x_56:
[----:B------:R-:W-:Y:S01]  /*4450*/  FMUL.FTZ R31, R2, R3 ;  /* 0x00000003021f7220 */ /* 0x000fe20000410000 */
[----:B------:R-:W-:-:S03]  /*4460*/  FMUL.FTZ R3, R3, 0.5 ;  /* 0x3f00000003037820 */ /* 0x000fc60000410000 */
[----:B------:R-:W-:-:S04]  /*4470*/  FFMA R2, -R31, R31, R2 ;  /* 0x0000001f1f027223 */ /* 0x000fc80000000102 */
[----:B------:R-:W-:-:S07]  /*4480*/  FFMA R31, R2, R3, R31 ;  /* 0x00000003021f7223 */ /* 0x000fce000000001f */
.L_x_57:
[----:B------:R-:W-:Y:S05]  /*4490*/  BSYNC.RECONVERGENT B2 ;  /* 0x0000000000027941 */ /* 0x000fea0003800200 */
.L_x_55:
        /* <DEDUP_REMOVED lines=10> */
[----:B------:R-:W-:-:S04]  /*4540*/  FSEL R8, R3, RZ, P1 ;  /* 0x000000ff03087208 */ /* 0x000fc80000800000 */
[----:B------:R-:W-:-:S05]  /*4550*/  FSEL R8, R8, |R31|, P0 ;  /* 0x4000001f08087208 */ /* 0x000fca0000000000 */
[----:B------:R-:W-:-:S04]  /*4560*/  FMUL R3, R8, R8 ;  /* 0x0000000808037220 */ /* 0x000fc80000400000 */
[----:B------:R-:W-:-:S04]  /*4570*/  FFMA R2, R3, R26, 0.018773360177874565125 ;  /* 0x3c99ca9703027423 */ /* 0x000fc8000000001a */
[----:B------:R-:W-:-:S04]  /*4580*/  FFMA R2, R3, R2, 0.046769052743911743164 ;  /* 0x3d3f90e803027423 */ /* 0x000fc80000000002 */
[----:B------:R-:W-:-:S04]  /*4590*/  FFMA R2, R3, R2, 0.074823014438152313232 ;  /* 0x3d993ccf03027423 */ /* 0x000fc80000000002 */
[----:B------:R-:W-:-:S04]  /*45a0*/  FFMA R2, R3, R2, 0.16667181253433227539 ;  /* 0x3e2aac0403027423 */ /* 0x000fc80000000002 */
[----:B------:R-:W-:-:S04]  /*45b0*/  FMUL R3, R3, R2 ;  /* 0x0000000203037220 */ /* 0x000fc80000400000 */
[----:B------:R-:W-:Y:S01]  /*45c0*/  FFMA R8, R8, R3, R8 ;  /* 0x0000000308087223 */ /* 0x000fe20000000008 */
[----:B------:R-:W-:-:S03]  /*45d0*/  HFMA2 R3, -RZ, RZ, 1.9599609375, 20144 ;  /* 0x3fd774ebff037431 */ /* 0x000fc600000001ff */
[----:B------:R-:W-:-:S04]  /*45e0*/  FMUL R2, R8, -2 ;  /* 0xc000000008027820 */ /* 0x000fc80000400000 */
[----:B------:R-:W-:-:S05]  /*45f0*/  @P0 FFMA R8, R3, 0.93318945169448852539, R2 ;  /* 0x3f6ee58103080823 */ /* 0x000fca0000000002 */
[C---:B------:R-:W-:Y:S02]  /*4600*/  FSETP.NAN.AND P0, PT, R8.reuse, R8, PT ;  /* 0x000000080800720b */ /* 0x040fe40003f08000 */
[----:B------:R-:W-:-:S04]  /*4610*/  LOP3.LUT R31, R8, 0x80000000, R31, 0xb8, !PT ;  /* 0x80000000081f7812 */ /* 0x000fc800078eb81f */
[----:B------:R-:W-:-:S07]  /*4620*/  FSEL R26, R31, R8, !P0 ;  /* 0x000000081f1a7208 */ /* 0x000fce0004000000 */
.L_x_54:
[----:B------:R-:W-:Y:S05]  /*4630*/  BSYNC.RECONVERGENT B1 ;  /* 0x0000000000017941 */ /* 0x000fea0003800200 */
.L_x_52:
[C---:B------:R-:W-:Y:S01]  /*4640*/  FMUL R27, R26.reuse, 0.63661974668502807617 ;  /* 0x3f22f9831a1b7820 */ /* 0x040fe20000400000 */
[----:B------:R-:W-:Y:S01]  /*4650*/  FSETP.GE.AND P0, PT, |R26|, 105615, PT ;  /* 0x47ce47801a00780b */ /* 0x000fe20003f06200 */
[----:B------:R-:W-:Y:S04]  /*4660*/  BSSY.RECONVERGENT B1, `(.L_x_58) ;  /* 0x000003a000017945 */ /* 0x000fe80003800200 */
[----:B------:R-:W0:Y:S02]  /*4670*/  F2I.NTZ R27, R27 ;  /* 0x0000001b001b7305 */ /* 0x000e240000203100 */
[----:B0-----:R-:W-:-:S05]  /*4680*/  I2FP.F32.S32 R3, R27 ;  /* 0x0000001b00037245 */ /* 0x001fca0000201400 */
[----:B------:R-:W-:-:S04]  /*4690*/  FFMA R2, R3, -1.5707962512969970703, R26 ;  /* 0xbfc90fda03027823 */ /* 0x000fc8000000001a */
[----:B------:R-:W-:-:S04]  /*46a0*/  FFMA R2, R3, -7.5497894158615963534e-08, R2 ;  /* 0xb3a2216803027823 */ /* 0x000fc80000000002 */
[----:B------:R-:W-:Y:S01]  /*46b0*/  FFMA R2, R3, -5.3903029534742383927e-15, R2 ;  /* 0xa7c234c503027823 */ /* 0x000fe20000000002 */
        /* <DEDUP_REMOVED lines=10> */
.L_x_60:
        /* <DEDUP_REMOVED lines=21> */
[----:B------:R-:W-:Y:S01]  /*48b0*/  @P0 LOP3.LUT R3, R3, 0x1f, RZ, 0xc0, !PT ;  /* 0x0000001f03030812 */ /* 0x000fe200078ec0ff */
[----:B------:R-:W-:Y:S01]  /*48c0*/  UMOV UR4, 0x54442d19 ;  /* 0x54442d1900047882 */ /* 0x000fe20000000000 */
[----:B------:R-:W-:-:S02]  /*48d0*/  UMOV UR5, 0x3bf921fb ;  /* 0x3bf921fb00057882 */ /* 0x000fc40000000000 */
[-C--:B--2---:R-:W-:Y:S02]  /*48e0*/  @P0 SHF.L.W.U32.HI R15, R2, R3.reuse, R15 ;  /* 0x00000003020f0219 */ /* 0x084fe40000010e0f */
[----:B---3--:R-:W-:Y:S02]  /*48f0*/  @P0 SHF.L.W.U32.HI R2, R8, R3, R2 ;  /* 0x0000000308020219 */ /* 0x008fe40000010e02 */
[----:B------:R-:W-:Y:S02]  /*4900*/  ISETP.GE.AND P0, PT, R26, RZ, PT ;  /* 0x000000ff1a00720c */ /* 0x000fe40003f06270 */
[C-C-:B------:R-:W-:Y:S01]  /*4910*/  SHF.L.W.U32.HI R27, R2.reuse, 0x2, R15.reuse ;  /* 0x00000002021b7819 */ /* 0x140fe20000010e0f */
[----:B------:R-:W-:Y:S01]  /*4920*/  IMAD.SHL.U32 R2, R2, 0x4, RZ ;  /* 0x0000000402027824 */ /* 0x000fe200078e00ff */
[----:B------:R-:W-:Y:S02]  /*4930*/  SHF.R.U32.HI R28, RZ, 0x1e, R15 ;  /* 0x0000001eff1c7819 */ /* 0x000fe4000001160f */
[----:B------:R-:W-:-:S02]  /*4940*/  SHF.R.S32.HI R3, RZ, 0x1f, R27 ;  /* 0x0000001fff037819 */ /* 0x000fc4000001141b */
[----:B------:R-:W-:Y:S02]  /*4950*/  LOP3.LUT R26, R27, R26, RZ, 0x3c, !PT ;  /* 0x0000001a1b1a7212 */ /* 0x000fe400078e3cff */
[C---:B------:R-:W-:Y:S02]  /*4960*/  LOP3.LUT R2, R3.reuse, R2, RZ, 0x3c, !PT ;  /* 0x0000000203027212 */ /* 0x040fe400078e3cff */
[----:B------:R-:W-:Y:S02]  /*4970*/  LOP3.LUT R3, R3, R27, RZ, 0x3c, !PT ;  /* 0x0000001b03037212 */ /* 0x000fe400078e3cff */
[----:B------:R-:W-:Y:S02]  /*4980*/  LEA.HI R27, R27, R28, RZ, 0x1 ;  /* 0x0000001c1b1b7211 */ /* 0x000fe400078f08ff */
[----:B------:R-:W-:Y:S02]  /*4990*/  ISETP.GE.AND P1, PT, R26, RZ, PT ;  /* 0x000000ff1a00720c */ /* 0x000fe40003f26270 */
[----:B------:R-:W0:Y:S01]  /*49a0*/  I2F.F64.S64 R2, R2 ;  /* 0x0000000200027312 */ /* 0x000e220000301c00 */
[----:B-1----:R-:W-:-:S04]  /*49b0*/  IADD3 R11, PT, PT, -R27, RZ, RZ ;  /* 0x000000ff1b0b7210 */ /* 0x002fc80007ffe1ff */
[----:B------:R-:W-:Y:S01]  /*49c0*/  @!P0 MOV R27, R11 ;  /* 0x0000000b001b8202 */ /* 0x000fe20000000f00 */
[----:B0-----:R-:W-:-:S10]  /*49d0*/  DMUL R8, R2, UR4 ;  /* 0x0000000402087c28 */ /* 0x001fd40008000000 */
[----:B------:R-:W0:Y:S02]  /*49e0*/  F2F.F32.F64 R8, R8 ;  /* 0x0000000800087310 */ /* 0x000e240000301000 */
[----:B0-----:R-:W-:-:S07]  /*49f0*/  FSEL R2, -R8, R8, !P1 ;  /* 0x0000000808027208 */ /* 0x001fce0004800100 */
.L_x_59:
[----:B------:R-:W-:Y:S05]  /*4a00*/  BSYNC.RECONVERGENT B1 ;  /* 0x0000000000017941 */ /* 0x000fea0003800200 */
.L_x_58:
[----:B------:R-:W-:Y:S02]  /*4a10*/  HFMA2 R8, -RZ, RZ, 0.487060546875, -0.0625 ;  /* 0x37cbac00ff087431 */ /* 0x000fe400000001ff */
[----:B------:R-:W-:Y:S01]  /*4a20*/  FMUL R9, R2, R2 ;  /* 0x0000000202097220 */ /* 0x000fe20000400000 */
[----:B------:R-:W-:Y:S01]  /*4a30*/  LOP3.LUT R11, R27, 0x1, RZ, 0xc0, !PT ;  /* 0x000000011b0b7812 */ /* 0x000fe200078ec0ff */
[----:B------:R-:W0:Y:S01]  /*4a40*/  LDC R3, c[0x0][0x3f0] ;  /* 0x0000fc00ff037b82 */ /* 0x000e220000000800 */
[----:B------:R-:W-:Y:S01]  /*4a50*/  MOV R26, 0x3d2aaabb ;  /* 0x3d2aaabb001a7802 */ /* 0x000fe20000000f00 */
[----:B------:R-:W1:Y:S01]  /*4a60*/  MUFU.RCP R28, R13 ;  /* 0x0000000d001c7308 */ /* 0x000e620000001000 */
[----:B------:R-:W-:Y:S01]  /*4a70*/  ISETP.NE.U32.AND P0, PT, R11, 0x1, PT ;  /* 0x000000010b00780c */ /* 0x000fe20003f05070 */
[----:B------:R-:W-:Y:S01]  /*4a80*/  BSSY.RECONVERGENT B4, `(.L_x_61) ;  /* 0x000001b000047945 */ /* 0x000fe20003800200 */
[----:B------:R-:W-:Y:S01]  /*4a90*/  MOV R11, 0x3effffff ;  /* 0x3effffff000b7802 */ /* 0x000fe20000000f00 */
[----:B------:R-:W-:Y:S01]  /*4aa0*/  FFMA R8, R9, R8, -0.0013887860113754868507 ;  /* 0xbab607ed09087423 */ /* 0x000fe20000000008 */
[----:B------:R-:W-:-:S02]  /*4ab0*/  FSEL R26, R26, 0.0083327032625675201416, !P0 ;  /* 0x3c0885e41a1a7808 */ /* 0x000fc40004000000 */
[----:B------:R-:W-:Y:S02]  /*4ac0*/  FSEL R11, -R11, -0.16666662693023681641, !P0 ;  /* 0xbe2aaaa80b0b7808 */ /* 0x000fe40004000100 */
[----:B------:R-:W-:Y:S02]  /*4ad0*/  FSEL R8, R8, -0.00019574658654164522886, !P0 ;  /* 0xb94d415308087808 */ /* 0x000fe40004000000 */
[----:B------:R-:W-:Y:S02]  /*4ae0*/  LOP3.LUT P1, RZ, R27, 0x2, RZ, 0xc0, !PT ;  /* 0x000000021bff7812 */ /* 0x000fe4000782c0ff */
[----:B------:R-:W-:Y:S01]  /*4af0*/  FSEL R2, R2, 1, P0 ;  /* 0x3f80000002027808 */ /* 0x000fe20000000000 */
[----:B------:R-:W-:Y:S01]  /*4b00*/  FFMA R8, R9, R8, R26 ;  /* 0x0000000809087223 */ /* 0x000fe2000000001a */
[----:B-1----:R-:W-:-:S03]  /*4b10*/  FFMA R31, -R13, R28, 1 ;  /* 0x3f8000000d1f7423 */ /* 0x002fc6000000011c */
[C---:B------:R-:W-:Y:S01]  /*4b20*/  FFMA R8, R9.reuse, R8, R11 ;  /* 0x0000000809087223 */ /* 0x040fe2000000000b */
[----:B------:R-:W-:Y:S01]  /*4b30*/  FFMA R9, R9, R2, RZ ;  /* 0x0000000209097223 */ /* 0x000fe200000000ff */
[----:B------:R-:W-:Y:S01]  /*4b40*/  FFMA R31, R28, R31, R28 ;  /* 0x0000001f1c1f7223 */ /* 0x000fe2000000001c */
[----:B0-----:R-:W-:Y:S02]  /*4b50*/  FMUL R3, R3, 3.1415927410125732422 ;  /* 0x40490fdb03037820 */ /* 0x001fe40000400000 */
[----:B------:R-:W-:-:S04]  /*4b60*/  FFMA R2, R9, R8, R2 ;  /* 0x0000000809027223 */ /* 0x000fc80000000002 */
[----:B------:R-:W-:-:S04]  /*4b70*/  @P1 FADD R2, RZ, -R2 ;  /* 0x80000002ff021221 */ /* 0x000fc80000000000 */
[----:B------:R-:W-:-:S04]  /*4b80*/  FMUL R8, R2, R3 ;  /* 0x0000000302087220 */ /* 0x000fc80000400000 */
[----:B------:R-:W0:Y:S01]  /*4b90*/  FCHK P0, R8, R13 ;  /* 0x0000000d08007302 */ /* 0x000e220000000000 */
[----:B------:R-:W-:-:S04]  /*4ba0*/  FFMA R2, R31, R8, RZ ;  /* 0x000000081f027223 */ /* 0x000fc800000000ff */
[----:B------:R-:W-:-:S04]  /*4bb0*/  FFMA R3, -R13, R2, R8 ;  /* 0x000000020d037223 */ /* 0x000fc80000000108 */
[----:B------:R-:W-:Y:S01]  /*4bc0*/  FFMA R31, R31, R3, R2 ;  /* 0x000000031f1f7223 */ /* 0x000fe20000000002 */
[----:B0-----:R-:W-:Y:S06]  /*4bd0*/  @!P0 BRA `(.L_x_62) ;  /* 0x0000000000148947 */ /* 0x001fec0003800000 */
[----:B------:R-:W-:Y:S02]  /*4be0*/  MOV R3, R8 ;  /* 0x0000000800037202 */ /* 0x000fe40000000f00 */
[----:B------:R-:W-:Y:S02]  /*4bf0*/  MOV R2, R13 ;  /* 0x0000000d00027202 */ /* 0x000fe40000000f00 */
[----:B------:R-:W-:-:S07]  /*4c00*/  MOV R26, 0x4c20 ;  /* 0x00004c20001a7802 */ /* 0x000fce0000000f00 */
[----:B------:R-:W-:Y:S05]  /*4c10*/  CALL.REL.NOINC `($__internal_1_$__cuda_sm3x_div_rn_noftz_f32_slowpath) ;  /* 0x000005a400507944 */ /* 0x000fea0003c00000 */
[----:B------:R-:W-:-:S07]  /*4c20*/  MOV R31, R2 ;  /* 0x00000002001f7202 */ /* 0x000fce0000000f00 */
.L_x_62:
[----:B------:R-:W-:Y:S05]  /*4c30*/  BSYNC.RECONVERGENT B4 ;  /* 0x0000000000047941 */ /* 0x000fea0003800200 */
.L_x_61:
[----:B------:R-:W-:-:S13]  /*4c40*/  FSETP.GTU.AND P0, PT, |R31|, 9.9999999392252902908e-09, PT ;  /* 0x322bcc771f00780b */ /* 0x000fda0003f0c200 */
[----:B------:R-:W-:Y:S05]  /*4c50*/  @P0 BRA `(.L_x_63) ;  /* 0x00000054003c0947 */ /* 0x000fea0003800000 */
[----:B------:R-:W-:Y:S01]  /*4c60*/  FSETP.GTU.AND P0, PT, |R31|, 8, PT ;  /* 0x410000001f00780b */ /* 0x000fe20003f0c200 */
[----:B------:R-:W-:-:S12]  /*4c70*/  BSSY.RECONVERGENT B1, `(.L_x_64) ;  /* 0x000008a000017945 */ /* 0x000fd80003800200 */
[----:B------:R-:W-:Y:S05]  /*4c80*/  @P0 BRA `(.L_x_65) ;  /* 0x0000000000600947 */ /* 0x000fea0003800000 */
[----:B------:R-:W-:Y:S02]  /*4c90*/  HFMA2 R3, -RZ, RZ, 0.0261688232421875, -0.61279296875 ;  /* 0x26b3b8e7ff037431 */ /* 0x000fe400000001ff */
[C---:B------:R-:W-:Y:S01]  /*4ca0*/  FADD R2, |R31|.reuse, -2.4048254489898681641 ;  /* 0xc019e8a91f027421 */ /* 0x040fe20000000200 */
[C---:B------:R-:W-:Y:S01]  /*4cb0*/  FADD R8, |R31|.reuse, -5.5200781822204589844 ;  /* 0xc0b0a47b1f087421 */ /* 0x040fe20000000200 */
[----:B------:R-:W-:Y:S02]  /*4cc0*/  FADD R9, |R31|, -8.6537275314331054688 ;  /* 0xc10a75ab1f097421 */ /* 0x000fe40000000200 */
[----:B------:R-:W-:Y:S01]  /*4cd0*/  FADD R2, R2, -1.0870589761680093943e-07 ;  /* 0xb3e971b302027421 */ /* 0x000fe20000000000 */
[----:B------:R-:W-:-:S03]  /*4ce0*/  FADD R8, R8, 7.1934145751129108248e-08 ;  /* 0x339a7a3708087421 */ /* 0x000fc60000000000 */
[----:B------:R-:W-:-:S04]  /*4cf0*/  FFMA R3, R2, -R3, -7.6677725312831318538e-14 ;  /* 0xa9aca9b302037423 */ /* 0x000fc80000000803 */
[----:B------:R-:W-:-:S04]  /*4d00*/  FFMA R3, R2, R3, 2.71505561089124825e-12 ;  /* 0x2c3f0e1802037423 */ /* 0x000fc80000000003 */
[----:B------:R-:W-:-:S04]  /*4d10*/  FFMA R3, R2, R3, -6.0280118570343876883e-12 ;  /* 0xacd4178102037423 */ /* 0x000fc80000000003 */
[----:B------:R-:W-:-:S04]  /*4d20*/  FFMA R3, R2, R3, -4.2393266674878304912e-10 ;  /* 0xafe90f3802037423 */ /* 0x000fc80000000003 */
[----:B------:R-:W-:-:S04]  /*4d30*/  FFMA R3, R2, R3, 5.8276378167576581291e-10 ;  /* 0x3020305b02037423 */ /* 0x000fc80000000003 */
[----:B------:R-:W-:-:S04]  /*4d40*/  FFMA R3, R2, R3, 5.8077841202930358122e-08 ;  /* 0x3379714302037423 */ /* 0x000fc80000000003 */
[----:B------:R-:W-:-:S04]  /*4d50*/  FFMA R3, R2, R3, 1.8003311064163085575e-09 ;  /* 0x30f76f8502037423 */ /* 0x000fc80000000003 */
[----:B------:R-:W-:-:S04]  /*4d60*/  FFMA R3, R2, R3, -5.4500733313034288585e-06 ;  /* 0xb6b6dfc602037423 */ /* 0x000fc80000000003 */
[----:B------:R-:W-:-:S04]  /*4d70*/  FFMA R3, R2, R3, -7.3432206590950954705e-06 ;  /* 0xb6f665c902037423 */ /* 0x000fc80000000003 */
[----:B------:R-:W-:-:S04]  /*4d80*/  FFMA R3, R2, R3, 0.00030170319951139390469 ;  /* 0x399e2deb02037423 */ /* 0x000fc80000000003 */
[----:B------:R-:W-:-:S04]  /*4d90*/  FFMA R3, R2, R3, 0.00077395443804562091827 ;  /* 0x3a4ae33402037423 */ /* 0x000fc80000000003 */
[----:B------:R-:W-:-:S04]  /*4da0*/  FFMA R3, R2, R3, -0.0072834617458283901215 ;  /* 0xbbeeaa1b02037423 */ /* 0x000fc80000000003 */
[----:B------:R-:W-:-:S04]  /*4db0*/  FFMA R3, R2, R3, -0.026668203994631767273 ;  /* 0xbcda774702037423 */ /* 0x000fc80000000003 */
[----:B------:R-:W-:Y:S01]  /*4dc0*/  FMUL R3, R2, R3 ;  /* 0x0000000302037220 */ /* 0x000fe20000400000 */
[----:B------:R-:W-:-:S03]  /*4dd0*/  FADD R2, R9, -3.8147791769915784243e-07 ;  /* 0xb4cccded09027421 */ /* 0x000fc60000000000 */
[----:B------:R-:W-:-:S04]  /*4de0*/  FMUL R3, R3, R8 ;  /* 0x0000000803037220 */ /* 0x000fc80000400000 */
[----:B------:R-:W-:Y:S01]  /*4df0*/  FMUL R11, R3, R2 ;  /* 0x00000002030b7220 */ /* 0x000fe20000400000 */
[----:B------:R-:W-:Y:S06]  /*4e00*/  BRA `(.L_x_66) ;  /* 0x0000000400c07947 */ /* 0x000fec0003800000 */
.L_x_65:
[----:B------:R-:W-:Y:S02]  /*4e10*/  FSETP.NEU.AND P0, PT, |R31|, +INF , PT ;  /* 0x7f8000001f00780b */ /* 0x000fe40003f0d200 */
[----:B------:R-:W-:-:S11]  /*4e20*/  MOV R11, RZ ;  /* 0x000000ff000b7202 */ /* 0x000fd60000000f00 */
[----:B------:R-:W-:Y:S05]  /*4e30*/  @!P0 BRA `(.L_x_66) ;  /* 0x0000000400b48947 */ /* 0x000fea0003800000 */
[----:B------:R-:W0:Y:S01]  /*4e40*/  MUFU.RCP R26, |R31| ;  /* 0x4000001f001a7308 */ /* 0x000e220000001000 */
[----:B------:R-:W-:Y:S01]  /*4e50*/  HFMA2 R2, -RZ, RZ, 1.8916015625, -516.5 ;  /* 0x3f91e009ff027431 */ /* 0x000fe200000001ff */
[----:B------:R-:W-:Y:S01]  /*4e60*/  BSSY.RECONVERGENT B2, `(.L_x_67) ;  /* 0x0000046000027945 */ /* 0x000fe20003800200 */
[----:B0-----:R-:W-:-:S04]  /*4e70*/  FMUL R27, R26, R26 ;  /* 0x0000001a1a1b7220 */ /* 0x001fc80000400000 */
[----:B------:R-:W-:-:S04]  /*4e80*/  FFMA R2, R27, R2, -0.20532675087451934814 ;  /* 0xbe52412d1b027423 */ /* 0x000fc80000000002 */
[----:B------:R-:W-:-:S04]  /*4e90*/  FFMA R2, R27, R2, 0.06509173661470413208 ;  /* 0x3d854ed11b027423 */ /* 0x000fc80000000002 */
[----:B------:R-:W-:-:S04]  /*4ea0*/  FFMA R2, R27, R2, -0.12499999254941940308 ;  /* 0xbdffffff1b027423 */ /* 0x000fc80000000002 */
[----:B------:R-:W-:Y:S01]  /*4eb0*/  FFMA R26, R26, R2, |R31| ;  /* 0x000000021a1a7223 */ /* 0x000fe2000000041f */
[----:B------:R-:W-:-:S03]  /*4ec0*/  MOV R2, 0x4056fe93 ;  /* 0x4056fe9300027802 */ /* 0x000fc60000000f00 */
[C---:B------:R-:W-:Y:S01]  /*4ed0*/  FMUL R3, R26.reuse, 0.63661974668502807617 ;  /* 0x3f22f9831a037820 */ /* 0x040fe20000400000 */
[----:B------:R-:W-:Y:S01]  /*4ee0*/  FSETP.GE.AND P0, PT, |R26|, 105615, PT ;  /* 0x47ce47801a00780b */ /* 0x000fe20003f06200 */
[C---:B------:R-:W-:Y:S02]  /*4ef0*/  FFMA R2, R27.reuse, R2, -0.51452267169952392578 ;  /* 0xbf03b7c21b027423 */ /* 0x040fe40000000002 */
[----:B------:R-:W0:Y:S02]  /*4f00*/  F2I.NTZ R33, R3 ;  /* 0x0000000300217305 */ /* 0x000e240000203100 */
[----:B------:R-:W-:-:S04]  /*4f10*/  FFMA R2, R27, R2, 0.10337056964635848999 ;  /* 0x3dd3b3f31b027423 */ /* 0x000fc80000000002 */
[----:B------:R-:W-:-:S04]  /*4f20*/  FFMA R2, R27, R2, -0.062499724328517913818 ;  /* 0xbd7fffb61b027423 */ /* 0x000fc80000000002 */
[----:B------:R-:W-:Y:S01]  /*4f30*/  FFMA R27, R27, R2, 1 ;  /* 0x3f8000001b1b7423 */ /* 0x000fe20000000002 */
        /* <DEDUP_REMOVED lines=14> */
.L_x_69:
        /* <DEDUP_REMOVED lines=26> */
[--C-:B0-----:R-:W-:Y:S02]  /*51c0*/  SHF.R.U32.HI R28, RZ, 0x1e, R15.reuse ;  /* 0x0000001eff1c7819 */ /* 0x101fe4000001160f */
[C---:B------:R-:W-:Y:S02]  /*51d0*/  SHF.L.W.U32.HI R33, R2.reuse, 0x2, R15 ;  /* 0x0000000202217819 */ /* 0x040fe40000010e0f */
[----:B------:R-:W-:Y:S02]  /*51e0*/  SHF.L.U32 R2, R2, 0x2, RZ ;  /* 0x0000000202027819 */ /* 0x000fe400000006ff */
[----:B------:R-:W-:-:S02]  /*51f0*/  SHF.R.S32.HI R3, RZ, 0x1f, R33 ;  /* 0x0000001fff037819 */ /* 0x000fc40000011421 */
[----:B------:R-:W-:Y:S02]  /*5200*/  ISETP.GE.AND P0, PT, R26, RZ, PT ;  /* 0x000000ff1a00720c */ /* 0x000fe40003f06270 */
[C---:B------:R-:W-:Y:S02]  /*5210*/  LOP3.LUT R2, R3.reuse, R2, RZ, 0x3c, !PT ;  /* 0x0000000203027212 */ /* 0x040fe400078e3cff */
[----:B------:R-:W-:Y:S02]  /*5220*/  LOP3.LUT R3, R3, R33, RZ, 0x3c, !PT ;  /* 0x0000002103037212 */ /* 0x000fe400078e3cff */
[C---:B------:R-:W-:Y:S02]  /*5230*/  LOP3.LUT R26, R33.reuse, R26, RZ, 0x3c, !PT ;  /* 0x0000001a211a7212 */ /* 0x040fe400078e3cff */
[----:B------:R-:W-:Y:S02]  /*5240*/  LEA.HI R33, R33, R28, RZ, 0x1 ;  /* 0x0000001c21217211 */ /* 0x000fe400078f08ff */
[----:B------:R-:W0:Y:S01]  /*5250*/  I2F.F64.S64 R2, R2 ;  /* 0x0000000200027312 */ /* 0x000e220000301c00 */
[----:B------:R-:W-:-:S02]  /*5260*/  ISETP.GE.AND P1, PT, R26, RZ, PT ;  /* 0x000000ff1a00720c */ /* 0x000fc40003f26270 */
[----:B-1----:R-:W-:-:S05]  /*5270*/  IMAD.MOV R11, RZ, RZ, -R33 ;  /* 0x000000ffff0b7224 */ /* 0x002fca00078e0a21 */
[----:B------:R-:W-:Y:S01]  /*5280*/  @!P0 MOV R33, R11 ;  /* 0x0000000b00218202 */ /* 0x000fe20000000f00 */
[----:B0-----:R-:W-:-:S10]  /*5290*/  DMUL R8, R2, UR4 ;  /* 0x0000000402087c28 */ /* 0x001fd40008000000 */
[----:B------:R-:W0:Y:S02]  /*52a0*/  F2F.F32.F64 R8, R8 ;  /* 0x0000000800087310 */ /* 0x000e240000301000 */
[----:B0-----:R-:W-:-:S07]  /*52b0*/  FSEL R2, -R8, R8, !P1 ;  /* 0x0000000808027208 */ /* 0x001fce0004800100 */
.L_x_68:
[----:B------:R-:W-:Y:S05]  /*52c0*/  BSYNC.RECONVERGENT B2 ;  /* 0x0000000000027941 */ /* 0x000fea0003800200 */
.L_x_67:
[----:B------:R-:W-:Y:S01]  /*52d0*/  HFMA2 R8, -RZ, RZ, 1.9462890625, 0.0004794597625732421875 ;  /* 0x3fc90fdbff087431 */ /* 0x000fe200000001ff */
[----:B------:R-:W-:Y:S01]  /*52e0*/  LOP3.LUT R33, R33, 0x3, RZ, 0xc0, !PT ;  /* 0x0000000321217812 */ /* 0x000fe200078ec0ff */
[C---:B------:R-:W-:Y:S01]  /*52f0*/  FMUL R26, |R31|.reuse, 16777216 ;  /* 0x4b8000001f1a7820 */ /* 0x040fe20000400200 */
[----:B------:R-:W-:Y:S01]  /*5300*/  FSETP.GEU.AND P2, PT, |R31|, 1.175494350822287508e-38, PT ;  /* 0x008000001f00780b */ /* 0x000fe20003f4e200 */
[----:B------:R-:W-:Y:S01]  /*5310*/  HFMA2 R28, -RZ, RZ, 1.0078125, -8.98838043212890625e-05 ;  /* 0x3c0885e4ff1c7431 */ /* 0x000fe200000001ff */
[----:B------:R-:W-:Y:S02]  /*5320*/  I2FP.F32.U32 R33, R33 ;  /* 0x0000002100217245 */ /* 0x000fe40000201000 */
[----:B------:R-:W-:Y:S02]  /*5330*/  FSEL R15, R26, |R31|, !P2 ;  /* 0x4000001f1a0f7208 */ /* 0x000fe40005000000 */
[----:B------:R-:W-:Y:S01]  /*5340*/  MOV R26, 0x37cbac00 ;  /* 0x37cbac00001a7802 */ /* 0x000fe20000000f00 */
[----:B------:R-:W-:Y:S01]  /*5350*/  FFMA R33, R33, R8, -0.78539818525314331055 ;  /* 0xbf490fdb21217423 */ /* 0x000fe20000000008 */
[----:B------:R-:W-:-:S03]  /*5360*/  MOV R30, 0x3e2aaaa8 ;  /* 0x3e2aaaa8001e7802 */ /* 0x000fc60000000f00 */
[----:B------:R-:W-:-:S04]  /*5370*/  FADD R2, R33, R2 ;  /* 0x0000000221027221 */ /* 0x000fc80000000000 */
[----:B------:R-:W-:-:S04]  /*5380*/  FMUL R8, R2, 0.63661974668502807617 ;  /* 0x3f22f98302087820 */ /* 0x000fc80000400000 */
[----:B------:R-:W0:Y:S08]  /*5390*/  F2I.NTZ R9, R8 ;  /* 0x0000000800097305 */ /* 0x000e300000203100 */
[----:B------:R-:W1:Y:S01]  /*53a0*/  MUFU.RSQ R8, R15 ;  /* 0x0000000f00087308 */ /* 0x000e620000001400 */
[----:B0-----:R-:W-:Y:S02]  /*53b0*/  I2FP.F32.S32 R3, R9 ;  /* 0x0000000900037245 */ /* 0x001fe40000201400 */
[----:B------:R-:W-:-:S02]  /*53c0*/  LOP3.LUT R11, R9, 0x1, RZ, 0xc0, !PT ;  /* 0x00000001090b7812 */ /* 0x000fc400078ec0ff */
[----:B------:R-:W-:Y:S01]  /*53d0*/  IADD3 R9, PT, PT, R9, 0x1, RZ ;  /* 0x0000000109097810 */ /* 0x000fe20007ffe0ff */
[----:B------:R-:W-:Y:S01]  /*53e0*/  FFMA R2, R3, -1.5707962512969970703, R2 ;  /* 0xbfc90fda03027823 */ /* 0x000fe20000000002 */
[----:B------:R-:W-:Y:S02]  /*53f0*/  ISETP.NE.U32.AND P0, PT, R11, 0x1, PT ;  /* 0x000000010b00780c */ /* 0x000fe40003f05070 */
[----:B------:R-:W-:Y:S01]  /*5400*/  LOP3.LUT P1, RZ, R9, 0x2, RZ, 0xc0, !PT ;  /* 0x0000000209ff7812 */ /* 0x000fe2000782c0ff */
[----:B------:R-:W-:Y:S01]  /*5410*/  FFMA R2, R3, -7.5497894158615963534e-08, R2 ;  /* 0xb3a2216803027823 */ /* 0x000fe20000000002 */
[----:B------:R-:W-:Y:S01]  /*5420*/  FSEL R28, R28, 0.041666727513074874878, !P0 ;  /* 0x3d2aaabb1c1c7808 */ /* 0x000fe20004000000 */
[----:B-1----:R-:W-:Y:S01]  /*5430*/  @!P2 FMUL R8, R8, 4096 ;  /* 0x458000000808a820 */ /* 0x002fe20000400000 */
[----:B------:R-:W-:Y:S01]  /*5440*/  FSEL R9, -R30, -0.4999999701976776123, !P0 ;  /* 0xbeffffff1e097808 */ /* 0x000fe20004000100 */
[C---:B------:R-:W-:Y:S01]  /*5450*/  FMUL R3, R2.reuse, R2 ;  /* 0x0000000202037220 */ /* 0x040fe20000400000 */
[----:B------:R-:W-:Y:S01]  /*5460*/  FSEL R2, R2, 1, !P0 ;  /* 0x3f80000002027808 */ /* 0x000fe20004000000 */
[----:B------:R-:W-:-:S02]  /*5470*/  FMUL R8, R8, 0.79788458347320556641 ;  /* 0x3f4c422a08087820 */ /* 0x000fc40000400000 */
[----:B------:R-:W-:Y:S02]  /*5480*/  FFMA R11, R3, R26, -0.0013887860113754868507 ;  /* 0xbab607ed030b7423 */ /* 0x000fe4000000001a */
[----:B------:R-:W-:-:S03]  /*5490*/  FMUL R27, R27, R8 ;  /* 0x000000081b1b7220 */ /* 0x000fc60000400000 */
[----:B------:R-:W-:-:S05]  /*54a0*/  FSEL R26, R11, -0.00019574658654164522886, P0 ;  /* 0xb94d41530b1a7808 */ /* 0x000fca0000000000 */
[----:B------:R-:W-:-:S04]  /*54b0*/  FFMA R26, R3, R26, R28 ;  /* 0x0000001a031a7223 */ /* 0x000fc8000000001c */
[C---:B------:R-:W-:Y:S01]  /*54c0*/  FFMA R9, R3.reuse, R26, R9 ;  /* 0x0000001a03097223 */ /* 0x040fe20000000009 */
[----:B------:R-:W-:-:S04]  /*54d0*/  FFMA R3, R3, R2, RZ ;  /* 0x0000000203037223 */ /* 0x000fc800000000ff */
[----:B------:R-:W-:-:S04]  /*54e0*/  FFMA R2, R3, R9, R2 ;  /* 0x0000000903027223 */ /* 0x000fc80000000002 */
[----:B------:R-:W-:-:S04]  /*54f0*/  @P1 FADD R2, RZ, -R2 ;  /* 0x80000002ff021221 */ /* 0x000fc80000000000 */
[----:B------:R-:W-:-:S07]  /*5500*/  FMUL R11, R2, R27 ;  /* 0x0000001b020b7220 */ /* 0x000fce0000400000 */
.L_x_66:
[----:B------:R-:W-:Y:S05]  /*5510*/  BSYNC.RECONVERGENT B1 ;  /* 0x0000000000017941 */ /* 0x000fea0003800200 */
.L_x_64:
[----:B------:R-:W-:Y:S01]  /*5520*/  FSETP.GT.AND P0, PT, |R31|, 2, PT ;  /* 0x400000001f00780b */ /* 0x000fe20003f04200 */
[----:B------:R-:W-:-:S12]  /*5530*/  BSSY.RECONVERGENT B4, `(.L_x_70) ;  /* 0x0000214000047945 */ /* 0x000fd80003800200 */
[----:B------:R-:W-:Y:S05]  /*5540*/  @!P0 BRA `(.L_x_71) ;  /* 0x0000001000b08947 */ /* 0x000fea0003800000 */
[----:B------:R-:W-:Y:S01]  /*5550*/  FSETP.GTU.AND P0, PT, |R31|, 8, PT ;  /* 0x410000001f00780b */ /* 0x000fe20003f0c200 */
[----:B------:R-:W-:-:S12]  /*5560*/  BSSY.RECONVERGENT B1, `(.L_x_72) ;  /* 0x0000087000017945 */ /* 0x000fd80003800200 */
[----:B------:R-:W-:Y:S05]  /*5570*/  @P0 BRA `(.L_x_73) ;  /* 0x0000000000540947 */ /* 0x000fea0003800000 */
[----:B------:R-:W-:Y:S02]  /*5580*/  HFMA2 R3, -RZ, RZ, 0.044403076171875, 0.274169921875 ;  /* 0x29af3463ff037431 */ /* 0x000fe400000001ff */
[C---:B------:R-:W-:Y:S01]  /*5590*/  FADD R2, |R31|.reuse, -3.8317060470581054688 ;  /* 0xc0753aac1f027421 */ /* 0x040fe20000000200 */
[----:B------:R-:W-:-:S03]  /*55a0*/  FADD R8, |R31|, -7.01558685302734375 ;  /* 0xc0e07fb01f087421 */ /* 0x000fc60000000200 */
[----:B------:R-:W-:Y:S01]  /*55b0*/  FADD R2, R2, 7.6850589891819254262e-08 ;  /* 0x33a5090f02027421 */ /* 0x000fe20000000000 */
[----:B------:R-:W-:-:S03]  /*55c0*/  FADD R8, R8, 1.8321172490232129348e-07 ;  /* 0x3444b8db08087421 */ /* 0x000fc60000000000 */
[----:B------:R-:W-:-:S04]  /*55d0*/  FFMA R3, R2, R3, 9.2190859980745276658e-13 ;  /* 0x2b81bf4202037423 */ /* 0x000fc80000000003 */
[----:B------:R-:W-:-:S04]  /*55e0*/  FFMA R3, R2, R3, -2.5706882803011588123e-11 ;  /* 0xade21ec102037423 */ /* 0x000fc80000000003 */
[----:B------:R-:W-:-:S04]  /*55f0*/  FFMA R3, R2, R3, -2.0179057036440184447e-10 ;  /* 0xaf5ddeff02037423 */ /* 0x000fc80000000003 */
[----:B------:R-:W-:-:S04]  /*5600*/  FFMA R3, R2, R3, 4.5125276848523299122e-09 ;  /* 0x319b0c9d02037423 */ /* 0x000fc80000000003 */
[----:B------:R-:W-:-:S04]  /*5610*/  FFMA R3, R2, R3, 2.7016289649850477872e-08 ;  /* 0x32e8117302037423 */ /* 0x000fc80000000003 */
[----:B------:R-:W-:-:S04]  /*5620*/  FFMA R3, R2, R3, -5.3477970141102559865e-07 ;  /* 0xb50f8dc802037423 */ /* 0x000fc80000000003 */
[----:B------:R-:W-:-:S04]  /*5630*/  FFMA R3, R2, R3, -2.3602763121743919328e-06 ;  /* 0xb61e653d02037423 */ /* 0x000fc80000000003 */
[----:B------:R-:W-:-:S04]  /*5640*/  FFMA R3, R2, R3, 4.1210809285985305905e-05 ;  /* 0x382cd9c502037423 */ /* 0x000fc80000000003 */
[----:B------:R-:W-:-:S04]  /*5650*/  FFMA R3, R2, R3, 0.00011917029041796922684 ;  /* 0x38f9eb1002037423 */ /* 0x000fc80000000003 */
[----:B------:R-:W-:-:S04]  /*5660*/  FFMA R3, R2, R3, -0.0018075588159263134003 ;  /* 0xbaeceb9c02037423 */ /* 0x000fc80000000003 */
[----:B------:R-:W-:-:S04]  /*5670*/  FFMA R3, R2, R3, -0.0025548927951604127884 ;  /* 0xbb276ffd02037423 */ /* 0x000fc80000000003 */
[----:B------:R-:W-:-:S04]  /*5680*/  FFMA R3, R2, R3, 0.033013891428709030151 ;  /* 0x3d07399302037423 */ /* 0x000fc80000000003 */
[----:B------:R-:W-:-:S04]  /*5690*/  FMUL R3, R3, R8 ;  /* 0x0000000803037220 */ /* 0x000fc80000400000 */
[----:B------:R-:W-:-:S04]  /*56a0*/  FMUL R2, R2, R3 ;  /* 0x0000000302027220 */ /* 0x000fc80000400000 */
[----:B------:R-:W-:Y:S01]  /*56b0*/  FMUL R2, R2, |R31| ;  /* 0x4000001f02027220 */ /* 0x000fe20000400000 */
[----:B------:R-:W-:Y:S06]  /*56c0*/  BRA `(.L_x_74) ;  /* 0x0000000400c07947 */ /* 0x000fec0003800000 */
.L_x_73:
[----:B------:R-:W-:Y:S02]  /*56d0*/  FSETP.NEU.AND P0, PT, |R31|, +INF , PT ;  /* 0x7f8000001f00780b */ /* 0x000fe40003f0d200 */
[----:B------:R-:W-:-:S11]  /*56e0*/  MOV R2, RZ ;  /* 0x000000ff00027202 */ /* 0x000fd60000000f00 */
[----:B------:R-:W-:Y:S05]  /*56f0*/  @!P0 BRA `(.L_x_74) ;  /* 0x0000000400b48947 */ /* 0x000fea0003800000 */
[----:B------:R-:W0:Y:S01]  /*5700*/  MUFU.RCP R26, |R31| ;  /* 0x4000001f001a7308 */ /* 0x000e220000001000 */
[----:B------:R-:W-:Y:S01]  /*5710*/  HFMA2 R2, -RZ, RZ, 1.947265625, 0.9541015625 ;  /* 0x3fca3ba2ff027431 */ /* 0x000fe200000001ff */
[----:B------:R-:W-:Y:S01]  /*5720*/  BSSY.RECONVERGENT B2, `(.L_x_75) ;  /* 0x0000046000027945 */ /* 0x000fe20003800200 */
[----:B0-----:R-:W-:-:S04]  /*5730*/  FMUL R27, R26, R26 ;  /* 0x0000001a1a1b7220 */ /* 0x001fc80000400000 */
[----:B------:R-:W-:-:S04]  /*5740*/  FFMA R2, R27, -R2, 0.36148586869239807129 ;  /* 0x3eb914ad1b027423 */ /* 0x000fc80000000802 */
[----:B------:R-:W-:-:S04]  /*5750*/  FFMA R2, R27, R2, -0.16401261091232299805 ;  /* 0xbe27f2ec1b027423 */ /* 0x000fc80000000002 */
[----:B------:R-:W-:-:S04]  /*5760*/  FFMA R2, R27, R2, 0.37499991059303283691 ;  /* 0x3ebffffd1b027423 */ /* 0x000fc80000000002 */
[----:B------:R-:W-:Y:S01]  /*5770*/  FFMA R26, R26, R2, |R31| ;  /* 0x000000021a1a7223 */ /* 0x000fe2000000041f */
[----:B------:R-:W-:-:S03]  /*5780*/  MOV R2, 0x4082cb37 ;  /* 0x4082cb3700027802 */ /* 0x000fc60000000f00 */
[C---:B------:R-:W-:Y:S01]  /*5790*/  FMUL R3, R26.reuse, 0.63661974668502807617 ;  /* 0x3f22f9831a037820 */ /* 0x040fe20000400000 */
[----:B------:R-:W-:Y:S01]  /*57a0*/  FSETP.GE.AND P0, PT, |R26|, 105615, PT ;  /* 0x47ce47801a00780b */ /* 0x000fe20003f06200 */
[C---:B------:R-:W-:Y:S02]  /*57b0*/  FFMA R2, R27.reuse, -R2, 0.74987655878067016602 ;  /* 0x3f3ff7e91b027423 */ /* 0x040fe40000000802 */
[----:B------:R-:W0:Y:S02]  /*57c0*/  F2I.NTZ R33, R3 ;  /* 0x0000000300217305 */ /* 0x000e240000203100 */
[----:B------:R-:W-:-:S04]  /*57d0*/  FFMA R2, R27, R2, -0.19291564822196960449 ;  /* 0xbe458bae1b027423 */ /* 0x000fc80000000002 */
[----:B------:R-:W-:-:S04]  /*57e0*/  FFMA R2, R27, R2, 0.18749825656414031982 ;  /* 0x3e3fff8b1b027423 */ /* 0x000fc80000000002 */
        /* <DEDUP_REMOVED lines=15> */
.L_x_77:
        /* <DEDUP_REMOVED lines=27> */
[C---:B------:R-:W-:Y:S02]  /*5a90*/  SHF.L.W.U32.HI R33, R3.reuse, 0x2, R28 ;  /* 0x0000000203217819 */ /* 0x040fe40000010e1c */
[----:B------:R-:W-:Y:S02]  /*5aa0*/  SHF.L.U32 R3, R3, 0x2, RZ ;  /* 0x0000000203037819 */ /* 0x000fe400000006ff */
[----:B------:R-:W-:-:S02]  /*5ab0*/  SHF.R.S32.HI R8, RZ, 0x1f, R33 ;  /* 0x0000001fff087819 */ /* 0x000fc40000011421 */
[----:B------:R-:W-:Y:S02]  /*5ac0*/  SHF.R.U32.HI R28, RZ, 0x1e, R28 ;  /* 0x0000001eff1c7819 */ /* 0x000fe4000001161c */
[C---:B------:R-:W-:Y:S02]  /*5ad0*/  LOP3.LUT R2, R8.reuse, R3, RZ, 0x3c, !PT ;  /* 0x0000000308027212 */ /* 0x040fe400078e3cff */
[----:B------:R-:W-:Y:S02]  /*5ae0*/  LOP3.LUT R3, R8, R33, RZ, 0x3c, !PT ;  /* 0x0000002108037212 */ /* 0x000fe400078e3cff */
[C---:B------:R-:W-:Y:S02]  /*5af0*/  LOP3.LUT R26, R33.reuse, R26, RZ, 0x3c, !PT ;  /* 0x0000001a211a7212 */ /* 0x040fe400078e3cff */
[----:B------:R-:W-:Y:S02]  /*5b00*/  LEA.HI R33, R33, R28, RZ, 0x1 ;  /* 0x0000001c21217211 */ /* 0x000fe400078f08ff */
[----:B------:R-:W0:Y:S01]  /*5b10*/  I2F.F64.S64 R2, R2 ;  /* 0x0000000200027312 */ /* 0x000e220000301c00 */
[----:B------:R-:W-:-:S02]  /*5b20*/  ISETP.GE.AND P1, PT, R26, RZ, PT ;  /* 0x000000ff1a00720c */ /* 0x000fc40003f26270 */
[----:B-1----:R-:W-:-:S04]  /*5b30*/  IADD3 R15, PT, PT, -R33, RZ, RZ ;  /* 0x000000ff210f7210 */ /* 0x002fc80007ffe1ff */
[----:B------:R-:W-:Y:S01]  /*5b40*/  @!P0 MOV R33, R15 ;  /* 0x0000000f00218202 */ /* 0x000fe20000000f00 */
[----:B0-----:R-:W-:-:S10]  /*5b50*/  DMUL R8, R2, UR4 ;  /* 0x0000000402087c28 */ /* 0x001fd40008000000 */
[----:B------:R-:W0:Y:S02]  /*5b60*/  F2F.F32.F64 R8, R8 ;  /* 0x0000000800087310 */ /* 0x000e240000301000 */
[----:B0-----:R-:W-:-:S07]  /*5b70*/  FSEL R2, -R8, R8, !P1 ;  /* 0x0000000808027208 */ /* 0x001fce0004800100 */
.L_x_76:
[----:B------:R-:W-:Y:S05]  /*5b80*/  BSYNC.RECONVERGENT B2 ;  /* 0x0000000000027941 */ /* 0x000fea0003800200 */
.L_x_75:
[----:B------:R-:W-:Y:S01]  /*5b90*/  LOP3.LUT R33, R33, 0x3, RZ, 0xc0, !PT ;  /* 0x0000000321217812 */ /* 0x000fe200078ec0ff */
[----:B------:R-:W-:Y:S02]  /*5ba0*/  IMAD.MOV.U32 R8, RZ, RZ, 0x3fc90fdb ;  /* 0x3fc90fdbff087424 */ /* 0x000fe400078e00ff */
[C---:B------:R-:W-:Y:S01]  /*5bb0*/  FMUL R26, |R31|.reuse, 16777216 ;  /* 0x4b8000001f1a7820 */ /* 0x040fe20000400200 */
[----:B------:R-:W-:Y:S01]  /*5bc0*/  FSETP.GEU.AND P2, PT, |R31|, 1.175494350822287508e-38, PT ;  /* 0x008000001f00780b */ /* 0x000fe20003f4e200 */
[----:B------:R-:W-:Y:S01]  /*5bd0*/  HFMA2 R30, -RZ, RZ, 1.541015625, -0.052001953125 ;  /* 0x3e2aaaa8ff1e7431 */ /* 0x000fe200000001ff */
[----:B------:R-:W-:Y:S02]  /*5be0*/  I2FP.F32.U32 R33, R33 ;  /* 0x0000002100217245 */ /* 0x000fe40000201000 */
[----:B------:R-:W-:Y:S01]  /*5bf0*/  FSEL R32, R26, |R31|, !P2 ;  /* 0x4000001f1a207208 */ /* 0x000fe20005000000 */
[----:B------:R-:W-:Y:S01]  /*5c00*/  HFMA2 R26, -RZ, RZ, 0.487060546875, -0.0625 ;  /* 0x37cbac00ff1a7431 */ /* 0x000fe200000001ff */
[----:B------:R-:W-:Y:S01]  /*5c10*/  MOV R28, 0x3c0885e4 ;  /* 0x3c0885e4001c7802 */ /* 0x000fe20000000f00 */
[----:B------:R-:W-:-:S04]  /*5c20*/  FFMA R33, R33, R8, -2.3561944961547851562 ;  /* 0xc016cbe421217423 */ /* 0x000fc80000000008 */
        /* <DEDUP_REMOVED lines=12> */
[----:B-1----:R-:W-:Y:S02]  /*5cf0*/  @!P2 FMUL R3, R3, 4096 ;  /* 0x458000000303a820 */ /* 0x002fe40000400000 */
[C---:B------:R-:W-:Y:S01]  /*5d00*/  FMUL R9, R2.reuse, R2 ;  /* 0x0000000202097220 */ /* 0x040fe20000400000 */
[----:B------:R-:W-:Y:S01]  /*5d10*/  FSEL R2, R2, 1, !P0 ;  /* 0x3f80000002027808 */ /* 0x000fe20004000000 */
[----:B------:R-:W-:-:S02]  /*5d20*/  FMUL R8, R3, 0.79788458347320556641 ;  /* 0x3f4c422a03087820 */ /* 0x000fc40000400000 */
[----:B------:R-:W-:Y:S02]  /*5d30*/  FFMA R15, R9, R26, -0.0013887860113754868507 ;  /* 0xbab607ed090f7423 */ /* 0x000fe4000000001a */
[----:B------:R-:W-:-:S03]  /*5d40*/  FMUL R27, R8, R27 ;  /* 0x0000001b081b7220 */ /* 0x000fc60000400000 */
[----:B------:R-:W-:Y:S02]  /*5d50*/  FSEL R26, R15, -0.00019574658654164522886, P0 ;  /* 0xb94d41530f1a7808 */ /* 0x000fe40000000000 */
[----:B------:R-:W-:-:S03]  /*5d60*/  FSEL R15, -R30, -0.4999999701976776123, !P0 ;  /* 0xbeffffff1e0f7808 */ /* 0x000fc60004000100 */
[----:B------:R-:W-:-:S04]  /*5d70*/  FFMA R26, R9, R26, R28 ;  /* 0x0000001a091a7223 */ /* 0x000fc8000000001c */
[C---:B------:R-:W-:Y:S01]  /*5d80*/  FFMA R15, R9.reuse, R26, R15 ;  /* 0x0000001a090f7223 */ /* 0x040fe2000000000f */
[----:B------:R-:W-:-:S04]  /*5d90*/  FFMA R9, R9, R2, RZ ;  /* 0x0000000209097223 */ /* 0x000fc800000000ff */
[----:B------:R-:W-:-:S04]  /*5da0*/  FFMA R2, R9, R15, R2 ;  /* 0x0000000f09027223 */ /* 0x000fc80000000002 */
[----:B------:R-:W-:-:S04]  /*5db0*/  @P1 FADD R2, RZ, -R2 ;  /* 0x80000002ff021221 */ /* 0x000fc80000000000 */
[----:B------:R-:W-:-:S07]  /*5dc0*/  FMUL R2, R2, R27 ;  /* 0x0000001b02027220 */ /* 0x000fce0000400000 */
.L_x_74:
[----:B------:R-:W-:Y:S05]  /*5dd0*/  BSYNC.RECONVERGENT B1 ;  /* 0x0000000000017941 */ /* 0x000fea0003800200 */
.L_x_72:
[C---:B------:R-:W-:Y:S01]  /*5de0*/  FSETP.GTU.AND P1, PT, |R31|.reuse, 8, PT ;  /* 0x410000001f00780b */ /* 0x040fe20003f2c200 */
[----:B------:R-:W-:Y:S01]  /*5df0*/  BSSY.RECONVERGENT B1, `(.L_x_78) ;  /* 0x000008c000017945 */ /* 0x000fe20003800200 */
[----:B------:R-:W-:-:S04]  /*5e00*/  FSETP.GEU.AND P0, PT, R31, RZ, PT ;  /* 0x000000ff1f00720b */ /* 0x000fc80003f0e000 */
[----:B------:R-:W-:-:S07]  /*5e10*/  FSEL R8, -R2, R2, !P0 ;  /* 0x0000000202087208 */ /* 0x000fce0004000100 */
[----:B------:R-:W-:Y:S05]  /*5e20*/  @P1 BRA `(.L_x_79) ;  /* 0x0000000000601947 */ /* 0x000fea0003800000 */
[C---:B------:R-:W-:Y:S01]  /*5e30*/  FADD R2, |R31|.reuse, -2.4048254489898681641 ;  /* 0xc019e8a91f027421 */ /* 0x040fe20000000200 */
[----:B------:R-:W-:Y:S01]  /*5e40*/  MOV R3, 0x26b3b8e7 ;  /* 0x26b3b8e700037802 */ /* 0x000fe20000000f00 */
[C---:B------:R-:W-:Y:S01]  /*5e50*/  FADD R9, |R31|.reuse, -5.5200781822204589844 ;  /* 0xc0b0a47b1f097421 */ /* 0x040fe20000000200 */
[----:B------:R-:W-:Y:S01]  /*5e60*/  FADD R15, |R31|, -8.6537275314331054688 ;  /* 0xc10a75ab1f0f7421 */ /* 0x000fe20000000200 */
[----:B------:R-:W-:Y:S02]  /*5e70*/  FADD R2, R2, -1.0870589761680093943e-07 ;  /* 0xb3e971b302027421 */ /* 0x000fe40000000000 */
[----:B------:R-:W-:Y:S02]  /*5e80*/  FADD R26, R9, 7.1934145751129108248e-08 ;  /* 0x339a7a37091a7421 */ /* 0x000fe40000000000 */
        /* <DEDUP_REMOVED lines=18> */
.L_x_79:
[----:B------:R-:W-:Y:S01]  /*5fb0*/  FSETP.NEU.AND P0, PT, |R31|, +INF , PT ;  /* 0x7f8000001f00780b */ /* 0x000fe20003f0d200 */
[----:B------:R-:W-:-:S12]  /*5fc0*/  HFMA2 R9, -RZ, RZ, 0, 0 ;  /* 0x00000000ff097431 */ /* 0x000fd800000001ff */
[----:B------:R-:W-:Y:S05]  /*5fd0*/  @!P0 BRA `(.L_x_80) ;  /* 0x0000000400b48947 */ /* 0x000fea0003800000 */
[----:B------:R-:W0:Y:S01]  /*5fe0*/  MUFU.RCP R2, |R31| ;  /* 0x4000001f00027308 */ /* 0x000e220000001000 */
[----:B------:R-:W-:Y:S01]  /*5ff0*/  MOV R26, 0x3f91e009 ;  /* 0x3f91e009001a7802 */ /* 0x000fe20000000f00 */
        /* <DEDUP_REMOVED lines=9> */
[----:B------:R-:W-:-:S04]  /*6090*/  FFMA R26, R15, R2, -0.51452267169952392578 ;  /* 0xbf03b7c20f1a7423 */ /* 0x000fc80000000002 */
[----:B------:R-:W0:Y:S01]  /*60a0*/  F2I.NTZ R32, R32 ;  /* 0x0000002000207305 */ /* 0x000e220000203100 */
        /* <DEDUP_REMOVED lines=17> */
.L_x_83:
        /* <DEDUP_REMOVED lines=37> */
[----:B------:R-:W-:-:S04]  /*6410*/  IADD3 R9, PT, PT, -R32, RZ, RZ ;  /* 0x000000ff20097210 */ /* 0x000fc80007ffe1ff */
[----:B------:R-:W-:Y:S01]  /*6420*/  @!P0 MOV R32, R9 ;  /* 0x0000000900208202 */ /* 0x000fe20000000f00 */
[----:B0-----:R-:W-:-:S10]  /*6430*/  DMUL R26, R2, UR4 ;  /* 0x00000004021a7c28 */ /* 0x001fd40008000000 */
[----:B------:R-:W0:Y:S02]  /*6440*/  F2F.F32.F64 R26, R26 ;  /* 0x0000001a001a7310 */ /* 0x000e240000301000 */
[----:B01----:R-:W-:-:S07]  /*6450*/  FSEL R2, -R26, R26, !P1 ;  /* 0x0000001a1a027208 */ /* 0x003fce0004800100 */
.L_x_82:
[----:B------:R-:W-:Y:S05]  /*6460*/  BSYNC.RECONVERGENT B2 ;  /* 0x0000000000027941 */ /* 0x000fea0003800200 */
.L_x_81:
[----:B------:R-:W-:Y:S01]  /*6470*/  HFMA2 R3, -RZ, RZ, 1.9462890625, 0.0004794597625732421875 ;  /* 0x3fc90fdbff037431 */ /* 0x000fe200000001ff */
[----:B------:R-:W-:Y:S01]  /*6480*/  LOP3.LUT R32, R32, 0x3, RZ, 0xc0, !PT ;  /* 0x0000000320207812 */ /* 0x000fe200078ec0ff */
[C---:B------:R-:W-:Y:S01]  /*6490*/  FMUL R28, |R31|.reuse, 16777216 ;  /* 0x4b8000001f1c7820 */ /* 0x040fe20000400200 */
[----:B------:R-:W-:Y:S01]  /*64a0*/  FSETP.GEU.AND P2, PT, |R31|, 1.175494350822287508e-38, PT ;  /* 0x008000001f00780b */ /* 0x000fe20003f4e200 */
[----:B------:R-:W-:Y:S01]  /*64b0*/  IMAD.MOV.U32 R30, RZ, RZ, 0x3c0885e4 ;  /* 0x3c0885e4ff1e7424 */ /* 0x000fe200078e00ff */
[----:B------:R-:W-:Y:S02]  /*64c0*/  I2FP.F32.U32 R32, R32 ;  /* 0x0000002000207245 */ /* 0x000fe40000201000 */
[----:B------:R-:W-:Y:S02]  /*64d0*/  FSEL R33, R28, |R31|, !P2 ;  /* 0x4000001f1c217208 */ /* 0x000fe40005000000 */
[----:B------:R-:W-:Y:S01]  /*64e0*/  MOV R28, 0x37cbac00 ;  /* 0x37cbac00001c7802 */ /* 0x000fe20000000f00 */
[----:B------:R-:W-:Y:S01]  /*64f0*/  FFMA R3, R32, R3, -0.78539818525314331055 ;  /* 0xbf490fdb20037423 */ /* 0x000fe20000000003 */
[----:B------:R-:W-:-:S03]  /*6500*/  HFMA2 R32, -RZ, RZ, 1.541015625, -0.052001953125 ;  /* 0x3e2aaaa8ff207431 */ /* 0x000fc600000001ff */
[----:B------:R-:W-:-:S04]  /*6510*/  FADD R2, R3, R2 ;  /* 0x0000000203027221 */ /* 0x000fc80000000000 */
[----:B------:R-:W-:-:S06]  /*6520*/  FMUL R26, R2, 0.63661974668502807617 ;  /* 0x3f22f983021a7820 */ /* 0x000fcc0000400000 */
[----:B------:R-:W0:Y:S02]  /*6530*/  F2I.NTZ R26, R26 ;  /* 0x0000001a001a7305 */ /* 0x000e240000203100 */
[----:B0-----:R-:W-:Y:S02]  /*6540*/  I2FP.F32.S32 R3, R26 ;  /* 0x0000001a00037245 */ /* 0x001fe40000201400 */
[C---:B------:R-:W-:Y:S02]  /*6550*/  LOP3.LUT R9, R26.reuse, 0x1, RZ, 0xc0, !PT ;  /* 0x000000011a097812 */ /* 0x040fe400078ec0ff */
[----:B------:R-:W-:Y:S01]  /*6560*/  IADD3 R26, PT, PT, R26, 0x1, RZ ;  /* 0x000000011a1a7810 */ /* 0x000fe20007ffe0ff */
[----:B------:R-:W-:Y:S01]  /*6570*/  FFMA R2, R3, -1.5707962512969970703, R2 ;  /* 0xbfc90fda03027823 */ /* 0x000fe20000000002 */
[----:B------:R-:W-:Y:S02]  /*6580*/  ISETP.NE.U32.AND P0, PT, R9, 0x1, PT ;  /* 0x000000010900780c */ /* 0x000fe40003f05070 */
[----:B------:R-:W0:Y:S01]  /*6590*/  MUFU.RSQ R9, R33 ;  /* 0x0000002100097308 */ /* 0x000e220000001400 */
[----:B------:R-:W-:Y:S01]  /*65a0*/  FFMA R2, R3, -7.5497894158615963534e-08, R2 ;  /* 0xb3a2216803027823 */ /* 0x000fe20000000002 */
[----:B------:R-:W-:-:S02]  /*65b0*/  FSEL R30, R30, 0.041666727513074874878, !P0 ;  /* 0x3d2aaabb1e1e7808 */ /* 0x000fc40004000000 */
[----:B------:R-:W-:Y:S01]  /*65c0*/  LOP3.LUT P1, RZ, R26, 0x2, RZ, 0xc0, !PT ;  /* 0x000000021aff7812 */ /* 0x000fe2000782c0ff */
[C---:B------:R-:W-:Y:S01]  /*65d0*/  FMUL R3, R2.reuse, R2 ;  /* 0x0000000202037220 */ /* 0x040fe20000400000 */
[----:B------:R-:W-:-:S03]  /*65e0*/  FSEL R2, R2, 1, !P0 ;  /* 0x3f80000002027808 */ /* 0x000fc60004000000 */
[----:B------:R-:W-:-:S05]  /*65f0*/  FFMA R27, R3, R28, -0.0013887860113754868507 ;  /* 0xbab607ed031b7423 */ /* 0x000fca000000001c */
[----:B------:R-:W-:Y:S02]  /*6600*/  FSEL R28, R27, -0.00019574658654164522886, P0 ;  /* 0xb94d41531b1c7808 */ /* 0x000fe40000000000 */
[----:B------:R-:W-:Y:S01]  /*6610*/  FSEL R27, -R32, -0.4999999701976776123, !P0 ;  /* 0xbeffffff201b7808 */ /* 0x000fe20004000100 */
[----:B0-----:R-:W-:Y:S02]  /*6620*/  @!P2 FMUL R9, R9, 4096 ;  /* 0x458000000909a820 */ /* 0x001fe40000400000 */
[----:B------:R-:W-:Y:S02]  /*6630*/  FFMA R28, R3, R28, R30 ;  /* 0x0000001c031c7223 */ /* 0x000fe4000000001e */
[----:B------:R-:W-:Y:S02]  /*6640*/  FMUL R26, R9, 0.79788458347320556641 ;  /* 0x3f4c422a091a7820 */ /* 0x000fe40000400000 */
[C---:B------:R-:W-:Y:S01]  /*6650*/  FFMA R27, R3.reuse, R28, R27 ;  /* 0x0000001c031b7223 */ /* 0x040fe2000000001b */
[----:B------:R-:W-:Y:S01]  /*6660*/  FFMA R3, R3, R2, RZ ;  /* 0x0000000203037223 */ /* 0x000fe200000000ff */
[----:B------:R-:W-:-:S03]  /*6670*/  FMUL R15, R26, R15 ;  /* 0x0000000f1a0f7220 */ /* 0x000fc60000400000 */
[----:B------:R-:W-:-:S04]  /*6680*/  FFMA R2, R3, R27, R2 ;  /* 0x0000001b03027223 */ /* 0x000fc80000000002 */
[----:B------:R-:W-:-:S04]  /*6690*/  @P1 FADD R2, RZ, -R2 ;  /* 0x80000002ff021221 */ /* 0x000fc80000000000 */
[----:B------:R-:W-:-:S07]  /*66a0*/  FMUL R9, R2, R15 ;  /* 0x0000000f02097220 */ /* 0x000fce0000400000 */
.L_x_80:
[----:B------:R-:W-:Y:S05]  /*66b0*/  BSYNC.RECONVERGENT B1 ;  /* 0x0000000000017941 */ /* 0x000fea0003800200 */
.L_x_78:
[----:B------:R-:W0:Y:S01]  /*66c0*/  MUFU.RCP R2, R31 ;  /* 0x0000001f00027308 */ /* 0x000e220000001000 */
[----:B------:R-:W-:Y:S01]  /*66d0*/  UMOV UR4, 0x40000000 ;  /* 0x4000000000047882 */ /* 0x000fe20000000000 */
[----:B------:R-:W-:Y:S01]  /*66e0*/  BSSY.RECONVERGENT B5, `(.L_x_84) ;  /* 0x000000d000057945 */ /* 0x000fe20003800200 */
[----:B------:R-:W-:-:S05]  /*66f0*/  MOV R28, UR4 ;  /* 0x00000004001c7c02 */ /* 0x000fca0008000f00 */
[----:B------:R-:W1:Y:S01]  /*6700*/  FCHK P0, R28, R31 ;  /* 0x0000001f1c007302 */ /* 0x000e620000000000 */
[----:B0-----:R-:W-:-:S04]  /*6710*/  FFMA R3, R2, -R31, 1 ;  /* 0x3f80000002037423 */ /* 0x001fc8000000081f */
[----:B------:R-:W-:-:S04]  /*6720*/  FFMA R2, R2, R3, R2 ;  /* 0x0000000302027223 */ /* 0x000fc80000000002 */
[----:B------:R-:W-:-:S04]  /*6730*/  FFMA R3, R2, 2, RZ ;  /* 0x4000000002037823 */ /* 0x000fc800000000ff */
[----:B------:R-:W-:-:S04]  /*6740*/  FFMA R26, R3, -R31, 2 ;  /* 0x40000000031a7423 */ /* 0x000fc8000000081f */
[----:B------:R-:W-:Y:S01]  /*6750*/  FFMA R2, R2, R26, R3 ;  /* 0x0000001a02027223 */ /* 0x000fe20000000003 */
[----:B-1----:R-:W-:Y:S06]  /*6760*/  @!P0 BRA `(.L_x_85) ;  /* 0x0000000000108947 */ /* 0x002fec0003800000 */
[----:B------:R-:W-:Y:S01]  /*6770*/  HFMA2 R3, -RZ, RZ, 2, 0 ;  /* 0x40000000ff037431 */ /* 0x000fe200000001ff */
[----:B------:R-:W-:Y:S02]  /*6780*/  MOV R2, R31 ;  /* 0x0000001f00027202 */ /* 0x000fe40000000f00 */
[----:B------:R-:W-:-:S07]  /*6790*/  MOV R26, 0x67b0 ;  /* 0x000067b0001a7802 */ /* 0x000fce0000000f00 */
[----:B------:R-:W-:Y:S05]  /*67a0*/  CALL.REL.NOINC `($__internal_1_$__cuda_sm3x_div_rn_noftz_f32_slowpath) ;  /* 0x00000588006c7944 */ /* 0x000fea0003c00000 */
.L_x_85:
[----:B------:R-:W-:Y:S05]  /*67b0*/  BSYNC.RECONVERGENT B5 ;  /* 0x0000000000057941 */ /* 0x000fea0003800200 */
.L_x_84:
[----:B------:R-:W-:Y:S02]  /*67c0*/  FSETP.GEU.AND P0, PT, |R31|, 1.000000003171076851e-30, PT ;  /* 0x0da242601f00780b */ /* 0x000fe40003f0e200 */
[----:B------:R-:W-:-:S04]  /*67d0*/  LOP3.LUT R3, R8, 0x80000000, R31, 0xb8, !PT ;  /* 0x8000000008037812 */ /* 0x000fc800078eb81f */
[----:B------:R-:W-:-:S05]  /*67e0*/  FSEL R8, R3, R8, !P0 ;  /* 0x0000000803087208 */ /* 0x000fca0004000000 */
[----:B------:R-:W-:Y:S01]  /*67f0*/  FFMA R8, R8, R2, -R9 ;  /* 0x0000000208087223 */ /* 0x000fe20000000809 */
[----:B------:R-:W-:Y:S06]  /*6800*/  BRA `(.L_x_86) ;  /* 0x0000000c00987947 */ /* 0x000fec0003800000 */
.L_x_71:
        /* <DEDUP_REMOVED lines=11> */
[----:B------:R-:W-:Y:S01]  /*68c0*/  HFMA2 R3, -RZ, RZ, 2.8125, 0 ;  /* 0x41a00000ff037431 */ /* 0x000fe200000001ff */
[----:B------:R-:W-:Y:S02]  /*68d0*/  MOV R2, R31 ;  /* 0x0000001f00027202 */ /* 0x000fe40000000f00 */
[----:B------:R-:W-:-:S07]  /*68e0*/  MOV R26, 0x6900 ;  /* 0x00006900001a7802 */ /* 0x000fce0000000f00 */
[----:B------:R-:W-:Y:S05]  /*68f0*/  CALL.REL.NOINC `($__internal_1_$__cuda_sm3x_div_rn_noftz_f32_slowpath) ;  /* 0x0000058800187944 */ /* 0x000fea0003c00000 */
.L_x_88:
[----:B------:R-:W-:Y:S05]  /*6900*/  BSYNC.RECONVERGENT B5 ;  /* 0x0000000000057941 */ /* 0x000fea0003800200 */
.L_x_87:
[----:B------:R-:W0:Y:S01]  /*6910*/  MUFU.RCP R8, R31 ;  /* 0x0000001f00087308 */ /* 0x000e220000001000 */
[----:B------:R-:W-:Y:S01]  /*6920*/  UMOV UR4, 0x41900000 ;  /* 0x4190000000047882 */ /* 0x000fe20000000000 */
[----:B------:R-:W-:Y:S01]  /*6930*/  MOV R30, R2 ;  /* 0x00000002001e7202 */ /* 0x000fe20000000f00 */
[----:B------:R-:W-:Y:S01]  /*6940*/  HFMA2 R9, -RZ, RZ, 1.875, 0 ;  /* 0x3f800000ff097431 */ /* 0x000fe200000001ff */
[----:B------:R-:W-:Y:S01]  /*6950*/  MOV R26, UR4 ;  /* 0x00000004001a7c02 */ /* 0x000fe20008000f00 */
[----:B------:R-:W-:Y:S01]  /*6960*/  BSSY.RECONVERGENT B5, `(.L_x_89) ;  /* 0x000000f000057945 */ /* 0x000fe20003800200 */
[----:B------:R-:W-:Y:S02]  /*6970*/  FSETP.GT.AND P0, PT, |R30|, 9.99999986991104000000e+14, PT ;  /* 0x58635fa91e00780b */ /* 0x000fe40003f04200 */
[----:B------:R-:W1:Y:S02]  /*6980*/  FCHK P1, R26, R31 ;  /* 0x0000001f1a007302 */ /* 0x000e640000020000 */
[----:B------:R-:W-:Y:S01]  /*6990*/  FSEL R9, R9, 1.0000000036274937255e-15, !P0 ;  /* 0x26901d7d09097808 */ /* 0x000fe20004000000 */
[----:B0-----:R-:W-:-:S08]  /*69a0*/  FFMA R3, R8, -R31, 1 ;  /* 0x3f80000008037423 */ /* 0x001fd0000000081f */
[----:B------:R-:W-:Y:S01]  /*69b0*/  @P0 FMUL R30, R30, 1.0000000036274937255e-15 ;  /* 0x26901d7d1e1e0820 */ /* 0x000fe20000400000 */
[----:B------:R-:W-:-:S04]  /*69c0*/  FFMA R2, R8, R3, R8 ;  /* 0x0000000308027223 */ /* 0x000fc80000000008 */
[----:B------:R-:W-:-:S04]  /*69d0*/  FFMA R3, R2, 18, RZ ;  /* 0x4190000002037823 */ /* 0x000fc800000000ff */
[----:B------:R-:W-:-:S04]  /*69e0*/  FFMA R8, R3, -R31, 18 ;  /* 0x4190000003087423 */ /* 0x000fc8000000081f */
[----:B------:R-:W-:Y:S01]  /*69f0*/  FFMA R2, R2, R8, R3 ;  /* 0x0000000802027223 */ /* 0x000fe20000000003 */
[----:B-1----:R-:W-:Y:S06]  /*6a00*/  @!P1 BRA `(.L_x_90) ;  /* 0x0000000000109947 */ /* 0x002fec0003800000 */
[----:B------:R-:W-:Y:S02]  /*6a10*/  MOV R3, 0x41900000 ;  /* 0x4190000000037802 */ /* 0x000fe40000000f00 */
[----:B------:R-:W-:Y:S02]  /*6a20*/  MOV R2, R31 ;  /* 0x0000001f00027202 */ /* 0x000fe40000000f00 */
[----:B------:R-:W-:-:S07]  /*6a30*/  MOV R26, 0x6a50 ;  /* 0x00006a50001a7802 */ /* 0x000fce0000000f00 */
[----:B------:R-:W-:Y:S05]  /*6a40*/  CALL.REL.NOINC `($__internal_1_$__cuda_sm3x_div_rn_noftz_f32_slowpath) ;  /* 0x0000058400c47944 */ /* 0x000fea0003c00000 */
.L_x_90:
[----:B------:R-:W-:Y:S05]  /*6a50*/  BSYNC.RECONVERGENT B5 ;  /* 0x0000000000057941 */ /* 0x000fea0003800200 */
.L_x_89:
[----:B------:R-:W0:Y:S01]  /*6a60*/  MUFU.RCP R8, R31 ;  /* 0x0000001f00087308 */ /* 0x000e220000001000 */
[----:B------:R-:W-:Y:S01]  /*6a70*/  UMOV UR4, 0x41800000 ;  /* 0x4180000000047882 */ /* 0x000fe20000000000 */
[----:B------:R-:W-:Y:S01]  /*6a80*/  FFMA R9, R30, R2, -R9 ;  /* 0x000000021e097223 */ /* 0x000fe20000000809 */
[----:B------:R-:W-:Y:S01]  /*6a90*/  MOV R26, UR4 ;  /* 0x00000004001a7c02 */ /* 0x000fe20008000f00 */
[----:B------:R-:W-:Y:S03]  /*6aa0*/  BSSY.RECONVERGENT B5, `(.L_x_91) ;  /* 0x0000010000057945 */ /* 0x000fe60003800200 */
[----:B------:R-:W-:Y:S01]  /*6ab0*/  FSETP.GT.AND P0, PT, |R9|, 9.99999986991104000000e+14, PT ;  /* 0x58635fa90900780b */ /* 0x000fe20003f04200 */
[----:B------:R-:W1:Y:S01]  /*6ac0*/  FCHK P1, R26, R31 ;  /* 0x0000001f1a007302 */ /* 0x000e620000020000 */
[----:B0-----:R-:W-:-:S11]  /*6ad0*/  FFMA R3, R8, -R31, 1 ;  /* 0x3f80000008037423 */ /* 0x001fd6000000081f */
[----:B------:R-:W-:Y:S01]  /*6ae0*/  @P0 FMUL R9, R9, 1.0000000036274937255e-15 ;  /* 0x26901d7d09090820 */ /* 0x000fe20000400000 */
[----:B------:R-:W-:Y:S01]  /*6af0*/  FFMA R2, R8, R3, R8 ;  /* 0x0000000308027223 */ /* 0x000fe20000000008 */
[----:B------:R-:W-:-:S03]  /*6b00*/  @P0 FMUL R30, R30, 1.0000000036274937255e-15 ;  /* 0x26901d7d1e1e0820 */ /* 0x000fc60000400000 */
[----:B------:R-:W-:-:S04]  /*6b10*/  FFMA R3, R2, 16, RZ ;  /* 0x4180000002037823 */ /* 0x000fc800000000ff */
[----:B------:R-:W-:-:S04]  /*6b20*/  FFMA R8, R3, -R31, 16 ;  /* 0x4180000003087423 */ /* 0x000fc8000000081f */
[----:B------:R-:W-:Y:S01]  /*6b30*/  FFMA R2, R2, R8, R3 ;  /* 0x0000000802027223 */ /* 0x000fe20000000003 */
[----:B------:R-:W-:Y:S01]  /*6b40*/  FFMA R8, R9, 2, RZ ;  /* 0x4000000009087823 */ /* 0x000fe200000000ff */
[----:B-1----:R-:W-:Y:S06]  /*6b50*/  @!P1 BRA `(.L_x_92) ;  /* 0x0000000000109947 */ /* 0x002fec0003800000 */
[----:B------:R-:W-:Y:S01]  /*6b60*/  HFMA2 R3, -RZ, RZ, 2.75, 0 ;  /* 0x41800000ff037431 */ /* 0x000fe200000001ff */
[----:B------:R-:W-:Y:S02]  /*6b70*/  MOV R2, R31 ;  /* 0x0000001f00027202 */ /* 0x000fe40000000f00 */
[----:B------:R-:W-:-:S07]  /*6b80*/  MOV R26, 0x6ba0 ;  /* 0x00006ba0001a7802 */ /* 0x000fce0000000f00 */
[----:B------:R-:W-:Y:S05]  /*6b90*/  CALL.REL.NOINC `($__internal_1_$__cuda_sm3x_div_rn_noftz_f32_slowpath) ;  /* 0x0000058400707944 */ /* 0x000fea0003c00000 */
.L_x_92:
[----:B------:R-:W-:Y:S05]  /*6ba0*/  BSYNC.RECONVERGENT B5 ;  /* 0x0000000000057941 */ /* 0x000fea0003800200 */
.L_x_91:
[----:B------:R-:W0:Y:S01]  /*6bb0*/  MUFU.RCP R26, R31 ;  /* 0x0000001f001a7308 */ /* 0x000e220000001000 */
[----:B------:R-:W-:Y:S01]  /*6bc0*/  FFMA R30, R9, R2, -R30 ;  /* 0x00000002091e7223 */ /* 0x000fe2000000081e */
[----:B------:R-:W-:Y:S01]  /*6bd0*/  UMOV UR4, 0x41600000 ;  /* 0x4160000000047882 */ /* 0x000fe20000000000 */
[----:B------:R-:W-:Y:S03]  /*6be0*/  BSSY.RECONVERGENT B5, `(.L_x_93) ;  /* 0x0000011000057945 */ /* 0x000fe60003800200 */
[----:B------:R-:W-:Y:S01]  /*6bf0*/  FSETP.GT.AND P0, PT, |R30|, 9.99999986991104000000e+14, PT ;  /* 0x58635fa91e00780b */ /* 0x000fe20003f04200 */
[----:B0-----:R-:W-:-:S12]  /*6c00*/  FFMA R3, R26, -R31, 1 ;  /* 0x3f8000001a037423 */ /* 0x001fd8000000081f */
[----:B------:R-:W-:Y:S01]  /*6c10*/  @P0 FMUL R8, R8, 1.0000000036274937255e-15 ;  /* 0x26901d7d08080820 */ /* 0x000fe20000400000 */
[----:B------:R-:W-:Y:S01]  /*6c20*/  @P0 FMUL R9, R9, 1.0000000036274937255e-15 ;  /* 0x26901d7d09090820 */ /* 0x000fe20000400000 */
[----:B------:R-:W-:Y:S01]  /*6c30*/  FFMA R2, R26, R3, R26 ;  /* 0x000000031a027223 */ /* 0x000fe2000000001a */
[----:B------:R-:W-:Y:S01]  /*6c40*/  MOV R26, UR4 ;  /* 0x00000004001a7c02 */ /* 0x000fe20008000f00 */
[----:B------:R-:W-:Y:S02]  /*6c50*/  @P0 FMUL R30, R30, 1.0000000036274937255e-15 ;  /* 0x26901d7d1e1e0820 */ /* 0x000fe40000400000 */
[----:B------:R-:W-:Y:S01]  /*6c60*/  FFMA R3, R2, 14, RZ ;  /* 0x4160000002037823 */ /* 0x000fe200000000ff */
[----:B------:R-:W0:Y:S03]  /*6c70*/  FCHK P1, R26, R31 ;  /* 0x0000001f1a007302 */ /* 0x000e260000020000 */
[----:B------:R-:W-:-:S04]  /*6c80*/  FFMA R15, R3, -R31, 14 ;  /* 0x41600000030f7423 */ /* 0x000fc8000000081f */
[----:B------:R-:W-:Y:S01]  /*6c90*/  FFMA R2, R2, R15, R3 ;  /* 0x0000000f02027223 */ /* 0x000fe20000000003 */
[----:B0-----:R-:W-:Y:S06]  /*6ca0*/  @!P1 BRA `(.L_x_94) ;  /* 0x0000000000109947 */ /* 0x001fec0003800000 */
[----:B------:R-:W-:Y:S01]  /*6cb0*/  HFMA2 R3, -RZ, RZ, 2.6875, 0 ;  /* 0x41600000ff037431 */ /* 0x000fe200000001ff */
[----:B------:R-:W-:Y:S02]  /*6cc0*/  MOV R2, R31 ;  /* 0x0000001f00027202 */ /* 0x000fe40000000f00 */
[----:B------:R-:W-:-:S07]  /*6cd0*/  MOV R26, 0x6cf0 ;  /* 0x00006cf0001a7802 */ /* 0x000fce0000000f00 */
[----:B------:R-:W-:Y:S05]  /*6ce0*/  CALL.REL.NOINC `($__internal_1_$__cuda_sm3x_div_rn_noftz_f32_slowpath) ;  /* 0x00000584001c7944 */ /* 0x000fea0003c00000 */
.L_x_94:
[----:B------:R-:W-:Y:S05]  /*6cf0*/  BSYNC.RECONVERGENT B5 ;  /* 0x0000000000057941 */ /* 0x000fea0003800200 */
.L_x_93:
        /* <DEDUP_REMOVED lines=10> */
[----:B------:R-:W-:Y:S01]  /*6da0*/  @P0 FMUL R30, R30, 1.0000000036274937255e-15 ;  /* 0x26901d7d1e1e0820 */ /* 0x000fe20000400000 */
[----:B------:R-:W-:Y:S01]  /*6db0*/  FFMA R8, R9, 2, R8 ;  /* 0x4000000009087823 */ /* 0x000fe20000000008 */
[----:B------:R-:W-:Y:S01]  /*6dc0*/  FFMA R3, R2, 12, RZ ;  /* 0x4140000002037823 */ /* 0x000fe200000000ff */
[----:B------:R-:W0:Y:S03]  /*6dd0*/  FCHK P1, R26, R31 ;  /* 0x0000001f1a007302 */ /* 0x000e260000020000 */
[----:B------:R-:W-:-:S04]  /*6de0*/  FFMA R15, R3, -R31, 12 ;  /* 0x41400000030f7423 */ /* 0x000fc8000000081f */
[----:B------:R-:W-:Y:S01]  /*6df0*/  FFMA R2, R2, R15, R3 ;  /* 0x0000000f02027223 */ /* 0x000fe20000000003 */
[----:B0-----:R-:W-:Y:S06]  /*6e00*/  @!P1 BRA `(.L_x_96) ;  /* 0x0000000000109947 */ /* 0x001fec0003800000 */
[----:B------:R-:W-:Y:S01]  /*6e10*/  IMAD.MOV.U32 R3, RZ, RZ, 0x41400000 ;  /* 0x41400000ff037424 */ /* 0x000fe200078e00ff */
[----:B------:R-:W-:Y:S02]  /*6e20*/  MOV R2, R31 ;  /* 0x0000001f00027202 */ /* 0x000fe40000000f00 */
[----:B------:R-:W-:-:S07]  /*6e30*/  MOV R26, 0x6e50 ;  /* 0x00006e50001a7802 */ /* 0x000fce0000000f00 */
[----:B------:R-:W-:Y:S05]  /*6e40*/  CALL.REL.NOINC `($__internal_1_$__cuda_sm3x_div_rn_noftz_f32_slowpath) ;  /* 0x0000058000c47944 */ /* 0x000fea0003c00000 */
.L_x_96:
[----:B------:R-:W-:Y:S05]  /*6e50*/  BSYNC.RECONVERGENT B5 ;  /* 0x0000000000057941 */ /* 0x000fea0003800200 */
.L_x_95:
        /* <DEDUP_REMOVED lines=16> */
[----:B------:R-:W-:Y:S01]  /*6f60*/  HFMA2 R3, -RZ, RZ, 2.5625, 0 ;  /* 0x41200000ff037431 */ /* 0x000fe200000001ff */
[----:B------:R-:W-:Y:S02]  /*6f70*/  MOV R2, R31 ;  /* 0x0000001f00027202 */ /* 0x000fe40000000f00 */
[----:B------:R-:W-:-:S07]  /*6f80*/  MOV R26, 0x6fa0 ;  /* 0x00006fa0001a7802 */ /* 0x000fce0000000f00 */
[----:B------:R-:W-:Y:S05]  /*6f90*/  CALL.REL.NOINC `($__internal_1_$__cuda_sm3x_div_rn_noftz_f32_slowpath) ;  /* 0x0000058000707944 */ /* 0x000fea0003c00000 */
.L_x_98:
[----:B------:R-:W-:Y:S05]  /*6fa0*/  BSYNC.RECONVERGENT B5 ;  /* 0x0000000000057941 */ /* 0x000fea0003800200 */
.L_x_97:
        /* <DEDUP_REMOVED lines=17> */
[----:B------:R-:W-:Y:S01]  /*70c0*/  HFMA2 R3, -RZ, RZ, 2.5, 0 ;  /* 0x41000000ff037431 */ /* 0x000fe200000001ff */
[----:B------:R-:W-:Y:S02]  /*70d0*/  MOV R2, R31 ;  /* 0x0000001f00027202 */ /* 0x000fe40000000f00 */
[----:B------:R-:W-:-:S07]  /*70e0*/  MOV R26, 0x7100 ;  /* 0x00007100001a7802 */ /* 0x000fce0000000f00 */
[----:B------:R-:W-:Y:S05]  /*70f0*/  CALL.REL.NOINC `($__internal_1_$__cuda_sm3x_div_rn_noftz_f32_slowpath) ;  /* 0x0000058000187944 */ /* 0x000fea0003c00000 */
.L_x_100:
[----:B------:R-:W-:Y:S05]  /*7100*/  BSYNC.RECONVERGENT B5 ;  /* 0x0000000000057941 */ /* 0x000fea0003800200 */
.L_x_99:
        /* <DEDUP_REMOVED lines=16> */
[----:B------:R-:W-:Y:S01]  /*7210*/  HFMA2 R3, -RZ, RZ, 2.375, 0 ;  /* 0x40c00000ff037431 */ /* 0x000fe200000001ff */
[----:B------:R-:W-:Y:S02]  /*7220*/  MOV R2, R31 ;  /* 0x0000001f00027202 */ /* 0x000fe40000000f00 */
[----:B------:R-:W-:-:S07]  /*7230*/  MOV R26, 0x7250 ;  /* 0x00007250001a7802 */ /* 0x000fce0000000f00 */
[----:B------:R-:W-:Y:S05]  /*7240*/  CALL.REL.NOINC `($__internal_1_$__cuda_sm3x_div_rn_noftz_f32_slowpath) ;  /* 0x0000057c00c47944 */ /* 0x000fea0003c00000 */
.L_x_102:
[----:B------:R-:W-:Y:S05]  /*7250*/  BSYNC.RECONVERGENT B5 ;  /* 0x0000000000057941 */ /* 0x000fea0003800200 */
.L_x_101:
        /* <DEDUP_REMOVED lines=17> */
[----:B------:R-:W-:Y:S01]  /*7370*/  HFMA2 R3, -RZ, RZ, 2.25, 0 ;  /* 0x40800000ff037431 */ /* 0x000fe200000001ff */
[----:B------:R-:W-:Y:S02]  /*7380*/  MOV R2, R31 ;  /* 0x0000001f00027202 */ /* 0x000fe40000000f00 */
[----:B------:R-:W-:-:S07]  /*7390*/  MOV R26, 0x73b0 ;  /* 0x000073b0001a7802 */ /* 0x000fce0000000f00 */
[----:B------:R-:W-:Y:S05]  /*73a0*/  CALL.REL.NOINC `($__internal_1_$__cuda_sm3x_div_rn_noftz_f32_slowpath) ;  /* 0x0000057c006c7944 */ /* 0x000fea0003c00000 */
.L_x_104:
[----:B------:R-:W-:Y:S05]  /*73b0*/  BSYNC.RECONVERGENT B5 ;  /* 0x0000000000057941 */ /* 0x000fea0003800200 */
.L_x_103:
        /* <DEDUP_REMOVED lines=16> */
[----:B------:R-:W-:Y:S01]  /*74c0*/  HFMA2 R3, -RZ, RZ, 2, 0 ;  /* 0x40000000ff037431 */ /* 0x000fe200000001ff */
[----:B------:R-:W-:Y:S02]  /*74d0*/  MOV R2, R31 ;  /* 0x0000001f00027202 */ /* 0x000fe40000000f00 */
[----:B------:R-:W-:-:S07]  /*74e0*/  MOV R26, 0x7500 ;  /* 0x00007500001a7802 */ /* 0x000fce0000000f00 */
[----:B------:R-:W-:Y:S05]  /*74f0*/  CALL.REL.NOINC `($__internal_1_$__cuda_sm3x_div_rn_noftz_f32_slowpath) ;  /* 0x0000057c00187944 */ /* 0x000fea0003c00000 */
.L_x_106:
[----:B------:R-:W-:Y:S05]  /*7500*/  BSYNC.RECONVERGENT B5 ;  /* 0x0000000000057941 */ /* 0x000fea0003800200 */
.L_x_105:
[----:B------:R-:W-:Y:S01]  /*7510*/  FFMA R3, R30, R2, -R9 ;  /* 0x000000021e037223 */ /* 0x000fe20000000809 */
[----:B------:R-:W-:Y:S04]  /*7520*/  BSSY.RECONVERGENT B5, `(.L_x_86) ;  /* 0x0000014000057945 */ /* 0x000fe80003800200 */
[----:B------:R-:W-:-:S13]  /*7530*/  FSETP.GT.AND P0, PT, |R3|, 9.99999986991104000000e+14, PT ;  /* 0x58635fa90300780b */ /* 0x000fda0003f04200 */
[----:B------:R-:W-:Y:S01]  /*7540*/  @P0 FMUL R8, R8, 1.0000000036274937255e-15 ;  /* 0x26901d7d08080820 */ /* 0x000fe20000400000 */
[----:B------:R-:W-:Y:S01]  /*7550*/  @P0 FMUL R3, R3, 1.0000000036274937255e-15 ;  /* 0x26901d7d03030820 */ /* 0x000fe20000400000 */
[----:B------:R-:W-:-:S03]  /*7560*/  @P0 FMUL R9, R9, 1.0000000036274937255e-15 ;  /* 0x26901d7d09090820 */ /* 0x000fc60000400000 */
[----:B------:R-:W-:-:S04]  /*7570*/  FFMA R8, R3, 2, R8 ;  /* 0x4000000003087823 */ /* 0x000fc80000000008 */
[----:B------:R-:W-:-:S04]  /*7580*/  FADD R26, -R3, R8 ;  /* 0x00000008031a7221 */ /* 0x000fc80000000100 */
        /* <DEDUP_REMOVED lines=9> */
[----:B------:R-:W-:Y:S02]  /*7620*/  MOV R3, R9 ;  /* 0x0000000900037202 */ /* 0x000fe40000000f00 */
[----:B------:R-:W-:-:S07]  /*7630*/  MOV R26, 0x7650 ;  /* 0x00007650001a7802 */ /* 0x000fce0000000f00 */
[----:B------:R-:W-:Y:S05]  /*7640*/  CALL.REL.NOINC `($__internal_1_$__cuda_sm3x_div_rn_noftz_f32_slowpath) ;  /* 0x0000057800c47944 */ /* 0x000fea0003c00000 */
[----:B------:R-:W-:-:S07]  /*7650*/  MOV R8, R2 ;  /* 0x0000000200087202 */ /* 0x000fce0000000f00 */
.L_x_107:
[----:B------:R-:W-:Y:S05]  /*7660*/  BSYNC.RECONVERGENT B5 ;  /* 0x0000000000057941 */ /* 0x000fea0003800200 */
.L_x_86:
[----:B------:R-:W-:Y:S05]  /*7670*/  BSYNC.RECONVERGENT B4 ;  /* 0x0000000000047941 */ /* 0x000fea0003800200 */
.L_x_70:
[----:B------:R-:W-:Y:S01]  /*7680*/  FSETP.GTU.AND P0, PT, |R31|, 8, PT ;  /* 0x410000001f00780b */ /* 0x000fe20003f0c200 */
[----:B------:R-:W-:Y:S04]  /*7690*/  BSSY.RECONVERGENT B5, `(.L_x_108) ;  /* 0x00002a8000057945 */ /* 0x000fe80003800200 */
[----:B------:R-:W-:Y:S01]  /*76a0*/  BSSY.RELIABLE B4, `(.L_x_109) ;  /* 0x00001c1000047945 */ /* 0x000fe20003800100 */
[----:B------:R-:W-:-:S07]  /*76b0*/  FADD R8, -R8, R11 ;  /* 0x0000000b08087221 */ /* 0x000fce0000000100 */
[----:B------:R-:W-:Y:S05]  /*76c0*/  @!P0 BRA `(.L_x_110) ;  /* 0x0000000c00b08947 */ /* 0x000fea0003800000 */
[----:B------:R-:W-:-:S13]  /*76d0*/  FSETP.NEU.AND P0, PT, |R31|, +INF , PT ;  /* 0x7f8000001f00780b */ /* 0x000fda0003f0d200 */
[----:B------:R-:W-:Y:S05]  /*76e0*/  @!P0 BRA `(.L_x_111) ;  /* 0x0000000400c48947 */ /* 0x000fea0003800000 */
[----:B------:R-:W0:Y:S01]  /*76f0*/  MUFU.RCP R2, |R31| ;  /* 0x4000001f00027308 */ /* 0x000e220000001000 */
[----:B------:R-:W-:Y:S01]  /*7700*/  HFMA2 R26, -RZ, RZ, 1.8916015625, -516.5 ;  /* 0x3f91e009ff1a7431 */ /* 0x000fe200000001ff */
[----:B------:R-:W-:Y:S01]  /*7710*/  BSSY.RECONVERGENT B1, `(.L_x_112) ;  /* 0x0000046000017945 */ /* 0x000fe20003800200 */
[----:B0-----:R-:W-:-:S04]  /*7720*/  FMUL R15, R2, R2 ;  /* 0x00000002020f7220 */ /* 0x001fc80000400000 */
[----:B------:R-:W-:-:S04]  /*7730*/  FFMA R26, R15, R26, -0.20532675087451934814 ;  /* 0xbe52412d0f1a7423 */ /* 0x000fc8000000001a */
[----:B------:R-:W-:-:S04]  /*7740*/  FFMA R26, R15, R26, 0.06509173661470413208 ;  /* 0x3d854ed10f1a7423 */ /* 0x000fc8000000001a */
[----:B------:R-:W-:Y:S01]  /*7750*/  FFMA R11, R15, R26, -0.12499999254941940308 ;  /* 0xbdffffff0f0b7423 */ /* 0x000fe2000000001a */
[----:B------:R-:W-:-:S03]  /*7760*/  IMAD.MOV.U32 R26, RZ, RZ, 0x4056fe93 ;  /* 0x4056fe93ff1a7424 */ /* 0x000fc600078e00ff */
[----:B------:R-:W-:Y:S01]  /*7770*/  FFMA R11, R2, R11, |R31| ;  /* 0x0000000b020b7223 */ /* 0x000fe2000000041f */
[----:B------:R-:W-:-:S03]  /*7780*/  FFMA R28, R15, R26, -0.51452267169952392578 ;  /* 0xbf03b7c20f1c7423 */ /* 0x000fc6000000001a */
[C---:B------:R-:W-:Y:S01]  /*7790*/  FMUL R2, R11.reuse, 0.63661974668502807617 ;  /* 0x3f22f9830b027820 */ /* 0x040fe20000400000 */
[----:B------:R-:W-:Y:S01]  /*77a0*/  FSETP.GE.AND P0, PT, |R11|, 105615, PT ;  /* 0x47ce47800b00780b */ /* 0x000fe20003f06200 */
[C---:B------:R-:W-:Y:S02]  /*77b0*/  FFMA R28, R15.reuse, R28, 0.10337056964635848999 ;  /* 0x3dd3b3f30f1c7423 */ /* 0x040fe4000000001c */
[----:B------:R-:W0:Y:S02]  /*77c0*/  F2I.NTZ R30, R2 ;  /* 0x00000002001e7305 */ /* 0x000e240000203100 */
        /* <DEDUP_REMOVED lines=16> */
.L_x_114:
        /* <DEDUP_REMOVED lines=27> */
[C---:B0-----:R-:W-:Y:S02]  /*7a80*/  SHF.L.W.U32.HI R30, R3.reuse, 0x2, R28 ;  /* 0x00000002031e7819 */ /* 0x041fe40000010e1c */
[----:B------:R-:W-:Y:S02]  /*7a90*/  SHF.L.U32 R3, R3, 0x2, RZ ;  /* 0x0000000203037819 */ /* 0x000fe400000006ff */
[----:B------:R-:W-:-:S02]  /*7aa0*/  SHF.R.S32.HI R26, RZ, 0x1f, R30 ;  /* 0x0000001fff1a7819 */ /* 0x000fc4000001141e */
[----:B-1----:R-:W-:Y:S02]  /*7ab0*/  SHF.R.U32.HI R9, RZ, 0x1e, R28 ;  /* 0x0000001eff097819 */ /* 0x002fe4000001161c */
        /* <DEDUP_REMOVED lines=10> */
[----:B0-----:R-:W-:-:S07]  /*7b60*/  FSEL R3, -R26, R26, !P1 ;  /* 0x0000001a1a037208 */ /* 0x001fce0004800100 */
.L_x_113:
[----:B------:R-:W-:Y:S05]  /*7b70*/  BSYNC.RECONVERGENT B1 ;  /* 0x0000000000017941 */ /* 0x000fea0003800200 */
.L_x_112:
[----:B------:R-:W-:Y:S01]  /*7b80*/  HFMA2 R9, -RZ, RZ, 1.9462890625, 0.0004794597625732421875 ;  /* 0x3fc90fdbff097431 */ /* 0x000fe200000001ff */
[----:B------:R-:W-:Y:S01]  /*7b90*/  LOP3.LUT R30, R30, 0x3, RZ, 0xc0, !PT ;  /* 0x000000031e1e7812 */ /* 0x000fe200078ec0ff */
[C---:B------:R-:W-:Y:S01]  /*7ba0*/  FMUL R26, |R31|.reuse, 16777216 ;  /* 0x4b8000001f1a7820 */ /* 0x040fe20000400200 */
[----:B------:R-:W-:Y:S01]  /*7bb0*/  FSETP.GEU.AND P2, PT, |R31|, 1.175494350822287508e-38, PT ;  /* 0x008000001f00780b */ /* 0x000fe20003f4e200 */
[----:B------:R-:W-:Y:S01]  /*7bc0*/  HFMA2 R28, -RZ, RZ, 1.0078125, -8.98838043212890625e-05 ;  /* 0x3c0885e4ff1c7431 */ /* 0x000fe200000001ff */
[----:B------:R-:W-:Y:S02]  /*7bd0*/  I2FP.F32.U32 R30, R30 ;  /* 0x0000001e001e7245 */ /* 0x000fe40000201000 */
[----:B------:R-:W-:-:S03]  /*7be0*/  MOV R27, 0x3e2aaaa8 ;  /* 0x3e2aaaa8001b7802 */ /* 0x000fc60000000f00 */
[----:B------:R-:W-:-:S04]  /*7bf0*/  FFMA R30, R30, R9, -0.78539818525314331055 ;  /* 0xbf490fdb1e1e7423 */ /* 0x000fc80000000009 */
[----:B------:R-:W-:Y:S01]  /*7c00*/  FADD R3, R30, R3 ;  /* 0x000000031e037221 */ /* 0x000fe20000000000 */
[----:B------:R-:W-:Y:S02]  /*7c10*/  FSEL R30, R26, |R31|, !P2 ;  /* 0x4000001f1a1e7208 */ /* 0x000fe40005000000 */
[----:B------:R-:W-:Y:S01]  /*7c20*/  MOV R26, 0x37cbac00 ;  /* 0x37cbac00001a7802 */ /* 0x000fe20000000f00 */
[----:B------:R-:W-:-:S06]  /*7c30*/  FMUL R11, R3, 0.63661974668502807617 ;  /* 0x3f22f983030b7820 */ /* 0x000fcc0000400000 */
[----:B------:R-:W0:Y:S02]  /*7c40*/  F2I.NTZ R11, R11 ;  /* 0x0000000b000b7305 */ /* 0x000e240000203100 */
[----:B0-----:R-:W-:-:S05]  /*7c50*/  I2FP.F32.S32 R2, R11 ;  /* 0x0000000b00027245 */ /* 0x001fca0000201400 */
[----:B------:R-:W-:-:S04]  /*7c60*/  FFMA R3, R2, -1.5707962512969970703, R3 ;  /* 0xbfc90fda02037823 */ /* 0x000fc80000000003 */
[----:B------:R-:W-:Y:S01]  /*7c70*/  FFMA R2, R2, -7.5497894158615963534e-08, R3 ;  /* 0xb3a2216802027823 */ /* 0x000fe20000000003 */
[C---:B------:R-:W-:Y:S02]  /*7c80*/  LOP3.LUT R3, R11.reuse, 0x1, RZ, 0xc0, !PT ;  /* 0x000000010b037812 */ /* 0x040fe400078ec0ff */
[----:B------:R-:W-:Y:S01]  /*7c90*/  IADD3 R11, PT, PT, R11, 0x1, RZ ;  /* 0x000000010b0b7810 */ /* 0x000fe20007ffe0ff */
[----:B------:R-:W-:Y:S01]  /*7ca0*/  FMUL R9, R2, R2 ;  /* 0x0000000202097220 */ /* 0x000fe20000400000 */
[----:B------:R-:W-:Y:S02]  /*7cb0*/  ISETP.NE.U32.AND P0, PT, R3, 0x1, PT ;  /* 0x000000010300780c */ /* 0x000fe40003f05070 */
[----:B------:R-:W0:Y:S01]  /*7cc0*/  MUFU.RSQ R3, R30 ;  /* 0x0000001e00037308 */ /* 0x000e220000001400 */
[----:B------:R-:W-:Y:S01]  /*7cd0*/  FFMA R26, R9, R26, -0.0013887860113754868507 ;  /* 0xbab607ed091a7423 */ /* 0x000fe2000000001a */
[----:B------:R-:W-:Y:S02]  /*7ce0*/  FSEL R28, R28, 0.041666727513074874878, !P0 ;  /* 0x3d2aaabb1c1c7808 */ /* 0x000fe40004000000 */
[----:B------:R-:W-:-:S02]  /*7cf0*/  LOP3.LUT P1, RZ, R11, 0x2, RZ, 0xc0, !PT ;  /* 0x000000020bff7812 */ /* 0x000fc4000782c0ff */
[----:B------:R-:W-:Y:S02]  /*7d00*/  FSEL R26, R26, -0.00019574658654164522886, P0 ;  /* 0xb94d41531a1a7808 */ /* 0x000fe40000000000 */
[----:B------:R-:W-:Y:S02]  /*7d10*/  FSEL R11, -R27, -0.4999999701976776123, !P0 ;  /* 0xbeffffff1b0b7808 */ /* 0x000fe40004000100 */
[----:B------:R-:W-:Y:S01]  /*7d20*/  FSEL R2, R2, 1, !P0 ;  /* 0x3f80000002027808 */ /* 0x000fe20004000000 */
[----:B------:R-:W-:Y:S01]  /*7d30*/  FFMA R26, R9, R26, R28 ;  /* 0x0000001a091a7223 */ /* 0x000fe2000000001c */
[----:B------:R-:W-:-:S03]  /*7d40*/  FSETP.GT.AND P0, PT, |R31|, 2, PT ;  /* 0x400000001f00780b */ /* 0x000fc60003f04200 */
[C---:B------:R-:W-:Y:S01]  /*7d50*/  FFMA R11, R9.reuse, R26, R11 ;  /* 0x0000001a090b7223 */ /* 0x040fe2000000000b */
[----:B------:R-:W-:Y:S01]  /*7d60*/  FFMA R9, R9, R2, RZ ;  /* 0x0000000209097223 */ /* 0x000fe200000000ff */
[----:B0-----:R-:W-:-:S03]  /*7d70*/  @!P2 FMUL R3, R3, 4096 ;  /* 0x458000000303a820 */ /* 0x001fc60000400000 */
[----:B------:R-:W-:Y:S01]  /*7d80*/  FFMA R2, R9, R11, R2 ;  /* 0x0000000b09027223 */ /* 0x000fe20000000002 */
[----:B------:R-:W-:-:S03]  /*7d90*/  FMUL R26, R3, 0.79788458347320556641 ;  /* 0x3f4c422a031a7820 */ /* 0x000fc60000400000 */
[----:B------:R-:W-:Y:S01]  /*7da0*/  @P1 FADD R2, RZ, -R2 ;  /* 0x80000002ff021221 */ /* 0x000fe20000000000 */
[----:B------:R-:W-:Y:S01]  /*7db0*/  FMUL R15, R26, R15 ;  /* 0x0000000f1a0f7220 */ /* 0x000fe20000400000 */
[----:B------:R-:W-:Y:S05]  /*7dc0*/  @P0 BREAK.RELIABLE B4 ;  /* 0x0000000000040942 */ /* 0x000fea0003800100 */
[----:B------:R-:W-:Y:S01]  /*7dd0*/  FMUL R15, R2, R15 ;  /* 0x0000000f020f7220 */ /* 0x000fe20000400000 */
[----:B------:R-:W-:Y:S06]  /*7de0*/  @P0 BRA `(.L_x_115) ;  /* 0x0000000000140947 */ /* 0x000fec0003800000 */
[----:B------:R-:W-:Y:S05]  /*7df0*/  BRA `(.L_x_116) ;  /* 0x00000014002c7947 */ /* 0x000fea0003800000 */
.L_x_111:
[----:B------:R-:W-:Y:S01]  /*7e00*/  FSETP.GT.AND P0, PT, |R31|, 2, PT ;  /* 0x400000001f00780b */ /* 0x000fe20003f04200 */
[----:B------:R-:W-:-:S12]  /*7e10*/  HFMA2 R15, -RZ, RZ, 0, 0 ;  /* 0x00000000ff0f7431 */ /* 0x000fd800000001ff */
[----:B------:R-:W-:Y:S05]  /*7e20*/  @P0 BREAK.RELIABLE B4 ;  /* 0x0000000000040942 */ /* 0x000fea0003800100 */
[----:B------:R-:W-:Y:S05]  /*7e30*/  @!P0 BRA `(.L_x_116) ;  /* 0x00000014001c8947 */ /* 0x000fea0003800000 */
.L_x_115:
[----:B------:R-:W-:Y:S01]  /*7e40*/  FSETP.NEU.AND P0, PT, |R31|, +INF , PT ;  /* 0x7f8000001f00780b */ /* 0x000fe20003f0d200 */
[----:B------:R-:W-:Y:S01]  /*7e50*/  BSSY.RECONVERGENT B1, `(.L_x_117) ;  /* 0x0000072000017945 */ /* 0x000fe20003800200 */
[----:B------:R-:W-:-:S11]  /*7e60*/  MOV R9, RZ ;  /* 0x000000ff00097202 */ /* 0x000fd60000000f00 */
[----:B------:R-:W-:Y:S05]  /*7e70*/  @!P0 BRA `(.L_x_118) ;  /* 0x0000000400bc8947 */ /* 0x000fea0003800000 */
[----:B------:R-:W0:Y:S01]  /*7e80*/  MUFU.RCP R2, |R31| ;  /* 0x4000001f00027308 */ /* 0x000e220000001000 */
[----:B------:R-:W-:Y:S01]  /*7e90*/  MOV R26, 0x3fca3ba2 ;  /* 0x3fca3ba2001a7802 */ /* 0x000fe20000000f00 */
[----:B------:R-:W-:Y:S01]  /*7ea0*/  BSSY.RECONVERGENT B2, `(.L_x_119) ;  /* 0x0000048000027945 */ /* 0x000fe20003800200 */
[----:B0-----:R-:W-:-:S04]  /*7eb0*/  FMUL R11, R2, R2 ;  /* 0x00000002020b7220 */ /* 0x001fc80000400000 */
[----:B------:R-:W-:-:S04]  /*7ec0*/  FFMA R26, R11, -R26, 0.36148586869239807129 ;  /* 0x3eb914ad0b1a7423 */ /* 0x000fc8000000081a */
[----:B------:R-:W-:-:S04]  /*7ed0*/  FFMA R26, R11, R26, -0.16401261091232299805 ;  /* 0xbe27f2ec0b1a7423 */ /* 0x000fc8000000001a */
[----:B------:R-:W-:-:S04]  /*7ee0*/  FFMA R9, R11, R26, 0.37499991059303283691 ;  /* 0x3ebffffd0b097423 */ /* 0x000fc8000000001a */
[----:B------:R-:W-:Y:S01]  /*7ef0*/  FFMA R9, R2, R9, |R31| ;  /* 0x0000000902097223 */ /* 0x000fe2000000041f */
[----:B------:R-:W-:-:S03]  /*7f00*/  HFMA2 R2, -RZ, RZ, 2.25390625, -14.4296875 ;  /* 0x4082cb37ff027431 */ /* 0x000fc600000001ff */
[C---:B------:R-:W-:Y:S01]  /*7f10*/  FMUL R32, R9.reuse, 0.63661974668502807617 ;  /* 0x3f22f98309207820 */ /* 0x040fe20000400000 */
[----:B------:R-:W-:-:S05]  /*7f20*/  FSETP.GE.AND P0, PT, |R9|, 105615, PT ;  /* 0x47ce47800900780b */ /* 0x000fca0003f06200 */
[----:B------:R-:W0:Y:S01]  /*7f30*/  F2I.NTZ R32, R32 ;  /* 0x0000002000207305 */ /* 0x000e220000203100 */
[----:B------:R-:W-:-:S04]  /*7f40*/  FFMA R26, R11, -R2, 0.74987655878067016602 ;  /* 0x3f3ff7e90b1a7423 */ /* 0x000fc80000000802 */
        /* <DEDUP_REMOVED lines=12> */
[----:B------:R-:W-:Y:S02]  /*8010*/  IMAD.SHL.U32 R32, R9, 0x100, RZ ;  /* 0x0000010009207824 */ /* 0x000fe400078e00ff */
[----:B------:R-:W-:Y:S01]  /*8020*/  HFMA2 R33, -RZ, RZ, 0, 0 ;  /* 0x00000000ff217431 */ /* 0x000fe200000001ff */
[----:B------:R-:W-:Y:S01]  /*8030*/  BSSY.RECONVERGENT B6, `(.L_x_121) ;  /* 0x000000f000067945 */ /* 0x000fe20003800200 */
[----:B------:R-:W-:Y:S02]  /*8040*/  MOV R30, RZ ;  /* 0x000000ff001e7202 */ /* 0x000fe40000000f00 */
[----:B------:R-:W-:Y:S02]  /*8050*/  MOV R28, RZ ;  /* 0x000000ff001c7202 */ /* 0x000fe40000000f00 */
[----:B------:R-:W-:-:S07]  /*8060*/  LOP3.LUT R32, R32, 0x80000000, RZ, 0xfc, !PT ;  /* 0x8000000020207812 */ /* 0x000fce00078efcff */
.L_x_122:
        /* <DEDUP_REMOVED lines=8> */
[----:B------:R-:W-:Y:S01]  /*80f0*/  IADD3.X R30, PT, PT, R3, R33, RZ, P1, !PT ;  /* 0x00000021031e7210 */ /* 0x000fe20000ffe4ff */
[----:B------:R0:W-:Y:S04]  /*8100*/  STL [R34], R35 ;  /* 0x0000002322007387 */ /* 0x0001e80000100800 */
[----:B------:R-:W-:Y:S05]  /*8110*/  @P0 BRA `(.L_x_122) ;  /* 0xfffffffc00d40947 */ /* 0x000fea000383ffff */
[----:B------:R-:W-:Y:S05]  /*8120*/  BSYNC.RECONVERGENT B6 ;  /* 0x0000000000067941 */ /* 0x000fea0003800200 */
.L_x_121:
        /* <DEDUP_REMOVED lines=24> */
[----:B------:R-:W2:Y:S01]  /*82b0*/  I2F.F64.S64 R2, R2 ;  /* 0x0000000200027312 */ /* 0x000ea20000301c00 */
[----:B------:R-:W-:-:S02]  /*82c0*/  ISETP.GE.AND P1, PT, R9, RZ, PT ;  /* 0x000000ff0900720c */ /* 0x000fc40003f26270 */
[----:B------:R-:W-:-:S04]  /*82d0*/  IADD3 R9, PT, PT, -R32, RZ, RZ ;  /* 0x000000ff20097210 */ /* 0x000fc80007ffe1ff */
[----:B------:R-:W-:Y:S01]  /*82e0*/  @!P0 MOV R32, R9 ;  /* 0x0000000900208202 */ /* 0x000fe20000000f00 */
[----:B--2---:R-:W-:-:S10]  /*82f0*/  DMUL R26, R2, UR4 ;  /* 0x00000004021a7c28 */ /* 0x004fd40008000000 */
[----:B------:R-:W2:Y:S02]  /*8300*/  F2F.F32.F64 R26, R26 ;  /* 0x0000001a001a7310 */ /* 0x000ea40000301000 */
[----:B-12---:R-:W-:-:S07]  /*8310*/  FSEL R2, -R26, R26, !P1 ;  /* 0x0000001a1a027208 */ /* 0x006fce0004800100 */
.L_x_120:
[----:B------:R-:W-:Y:S05]  /*8320*/  BSYNC.RECONVERGENT B2 ;  /* 0x0000000000027941 */ /* 0x000fea0003800200 */
.L_x_119:
        /* <DEDUP_REMOVED lines=8> */
[----:B------:R-:W-:Y:S01]  /*83b0*/  FFMA R3, R32, R3, -2.3561944961547851562 ;  /* 0xc016cbe420037423 */ /* 0x000fe20000000003 */
[----:B------:R-:W-:-:S03]  /*83c0*/  MOV R32, 0x3e2aaaa8 ;  /* 0x3e2aaaa800207802 */ /* 0x000fc60000000f00 */
[----:B------:R-:W-:-:S04]  /*83d0*/  FADD R2, R3, R2 ;  /* 0x0000000203027221 */ /* 0x000fc80000000000 */
[----:B------:R-:W-:-:S06]  /*83e0*/  FMUL R26, R2, 0.63661974668502807617 ;  /* 0x3f22f983021a7820 */ /* 0x000fcc0000400000 */
[----:B------:R-:W1:Y:S02]  /*83f0*/  F2I.NTZ R26, R26 ;  /* 0x0000001a001a7305 */ /* 0x000e640000203100 */
[----:B-1----:R-:W-:Y:S02]  /*8400*/  I2FP.F32.S32 R3, R26 ;  /* 0x0000001a00037245 */ /* 0x002fe40000201400 */
[C---:B------:R-:W-:Y:S02]  /*8410*/  LOP3.LUT R9, R26.reuse, 0x1, RZ, 0xc0, !PT ;  /* 0x000000011a097812 */ /* 0x040fe400078ec0ff */
[----:B------:R-:W-:Y:S01]  /*8420*/  IADD3 R26, PT, PT, R26, 0x1, RZ ;  /* 0x000000011a1a7810 */ /* 0x000fe20007ffe0ff */
[----:B------:R-:W-:Y:S01]  /*8430*/  FFMA R2, R3, -1.5707962512969970703, R2 ;  /* 0xbfc90fda03027823 */ /* 0x000fe20000000002 */
[----:B------:R-:W-:Y:S02]  /*8440*/  ISETP.NE.U32.AND P0, PT, R9, 0x1, PT ;  /* 0x000000010900780c */ /* 0x000fe40003f05070 */
[----:B------:R-:W1:Y:S01]  /*8450*/  MUFU.RSQ R9, R33 ;  /* 0x0000002100097308 */ /* 0x000e620000001400 */
        /* <DEDUP_REMOVED lines=8> */
[----:B-1----:R-:W-:Y:S02]  /*84e0*/  @!P2 FMUL R9, R9, 4096 ;  /* 0x458000000909a820 */ /* 0x002fe40000400000 */
        /* <DEDUP_REMOVED lines=8> */
.L_x_118:
[----:B------:R-:W-:Y:S05]  /*8570*/  BSYNC.RECONVERGENT B1 ;  /* 0x0000000000017941 */ /* 0x000fea0003800200 */
.L_x_117:
[----:B------:R-:W-:Y:S05]  /*8580*/  BRA `(.L_x_123) ;  /* 0x0000000000b87947 */ /* 0x000fea0003800000 */
.L_x_110:
[----:B------:R-:W-:Y:S02]  /*8590*/  HFMA2 R3, -RZ, RZ, 0.0261688232421875, -0.61279296875 ;  /* 0x26b3b8e7ff037431 */ /* 0x000fe400000001ff */
[C---:B------:R-:W-:Y:S01]  /*85a0*/  FADD R2, |R31|.reuse, -2.4048254489898681641 ;  /* 0xc019e8a91f027421 */ /* 0x040fe20000000200 */
[C---:B------:R-:W-:Y:S01]  /*85b0*/  FSETP.GT.AND P0, PT, |R31|.reuse, 2, PT ;  /* 0x400000001f00780b */ /* 0x040fe20003f04200 */
[C---:B------:R-:W-:Y:S01]  /*85c0*/  FADD R9, |R31|.reuse, -5.5200781822204589844 ;  /* 0xc0b0a47b1f097421 */ /* 0x040fe20000000200 */
[----:B------:R-:W-:Y:S01]  /*85d0*/  FADD R11, |R31|, -8.6537275314331054688 ;  /* 0xc10a75ab1f0b7421 */ /* 0x000fe20000000200 */
[----:B------:R-:W-:Y:S02]  /*85e0*/  FADD R2, R2, -1.0870589761680093943e-07 ;  /* 0xb3e971b302027421 */ /* 0x000fe40000000000 */
[----:B------:R-:W-:Y:S02]  /*85f0*/  FADD R26, R9, 7.1934145751129108248e-08 ;  /* 0x339a7a37091a7421 */ /* 0x000fe40000000000 */
[----:B------:R-:W-:-:S04]  /*8600*/  FFMA R3, R2, -R3, -7.6677725312831318538e-14 ;  /* 0xa9aca9b302037423 */ /* 0x000fc80000000803 */
[C---:B------:R-:W-:Y:S02]  /*8610*/  FFMA R3, R2.reuse, R3, 2.71505561089124825e-12 ;  /* 0x2c3f0e1802037423 */ /* 0x040fe40000000003 */
[----:B------:R-:W-:Y:S05]  /*8620*/  @P0 BREAK.RELIABLE B4 ;  /* 0x0000000000040942 */ /* 0x000fea0003800100 */
        /* <DEDUP_REMOVED lines=15> */
[----:B------:R-:W-:Y:S06]  /*8720*/  @!P0 BRA `(.L_x_116) ;  /* 0x0000000800e08947 */ /* 0x000fec0003800000 */
[C---:B------:R-:W-:Y:S01]  /*8730*/  FADD R2, |R31|.reuse, -3.8317060470581054688 ;  /* 0xc0753aac1f027421 */ /* 0x040fe20000000200 */
[----:B------:R-:W-:Y:S01]  /*8740*/  MOV R3, 0x29af3463 ;  /* 0x29af346300037802 */ /* 0x000fe20000000f00 */
[----:B------:R-:W-:Y:S02]  /*8750*/  FADD R9, |R31|, -7.01558685302734375 ;  /* 0xc0e07fb01f097421 */ /* 0x000fe40000000200 */
[----:B------:R-:W-:Y:S02]  /*8760*/  FADD R2, R2, 7.6850589891819254262e-08 ;  /* 0x33a5090f02027421 */ /* 0x000fe40000000000 */
[----:B------:R-:W-:Y:S02]  /*8770*/  FADD R26, R9, 1.8321172490232129348e-07 ;  /* 0x3444b8db091a7421 */ /* 0x000fe40000000000 */
        /* <DEDUP_REMOVED lines=14> */
[----:B------:R-:W-:-:S07]  /*8860*/  FMUL R9, R2, |R31| ;  /* 0x4000001f02097220 */ /* 0x000fce0000400000 */
.L_x_123:
[----:B------:R-:W-:Y:S01]  /*8870*/  FSETP.GTU.AND P0, PT, |R31|, 8, PT ;  /* 0x410000001f00780b */ /* 0x000fe20003f0c200 */
[----:B------:R-:W-:-:S12]  /*8880*/  BSSY.RECONVERGENT B1, `(.L_x_124) ;  /* 0x000008b000017945 */ /* 0x000fd80003800200 */
[----:B------:R-:W-:Y:S05]  /*8890*/  @P0 BRA `(.L_x_125) ;  /* 0x0000000000600947 */ /* 0x000fea0003800000 */
[C---:B------:R-:W-:Y:S01]  /*88a0*/  FADD R2, |R31|.reuse, -2.4048254489898681641 ;  /* 0xc019e8a91f027421 */ /* 0x040fe20000000200 */
[----:B------:R-:W-:Y:S01]  /*88b0*/  MOV R3, 0x26b3b8e7 ;  /* 0x26b3b8e700037802 */ /* 0x000fe20000000f00 */
[C---:B------:R-:W-:Y:S01]  /*88c0*/  FADD R11, |R31|.reuse, -5.5200781822204589844 ;  /* 0xc0b0a47b1f0b7421 */ /* 0x040fe20000000200 */
[----:B------:R-:W-:Y:S01]  /*88d0*/  FADD R27, |R31|, -8.6537275314331054688 ;  /* 0xc10a75ab1f1b7421 */ /* 0x000fe20000000200 */
[----:B------:R-:W-:Y:S02]  /*88e0*/  FADD R2, R2, -1.0870589761680093943e-07 ;  /* 0xb3e971b302027421 */ /* 0x000fe40000000000 */
[----:B------:R-:W-:Y:S01]  /*88f0*/  FADD R26, R11, 7.1934145751129108248e-08 ;  /* 0x339a7a370b1a7421 */ /* 0x000fe20000000000 */
[----:B------:R-:W-:Y:S01]  /*8900*/  FADD R30, R27, -3.8147791769915784243e-07 ;  /* 0xb4cccded1b1e7421 */ /* 0x000fe20000000000 */
        /* <DEDUP_REMOVED lines=13> */
[----:B------:R-:W-:-:S04]  /*89e0*/  FMUL R3, R2, R3 ;  /* 0x0000000302037220 */ /* 0x000fc80000400000 */
[----:B------:R-:W-:-:S04]  /*89f0*/  FMUL R3, R3, R26 ;  /* 0x0000001a03037220 */ /* 0x000fc80000400000 */
[----:B------:R-:W-:Y:S01]  /*8a00*/  FMUL R30, R3, R30 ;  /* 0x0000001e031e7220 */ /* 0x000fe20000400000 */
[----:B------:R-:W-:Y:S06]  /*8a10*/  BRA `(.L_x_126) ;  /* 0x0000000400c47947 */ /* 0x000fec0003800000 */
.L_x_125:
[----:B------:R-:W-:Y:S01]  /*8a20*/  FSETP.NEU.AND P0, PT, |R31|, +INF , PT ;  /* 0x7f8000001f00780b */ /* 0x000fe20003f0d200 */
[----:B------:R-:W-:-:S12]  /*8a30*/  HFMA2 R30, -RZ, RZ, 0, 0 ;  /* 0x00000000ff1e7431 */ /* 0x000fd800000001ff */
[----:B------:R-:W-:Y:S05]  /*8a40*/  @!P0 BRA `(.L_x_126) ;  /* 0x0000000400b88947 */ /* 0x000fea0003800000 */
[----:B------:R-:W1:Y:S01]  /*8a50*/  MUFU.RCP R26, |R31| ;  /* 0x4000001f001a7308 */ /* 0x000e620000001000 */
[----:B------:R-:W-:Y:S01]  /*8a60*/  MOV R3, 0x3f91e009 ;  /* 0x3f91e00900037802 */ /* 0x000fe20000000f00 */
[----:B------:R-:W-:Y:S01]  /*8a70*/  BSSY.RECONVERGENT B2, `(.L_x_127) ;  /* 0x000004e000027945 */ /* 0x000fe20003800200 */
[----:B------:R-:W-:Y:S01]  /*8a80*/  FSETP.GEU.AND P0, PT, |R31|, 1.175494350822287508e-38, PT ;  /* 0x008000001f00780b */ /* 0x000fe20003f0e200 */
[----:B-1----:R-:W-:-:S04]  /*8a90*/  FMUL R2, R26, R26 ;  /* 0x0000001a1a027220 */ /* 0x002fc80000400000 */
[----:B------:R-:W-:-:S04]  /*8aa0*/  FFMA R3, R2, R3, -0.20532675087451934814 ;  /* 0xbe52412d02037423 */ /* 0x000fc80000000003 */
[----:B------:R-:W-:-:S04]  /*8ab0*/  FFMA R3, R2, R3, 0.06509173661470413208 ;  /* 0x3d854ed102037423 */ /* 0x000fc80000000003 */
[----:B------:R-:W-:-:S04]  /*8ac0*/  FFMA R3, R2, R3, -0.12499999254941940308 ;  /* 0xbdffffff02037423 */ /* 0x000fc80000000003 */
[----:B------:R-:W-:Y:S01]  /*8ad0*/  FFMA R11, R26, R3, |R31| ;  /* 0x000000031a0b7223 */ /* 0x000fe2000000041f */
[----:B------:R-:W-:Y:S01]  /*8ae0*/  FMUL R26, |R31|, 16777216 ;  /* 0x4b8000001f1a7820 */ /* 0x000fe20000400200 */
[----:B------:R-:W-:Y:S02]  /*8af0*/  IMAD.MOV.U32 R3, RZ, RZ, 0x4056fe93 ;  /* 0x4056fe93ff037424 */ /* 0x000fe400078e00ff */
[----:B0-----:R-:W-:Y:S02]  /*8b00*/  FMUL R34, R11, 0.63661974668502807617 ;  /* 0x3f22f9830b227820 */ /* 0x001fe40000400000 */
[----:B------:R-:W-:Y:S01]  /*8b10*/  FSEL R28, R26, |R31|, !P0 ;  /* 0x4000001f1a1c7208 */ /* 0x000fe20004000000 */
[----:B------:R-:W-:-:S03]  /*8b20*/  FFMA R3, R2, R3, -0.51452267169952392578 ;  /* 0xbf03b7c202037423 */ /* 0x000fc60000000003 */
[----:B------:R-:W0:Y:S01]  /*8b30*/  MUFU.RSQ R30, R28 ;  /* 0x0000001c001e7308 */ /* 0x000e220000001400 */
[----:B------:R-:W-:-:S04]  /*8b40*/  FFMA R3, R2, R3, 0.10337056964635848999 ;  /* 0x3dd3b3f302037423 */ /* 0x000fc80000000003 */
[----:B------:R-:W-:-:S03]  /*8b50*/  FFMA R27, R2, R3, -0.062499724328517913818 ;  /* 0xbd7fffb6021b7423 */ /* 0x000fc60000000003 */
[----:B------:R-:W1:Y:S01]  /*8b60*/  F2I.NTZ R34, R34 ;  /* 0x0000002200227305 */ /* 0x000e620000203100 */
[----:B------:R-:W-:Y:S01]  /*8b70*/  FFMA R27, R2, R27, 1 ;  /* 0x3f800000021b7423 */ /* 0x000fe2000000001b */
[----:B0-----:R-:W-:Y:S01]  /*8b80*/  @!P0 FMUL R30, R30, 4096 ;  /* 0x458000001e1e8820 */ /* 0x001fe20000400000 */
[----:B------:R-:W-:-:S03]  /*8b90*/  FSETP.GE.AND P0, PT, |R11|, 105615, PT ;  /* 0x47ce47800b00780b */ /* 0x000fc60003f06200 */
[----:B------:R-:W-:Y:S01]  /*8ba0*/  FMUL R30, R30, 0.79788458347320556641 ;  /* 0x3f4c422a1e1e7820 */ /* 0x000fe20000400000 */
[----:B-1----:R-:W-:-:S03]  /*8bb0*/  I2FP.F32.S32 R26, R34 ;  /* 0x00000022001a7245 */ /* 0x002fc60000201400 */
[----:B------:R-:W-:Y:S02]  /*8bc0*/  FMUL R30, R30, R27 ;  /* 0x0000001b1e1e7220 */ /* 0x000fe40000400000 */
        /* <DEDUP_REMOVED lines=10> */
[----:B------:R-:W-:Y:S01]  /*8c70*/  BSSY.RECONVERGENT B6, `(.L_x_129) ;  /* 0x000000e000067945 */ /* 0x000fe20003800200 */
[----:B------:R-:W-:Y:S02]  /*8c80*/  CS2R R32, SRZ ;  /* 0x0000000000207805 */ /* 0x000fe4000001ff00 */
[----:B------:R-:W-:-:S07]  /*8c90*/  LOP3.LUT R28, R28, 0x80000000, RZ, 0xfc, !PT ;  /* 0x800000001c1c7812 */ /* 0x000fce00078efcff */
.L_x_130:
        /* <DEDUP_REMOVED lines=12> */
.L_x_129:
        /* <DEDUP_REMOVED lines=31> */
.L_x_128:
[----:B------:R-:W-:Y:S05]  /*8f50*/  BSYNC.RECONVERGENT B2 ;  /* 0x0000000000027941 */ /* 0x000fea0003800200 */
.L_x_127:
[----:B------:R-:W-:Y:S01]  /*8f60*/  HFMA2 R11, -RZ, RZ, 1.9462890625, 0.0004794597625732421875 ;  /* 0x3fc90fdbff0b7431 */ /* 0x000fe200000001ff */
[----:B------:R-:W-:Y:S01]  /*8f70*/  LOP3.LUT R34, R34, 0x3, RZ, 0xc0, !PT ;  /* 0x0000000322227812 */ /* 0x000fe200078ec0ff */
[----:B------:R-:W-:Y:S01]  /*8f80*/  HFMA2 R32, -RZ, RZ, 1.0078125, -8.98838043212890625e-05 ;  /* 0x3c0885e4ff207431 */ /* 0x000fe200000001ff */
[----:B------:R-:W-:Y:S02]  /*8f90*/  MOV R28, 0x37cbac00 ;  /* 0x37cbac00001c7802 */ /* 0x000fe40000000f00 */
[----:B------:R-:W-:Y:S02]  /*8fa0*/  I2FP.F32.U32 R34, R34 ;  /* 0x0000002200227245 */ /* 0x000fe40000201000 */
[----:B------:R-:W-:-:S03]  /*8fb0*/  MOV R27, 0x3e2aaaa8 ;  /* 0x3e2aaaa8001b7802 */ /* 0x000fc60000000f00 */
[----:B------:R-:W-:-:S04]  /*8fc0*/  FFMA R34, R34, R11, -0.78539818525314331055 ;  /* 0xbf490fdb22227423 */ /* 0x000fc8000000000b */
        /* <DEDUP_REMOVED lines=8> */
[----:B------:R-:W-:Y:S01]  /*9050*/  LOP3.LUT P1, RZ, R2, 0x2, RZ, 0xc0, !PT ;  /* 0x0000000202ff7812 */ /* 0x000fe2000782c0ff */
[----:B------:R-:W-:Y:S01]  /*9060*/  FFMA R26, R26, -7.5497894158615963534e-08, R3 ;  /* 0xb3a221681a1a7823 */ /* 0x000fe20000000003 */
[----:B------:R-:W-:-:S02]  /*9070*/  FSEL R32, R32, 0.041666727513074874878, !P0 ;  /* 0x3d2aaabb20207808 */ /* 0x000fc40004000000 */
[----:B------:R-:W-:Y:S01]  /*9080*/  FSEL R27, -R27, -0.4999999701976776123, !P0 ;  /* 0xbeffffff1b1b7808 */ /* 0x000fe20004000100 */
[C---:B------:R-:W-:Y:S01]  /*9090*/  FMUL R3, R26.reuse, R26 ;  /* 0x0000001a1a037220 */ /* 0x040fe20000400000 */
[----:B------:R-:W-:-:S03]  /*90a0*/  FSEL R2, R26, 1, !P0 ;  /* 0x3f8000001a027808 */ /* 0x000fc60004000000 */
[----:B------:R-:W-:-:S05]  /*90b0*/  FFMA R11, R3, R28, -0.0013887860113754868507 ;  /* 0xbab607ed030b7423 */ /* 0x000fca000000001c */
[----:B------:R-:W-:Y:S01]  /*90c0*/  FSEL R28, R11, -0.00019574658654164522886, P0 ;  /* 0xb94d41530b1c7808 */ /* 0x000fe20000000000 */
[----:B------:R-:W-:-:S04]  /*90d0*/  FFMA R11, R3, R2, RZ ;  /* 0x00000002030b7223 */ /* 0x000fc800000000ff */
[----:B------:R-:W-:-:S04]  /*90e0*/  FFMA R28, R3, R28, R32 ;  /* 0x0000001c031c7223 */ /* 0x000fc80000000020 */
[----:B------:R-:W-:-:S04]  /*90f0*/  FFMA R27, R3, R28, R27 ;  /* 0x0000001c031b7223 */ /* 0x000fc8000000001b */
[----:B------:R-:W-:-:S04]  /*9100*/  FFMA R11, R11, R27, R2 ;  /* 0x0000001b0b0b7223 */ /* 0x000fc80000000002 */
[----:B------:R-:W-:-:S04]  /*9110*/  @P1 FADD R11, RZ, -R11 ;  /* 0x8000000bff0b1221 */ /* 0x000fc80000000000 */
[----:B------:R-:W-:-:S07]  /*9120*/  FMUL R30, R30, R11 ;  /* 0x0000000b1e1e7220 */ /* 0x000fce0000400000 */
.L_x_126:
[----:B------:R-:W-:Y:S05]  /*9130*/  BSYNC.RECONVERGENT B1 ;  /* 0x0000000000017941 */ /* 0x000fea0003800200 */
.L_x_124:
[----:B------:R-:W1:Y:S01]  /*9140*/  MUFU.RCP R2, R31 ;  /* 0x0000001f00027308 */ /* 0x000e620000001000 */
[----:B------:R-:W-:Y:S01]  /*9150*/  UMOV UR4, 0x40000000 ;  /* 0x4000000000047882 */ /* 0x000fe20000000000 */
[----:B------:R-:W-:Y:S01]  /*9160*/  FSETP.GEU.AND P0, PT, R31, RZ, PT ;  /* 0x000000ff1f00720b */ /* 0x000fe20003f0e000 */
[----:B------:R-:W-:Y:S01]  /*9170*/  BSSY.RECONVERGENT B6, `(.L_x_131) ;  /* 0x0000011000067945 */ /* 0x000fe20003800200 */
[----:B------:R-:W-:Y:S02]  /*9180*/  MOV R28, UR4 ;  /* 0x00000004001c7c02 */ /* 0x000fe40008000f00 */
[----:B------:R-:W-:Y:S02]  /*9190*/  FSEL R26, -R9, R9, !P0 ;  /* 0x00000009091a7208 */ /* 0x000fe40004000100 */
[----:B------:R-:W2:Y:S01]  /*91a0*/  FCHK P1, R28, R31 ;  /* 0x0000001f1c007302 */ /* 0x000ea20000020000 */
[----:B------:R-:W-:Y:S02]  /*91b0*/  FSETP.GEU.AND P0, PT, |R31|, 1.000000003171076851e-30, PT ;  /* 0x0da242601f00780b */ /* 0x000fe40003f0e200 */
[----:B------:R-:W-:-:S04]  /*91c0*/  LOP3.LUT R9, R26, 0x80000000, R31, 0xb8, !PT ;  /* 0x800000001a097812 */ /* 0x000fc800078eb81f */
[----:B------:R-:W-:Y:S01]  /*91d0*/  FSEL R9, R9, R26, !P0 ;  /* 0x0000001a09097208 */ /* 0x000fe20004000000 */
[----:B-1----:R-:W-:-:S04]  /*91e0*/  FFMA R3, R2, -R31, 1 ;  /* 0x3f80000002037423 */ /* 0x002fc8000000081f */
[----:B------:R-:W-:-:S04]  /*91f0*/  FFMA R2, R2, R3, R2 ;  /* 0x0000000302027223 */ /* 0x000fc80000000002 */
[----:B------:R-:W-:-:S04]  /*9200*/  FFMA R3, R2, 2, RZ ;  /* 0x4000000002037823 */ /* 0x000fc800000000ff */
[----:B------:R-:W-:-:S04]  /*9210*/  FFMA R11, R3, -R31, 2 ;  /* 0x40000000030b7423 */ /* 0x000fc8000000081f */
[----:B------:R-:W-:Y:S01]  /*9220*/  FFMA R2, R2, R11, R3 ;  /* 0x0000000b02027223 */ /* 0x000fe20000000003 */
[----:B--2---:R-:W-:Y:S06]  /*9230*/  @!P1 BRA `(.L_x_132) ;  /* 0x0000000000109947 */ /* 0x004fec0003800000 */
[----:B------:R-:W-:Y:S01]  /*9240*/  HFMA2 R3, -RZ, RZ, 2, 0 ;  /* 0x40000000ff037431 */ /* 0x000fe200000001ff */
[----:B------:R-:W-:Y:S02]  /*9250*/  MOV R2, R31 ;  /* 0x0000001f00027202 */ /* 0x000fe40000000f00 */
[----:B------:R-:W-:-:S07]  /*9260*/  MOV R26, 0x9280 ;  /* 0x00009280001a7802 */ /* 0x000fce0000000f00 */
[----:B0-----:R-:W-:Y:S05]  /*9270*/  CALL.REL.NOINC `($__internal_1_$__cuda_sm3x_div_rn_noftz_f32_slowpath) ;  /* 0x0000055c00b87944 */ /* 0x001fea0003c00000 */
.L_x_132:
[----:B------:R-:W-:Y:S05]  /*9280*/  BSYNC.RECONVERGENT B6 ;  /* 0x0000000000067941 */ /* 0x000fea0003800200 */
.L_x_131:
[----:B------:R-:W-:Y:S01]  /*9290*/  FFMA R2, R9, R2, -R30 ;  /* 0x0000000209027223 */ /* 0x000fe2000000081e */
[----:B------:R-:W-:Y:S06]  /*92a0*/  BRA `(.L_x_133) ;  /* 0x0000000c00987947 */ /* 0x000fec0003800000 */
.L_x_116:
[----:B------:R-:W-:Y:S05]  /*92b0*/  BSYNC.RELIABLE B4 ;  /* 0x0000000000047941 */ /* 0x000fea0003800100 */
.L_x_109:
        /* <DEDUP_REMOVED lines=11> */
[----:B------:R-:W-:Y:S02]  /*9370*/  HFMA2 R3, -RZ, RZ, 2.8125, 0 ;  /* 0x41a00000ff037431 */ /* 0x000fe400000001ff */
[----:B------:R-:W-:Y:S01]  /*9380*/  IMAD.MOV.U32 R2, RZ, RZ, R31 ;  /* 0x000000ffff027224 */ /* 0x000fe200078e001f */
[----:B------:R-:W-:-:S07]  /*9390*/  MOV R26, 0x93b0 ;  /* 0x000093b0001a7802 */ /* 0x000fce0000000f00 */
[----:B------:R-:W-:Y:S05]  /*93a0*/  CALL.REL.NOINC `($__internal_1_$__cuda_sm3x_div_rn_noftz_f32_slowpath) ;  /* 0x0000055c006c7944 */ /* 0x000fea0003c00000 */
.L_x_135:
[----:B------:R-:W-:Y:S05]  /*93b0*/  BSYNC.RECONVERGENT B4 ;  /* 0x0000000000047941 */ /* 0x000fea0003800200 */
.L_x_134:
[----:B------:R-:W0:Y:S01]  /*93c0*/  MUFU.RCP R26, R31 ;  /* 0x0000001f001a7308 */ /* 0x000e220000001000 */
[----:B------:R-:W-:Y:S01]  /*93d0*/  MOV R30, R2 ;  /* 0x00000002001e7202 */ /* 0x000fe20000000f00 */
[----:B------:R-:W-:Y:S01]  /*93e0*/  UMOV UR4, 0x41900000 ;  /* 0x4190000000047882 */ /* 0x000fe20000000000 */
[----:B------:R-:W-:Y:S01]  /*93f0*/  HFMA2 R11, -RZ, RZ, 1.875, 0 ;  /* 0x3f800000ff0b7431 */ /* 0x000fe200000001ff */
[----:B------:R-:W-:Y:S01]  /*9400*/  BSSY.RECONVERGENT B4, `(.L_x_136) ;  /* 0x0000010000047945 */ /* 0x000fe20003800200 */
[----:B------:R-:W-:-:S04]  /*9410*/  FSETP.GT.AND P0, PT, |R30|, 9.99999986991104000000e+14, PT ;  /* 0x58635fa91e00780b */ /* 0x000fc80003f04200 */
[----:B------:R-:W-:Y:S01]  /*9420*/  FSEL R11, R11, 1.0000000036274937255e-15, !P0 ;  /* 0x26901d7d0b0b7808 */ /* 0x000fe20004000000 */
[----:B0-----:R-:W-:-:S08]  /*9430*/  FFMA R3, R26, -R31, 1 ;  /* 0x3f8000001a037423 */ /* 0x001fd0000000081f */
[----:B------:R-:W-:Y:S01]  /*9440*/  @P0 FMUL R30, R30, 1.0000000036274937255e-15 ;  /* 0x26901d7d1e1e0820 */ /* 0x000fe20000400000 */
[----:B------:R-:W-:Y:S01]  /*9450*/  FFMA R2, R26, R3, R26 ;  /* 0x000000031a027223 */ /* 0x000fe2000000001a */
[----:B------:R-:W-:-:S03]  /*9460*/  MOV R26, UR4 ;  /* 0x00000004001a7c02 */ /* 0x000fc60008000f00 */
[----:B------:R-:W-:Y:S01]  /*9470*/  FFMA R3, R2, 18, RZ ;  /* 0x4190000002037823 */ /* 0x000fe200000000ff */
[----:B------:R-:W0:Y:S03]  /*9480*/  FCHK P1, R26, R31 ;  /* 0x0000001f1a007302 */ /* 0x000e260000020000 */
[----:B------:R-:W-:-:S04]  /*9490*/  FFMA R9, R3, -R31, 18 ;  /* 0x4190000003097423 */ /* 0x000fc8000000081f */
[----:B------:R-:W-:Y:S01]  /*94a0*/  FFMA R2, R2, R9, R3 ;  /* 0x0000000902027223 */ /* 0x000fe20000000003 */
[----:B0-----:R-:W-:Y:S06]  /*94b0*/  @!P1 BRA `(.L_x_137) ;  /* 0x0000000000109947 */ /* 0x001fec0003800000 */
[----:B------:R-:W-:Y:S02]  /*94c0*/  MOV R3, 0x41900000 ;  /* 0x4190000000037802 */ /* 0x000fe40000000f00 */
[----:B------:R-:W-:Y:S02]  /*94d0*/  MOV R2, R31 ;  /* 0x0000001f00027202 */ /* 0x000fe40000000f00 */
[----:B------:R-:W-:-:S07]  /*94e0*/  MOV R26, 0x9500 ;  /* 0x00009500001a7802 */ /* 0x000fce0000000f00 */
[----:B------:R-:W-:Y:S05]  /*94f0*/  CALL.REL.NOINC `($__internal_1_$__cuda_sm3x_div_rn_noftz_f32_slowpath) ;  /* 0x0000055c00187944 */ /* 0x000fea0003c00000 */
.L_x_137:
[----:B------:R-:W-:Y:S05]  /*9500*/  BSYNC.RECONVERGENT B4 ;  /* 0x0000000000047941 */ /* 0x000fea0003800200 */
.L_x_136:
        /* <DEDUP_REMOVED lines=10> */
[----:B------:R-:W-:Y:S02]  /*95b0*/  FFMA R36, R11, 2, RZ ;  /* 0x400000000b247823 */ /* 0x000fe400000000ff */
[----:B------:R-:W-:Y:S01]  /*95c0*/  FFMA R3, R2, 16, RZ ;  /* 0x4180000002037823 */ /* 0x000fe200000000ff */
[----:B------:R-:W0:Y:S03]  /*95d0*/  FCHK P1, R26, R31 ;  /* 0x0000001f1a007302 */ /* 0x000e260000020000 */
[----:B------:R-:W-:-:S04]  /*95e0*/  FFMA R9, R3, -R31, 16 ;  /* 0x4180000003097423 */ /* 0x000fc8000000081f */
[----:B------:R-:W-:Y:S01]  /*95f0*/  FFMA R2, R2, R9, R3 ;  /* 0x0000000902027223 */ /* 0x000fe20000000003 */
[----:B0-----:R-:W-:Y:S06]  /*9600*/  @!P1 BRA `(.L_x_139) ;  /* 0x0000000000109947 */ /* 0x001fec0003800000 */
[----:B------:R-:W-:Y:S01]  /*9610*/  HFMA2 R3, -RZ, RZ, 2.75, 0 ;  /* 0x41800000ff037431 */ /* 0x000fe200000001ff */
[----:B------:R-:W-:Y:S02]  /*9620*/  MOV R2, R31 ;  /* 0x0000001f00027202 */ /* 0x000fe40000000f00 */
[----:B------:R-:W-:-:S07]  /*9630*/  MOV R26, 0x9650 ;  /* 0x00009650001a7802 */ /* 0x000fce0000000f00 */
[----:B------:R-:W-:Y:S05]  /*9640*/  CALL.REL.NOINC `($__internal_1_$__cuda_sm3x_div_rn_noftz_f32_slowpath) ;  /* 0x0000055800c47944 */ /* 0x000fea0003c00000 */
.L_x_139:
[----:B------:R-:W-:Y:S05]  /*9650*/  BSYNC.RECONVERGENT B4 ;  /* 0x0000000000047941 */ /* 0x000fea0003800200 */
.L_x_138:
        /* <DEDUP_REMOVED lines=20> */
.L_x_141:
[----:B------:R-:W-:Y:S05]  /*97a0*/  BSYNC.RECONVERGENT B4 ;  /* 0x0000000000047941 */ /* 0x000fea0003800200 */
.L_x_140:
        /* <DEDUP_REMOVED lines=17> */
[----:B------:R-:W-:Y:S01]  /*98c0*/  HFMA2 R3, -RZ, RZ, 2.625, 0 ;  /* 0x41400000ff037431 */ /* 0x000fe200000001ff */
[----:B------:R-:W-:Y:S02]  /*98d0*/  MOV R2, R31 ;  /* 0x0000001f00027202 */ /* 0x000fe40000000f00 */
[----:B------:R-:W-:-:S07]  /*98e0*/  MOV R26, 0x9900 ;  /* 0x00009900001a7802 */ /* 0x000fce0000000f00 */
[----:B------:R-:W-:Y:S05]  /*98f0*/  CALL.REL.NOINC `($__internal_1_$__cuda_sm3x_div_rn_noftz_f32_slowpath) ;  /* 0x0000055800187944 */ /* 0x000fea0003c00000 */
.L_x_143:
[----:B------:R-:W-:Y:S05]  /*9900*/  BSYNC.RECONVERGENT B4 ;  /* 0x0000000000047941 */ /* 0x000fea0003800200 */
.L_x_142:
        /* <DEDUP_REMOVED lines=20> */
.L_x_145:
[----:B------:R-:W-:Y:S05]  /*9a50*/  BSYNC.RECONVERGENT B4 ;  /* 0x0000000000047941 */ /* 0x000fea0003800200 */
.L_x_144:
        /* <DEDUP_REMOVED lines=21> */
.L_x_147:
[----:B------:R-:W-:Y:S05]  /*9bb0*/  BSYNC.RECONVERGENT B4 ;  /* 0x0000000000047941 */ /* 0x000fea0003800200 */
.L_x_146:
        /* <DEDUP_REMOVED lines=9> */
[----:B------:R-:W-:Y:S02]  /*9c50*/  IMAD.U32 R26, RZ, RZ, UR4 ;  /* 0x00000004ff1a7e24 */ /* 0x000fe4000f8e00ff */
[----:B------:R-:W-:Y:S01]  /*9c60*/  @P0 FMUL R30, R30, 1.0000000036274937255e-15 ;  /* 0x26901d7d1e1e0820 */ /* 0x000fe20000400000 */
        /* <DEDUP_REMOVED lines=9> */
.L_x_149:
[----:B------:R-:W-:Y:S05]  /*9d00*/  BSYNC.RECONVERGENT B4 ;  /* 0x0000000000047941 */ /* 0x000fea0003800200 */
.L_x_148:
        /* <DEDUP_REMOVED lines=15> */
[----:B------:R-:W-:Y:S01]  /*9e00*/  FFMA R9, R11, 2, R36 ;  /* 0x400000000b097823 */ /* 0x000fe20000000024 */
[----:B0-----:R-:W-:Y:S06]  /*9e10*/  @!P1 BRA `(.L_x_151) ;  /* 0x0000000000109947 */ /* 0x001fec0003800000 */
[----:B------:R-:W-:Y:S01]  /*9e20*/  HFMA2 R3, -RZ, RZ, 2.25, 0 ;  /* 0x40800000ff037431 */ /* 0x000fe200000001ff */
[----:B------:R-:W-:Y:S02]  /*9e30*/  MOV R2, R31 ;  /* 0x0000001f00027202 */ /* 0x000fe40000000f00 */
[----:B------:R-:W-:-:S07]  /*9e40*/  MOV R26, 0x9e60 ;  /* 0x00009e60001a7802 */ /* 0x000fce0000000f00 */
[----:B------:R-:W-:Y:S05]  /*9e50*/  CALL.REL.NOINC `($__internal_1_$__cuda_sm3x_div_rn_noftz_f32_slowpath) ;  /* 0x0000055000c07944 */ /* 0x000fea0003c00000 */
.L_x_151:
[----:B------:R-:W-:Y:S05]  /*9e60*/  BSYNC.RECONVERGENT B4 ;  /* 0x0000000000047941 */ /* 0x000fea0003800200 */
.L_x_150:
        /* <DEDUP_REMOVED lines=10> */
[----:B------:R-:W-:Y:S01]  /*9f10*/  @P0 FMUL R9, R9, 1.0000000036274937255e-15 ;  /* 0x26901d7d09090820 */ /* 0x000fe20000400000 */
[----:B------:R-:W-:Y:S02]  /*9f20*/  @P0 FMUL R30, R30, 1.0000000036274937255e-15 ;  /* 0x26901d7d1e1e0820 */ /* 0x000fe40000400000 */
        /* <DEDUP_REMOVED lines=8> */
.L_x_153:
[----:B------:R-:W-:Y:S05]  /*9fb0*/  BSYNC.RECONVERGENT B4 ;  /* 0x0000000000047941 */ /* 0x000fea0003800200 */
.L_x_152:
        /* <DEDUP_REMOVED lines=20> */
.L_x_154:
[----:B------:R-:W-:Y:S05]  /*a100*/  BSYNC.RECONVERGENT B4 ;  /* 0x0000000000047941 */ /* 0x000fea0003800200 */
.L_x_133:
[----:B------:R-:W-:Y:S05]  /*a110*/  BSYNC.RECONVERGENT B5 ;  /* 0x0000000000057941 */ /* 0x000fea0003800200 */
.L_x_108:
[----:B------:R-:W-:-:S04]  /*a120*/  FADD R15, -R2, R15 ;  /* 0x0000000f020f7221 */ /* 0x000fc80000000100 */
[----:B------:R-:W-:Y:S01]  /*a130*/  FMUL R8, R8, R15 ;  /* 0x0000000f08087220 */ /* 0x000fe20000400000 */
[----:B------:R-:W-:Y:S06]  /*a140*/  BRA `(.L_x_51) ;  /* 0x0000001000ec7947 */ /* 0x000fec0003800000 */
.L_x_63:
        /* <DEDUP_REMOVED lines=24> */
.L_x_156:
[----:B------:R-:W-:Y:S02]  /*a2d0*/  FSETP.NEU.AND P0, PT, |R31|, +INF , PT ;  /* 0x7f8000001f00780b */ /* 0x000fe40003f0d200 */
[----:B------:R-:W-:-:S11]  /*a2e0*/  MOV R2, RZ ;  /* 0x000000ff00027202 */ /* 0x000fd60000000f00 */
[----:B------:R-:W-:Y:S05]  /*a2f0*/  @!P0 BRA `(.L_x_157) ;  /* 0x0000000400b48947 */ /* 0x000fea0003800000 */
[----:B------:R-:W0:Y:S01]  /*a300*/  MUFU.RCP R26, |R31| ;  /* 0x4000001f001a7308 */ /* 0x000e220000001000 */
[----:B------:R-:W-:Y:S01]  /*a310*/  HFMA2 R2, -RZ, RZ, 1.947265625, 0.9541015625 ;  /* 0x3fca3ba2ff027431 */ /* 0x000fe200000001ff */
[----:B------:R-:W-:Y:S01]  /*a320*/  MOV R8, 0x4082cb37 ;  /* 0x4082cb3700087802 */ /* 0x000fe20000000f00 */
[----:B------:R-:W-:Y:S01]  /*a330*/  BSSY.RECONVERGENT B2, `(.L_x_158) ;  /* 0x0000045000027945 */ /* 0x000fe20003800200 */
[----:B0-----:R-:W-:-:S04]  /*a340*/  FMUL R27, R26, R26 ;  /* 0x0000001a1a1b7220 */ /* 0x001fc80000400000 */
[C---:B------:R-:W-:Y:S01]  /*a350*/  FFMA R2, R27.reuse, -R2, 0.36148586869239807129 ;  /* 0x3eb914ad1b027423 */ /* 0x040fe20000000802 */
[----:B------:R-:W-:-:S03]  /*a360*/  FFMA R8, R27, -R8, 0.74987655878067016602 ;  /* 0x3f3ff7e91b087423 */ /* 0x000fc60000000808 */
[C---:B------:R-:W-:Y:S01]  /*a370*/  FFMA R2, R27.reuse, R2, -0.16401261091232299805 ;  /* 0xbe27f2ec1b027423 */ /* 0x040fe20000000002 */
[----:B------:R-:W-:-:S03]  /*a380*/  FFMA R28, R27, R8, -0.19291564822196960449 ;  /* 0xbe458bae1b1c7423 */ /* 0x000fc60000000008 */
[C---:B------:R-:W-:Y:S01]  /*a390*/  FFMA R2, R27.reuse, R2, 0.37499991059303283691 ;  /* 0x3ebffffd1b027423 */ /* 0x040fe20000000002 */
[----:B------:R-:W-:-:S03]  /*a3a0*/  FFMA R28, R27, R28, 0.18749825656414031982 ;  /* 0x3e3fff8b1b1c7423 */ /* 0x000fc6000000001c */
[----:B------:R-:W-:Y:S01]  /*a3b0*/  FFMA R26, R26, R2, |R31| ;  /* 0x000000021a1a7223 */ /* 0x000fe2000000041f */
[----:B------:R-:W-:-:S03]  /*a3c0*/  FFMA R27, R27, R28, 1 ;  /* 0x3f8000001b1b7423 */ /* 0x000fc6000000001c */
[C---:B------:R-:W-:Y:S01]  /*a3d0*/  FMUL R2, R26.reuse, 0.63661974668502807617 ;  /* 0x3f22f9831a027820 */ /* 0x040fe20000400000 */
[----:B------:R-:W-:-:S03]  /*a3e0*/  FSETP.GE.AND P0, PT, |R26|, 105615, PT ;  /* 0x47ce47801a00780b */ /* 0x000fc60003f06200 */
        /* <DEDUP_REMOVED lines=15> */
.L_x_160:
        /* <DEDUP_REMOVED lines=27> */
[C-C-:B0-----:R-:W-:Y:S01]  /*a690*/  SHF.L.W.U32.HI R33, R2.reuse, 0x2, R15.reuse ;  /* 0x0000000202217819 */ /* 0x141fe20000010e0f */
        /* <DEDUP_REMOVED lines=14> */
.L_x_159:
[----:B------:R-:W-:Y:S05]  /*a780*/  BSYNC.RECONVERGENT B2 ;  /* 0x0000000000027941 */ /* 0x000fea0003800200 */
.L_x_158:
        /* <DEDUP_REMOVED lines=36> */
.L_x_157:
[----:B------:R-:W-:Y:S05]  /*a9d0*/  BSYNC.RECONVERGENT B1 ;  /* 0x0000000000017941 */ /* 0x000fea0003800200 */
.L_x_155:
[C---:B------:R-:W-:Y:S01]  /*a9e0*/  FSETP.GEU.AND P0, PT, R31.reuse, RZ, PT ;  /* 0x000000ff1f00720b */ /* 0x040fe20003f0e000 */
[----:B------:R-:W-:Y:S01]  /*a9f0*/  BSSY.RECONVERGENT B1, `(.L_x_161) ;  /* 0x000008d000017945 */ /* 0x000fe20003800200 */
[C---:B------:R-:W-:Y:S02]  /*aa00*/  FSETP.GTU.AND P1, PT, |R31|.reuse, 8, PT ;  /* 0x410000001f00780b */ /* 0x040fe40003f2c200 */
[----:B------:R-:W-:Y:S02]  /*aa10*/  FSEL R2, -R2, R2, !P0 ;  /* 0x0000000202027208 */ /* 0x000fe40004000100 */
[----:B------:R-:W-:Y:S02]  /*aa20*/  FSETP.GEU.AND P2, PT, |R31|, 1.000000003171076851e-30, PT ;  /* 0x0da242601f00780b */ /* 0x000fe40003f4e200 */
[----:B------:R-:W-:-:S04]  /*aa30*/  LOP3.LUT R3, R2, 0x80000000, R31, 0xb8, !PT ;  /* 0x8000000002037812 */ /* 0x000fc800078eb81f */
[----:B------:R-:W-:-:S05]  /*aa40*/  FSEL R3, R3, R2, !P2 ;  /* 0x0000000203037208 */ /* 0x000fca0005000000 */
[----:B------:R-:W-:Y:S01]  /*aa50*/  FADD R8, R3, R3 ;  /* 0x0000000303087221 */ /* 0x000fe20000000000 */
[----:B------:R-:W-:Y:S06]  /*aa60*/  @P1 BRA `(.L_x_162) ;  /* 0x0000000000541947 */ /* 0x000fec0003800000 */
        /* <DEDUP_REMOVED lines=21> */
.L_x_162:
        /* <DEDUP_REMOVED lines=9> */
[----:B------:R-:W-:Y:S01]  /*ac50*/  FFMA R11, R15, R26, 0.37499991059303283691 ;  /* 0x3ebffffd0f0b7423 */ /* 0x000fe2000000001a */
[----:B------:R-:W-:-:S03]  /*ac60*/  MOV R26, 0x4082cb37 ;  /* 0x4082cb37001a7802 */ /* 0x000fc60000000f00 */
[----:B------:R-:W-:Y:S02]  /*ac70*/  FFMA R11, R2, R11, |R31| ;  /* 0x0000000b020b7223 */ /* 0x000fe4000000041f */
[----:B------:R-:W-:Y:S02]  /*ac80*/  FFMA R28, R15, -R26, 0.74987655878067016602 ;  /* 0x3f3ff7e90f1c7423 */ /* 0x000fe4000000081a */
[C---:B------:R-:W-:Y:S01]  /*ac90*/  FMUL R2, R11.reuse, 0.63661974668502807617 ;  /* 0x3f22f9830b027820 */ /* 0x040fe20000400000 */
[----:B------:R-:W-:Y:S01]  /*aca0*/  FSETP.GE.AND P1, PT, |R11|, 105615, PT ;  /* 0x47ce47800b00780b */ /* 0x000fe20003f26200 */
[C---:B------:R-:W-:Y:S02]  /*acb0*/  FFMA R28, R15.reuse, R28, -0.19291564822196960449 ;  /* 0xbe458bae0f1c7423 */ /* 0x040fe4000000001c */
[----:B------:R-:W0:Y:S02]  /*acc0*/  F2I.NTZ R30, R2 ;  /* 0x00000002001e7305 */ /* 0x000e240000203100 */
        /* <DEDUP_REMOVED lines=16> */
.L_x_166:
        /* <DEDUP_REMOVED lines=42> */
.L_x_165:
[----:B------:R-:W-:Y:S05]  /*b070*/  BSYNC.RECONVERGENT B2 ;  /* 0x0000000000027941 */ /* 0x000fea0003800200 */
.L_x_164:
[----:B------:R-:W-:Y:S01]  /*b080*/  LOP3.LUT R30, R30, 0x3, RZ, 0xc0, !PT ;  /* 0x000000031e1e7812 */ /* 0x000fe200078ec0ff */
[----:B------:R-:W-:Y:S02]  /*b090*/  IMAD.MOV.U32 R9, RZ, RZ, 0x3fc90fdb ;  /* 0x3fc90fdbff097424 */ /* 0x000fe400078e00ff */
[C---:B------:R-:W-:Y:S01]  /*b0a0*/  FMUL R26, |R31|.reuse, 16777216 ;  /* 0x4b8000001f1a7820 */ /* 0x040fe20000400200 */
[----:B------:R-:W-:Y:S01]  /*b0b0*/  FSETP.GEU.AND P3, PT, |R31|, 1.175494350822287508e-38, PT ;  /* 0x008000001f00780b */ /* 0x000fe20003f6e200 */
[----:B------:R-:W-:Y:S01]  /*b0c0*/  HFMA2 R27, -RZ, RZ, 1.541015625, -0.052001953125 ;  /* 0x3e2aaaa8ff1b7431 */ /* 0x000fe200000001ff */
[----:B------:R-:W-:Y:S02]  /*b0d0*/  I2FP.F32.U32 R30, R30 ;  /* 0x0000001e001e7245 */ /* 0x000fe40000201000 */
[----:B------:R-:W-:-:S03]  /*b0e0*/  MOV R28, 0x3c0885e4 ;  /* 0x3c0885e4001c7802 */ /* 0x000fc60000000f00 */
[----:B------:R-:W-:-:S04]  /*b0f0*/  FFMA R30, R30, R9, -2.3561944961547851562 ;  /* 0xc016cbe41e1e7423 */ /* 0x000fc80000000009 */
[----:B------:R-:W-:Y:S01]  /*b100*/  FADD R3, R30, R3 ;  /* 0x000000031e037221 */ /* 0x000fe20000000000 */
[----:B------:R-:W-:Y:S01]  /*b110*/  FSEL R30, R26, |R31|, !P3 ;  /* 0x4000001f1a1e7208 */ /* 0x000fe20005800000 */
[----:B------:R-:W-:Y:S02]  /*b120*/  HFMA2 R26, -RZ, RZ, 0.487060546875, -0.0625 ;  /* 0x37cbac00ff1a7431 */ /* 0x000fe400000001ff */
        /* <DEDUP_REMOVED lines=16> */
[----:B------:R-:W-:-:S04]  /*b230*/  FFMA R26, R9, R26, R28 ;  /* 0x0000001a091a7223 */ /* 0x000fc8000000001c */
[C---:B------:R-:W-:Y:S01]  /*b240*/  FFMA R11, R9.reuse, R26, R11 ;  /* 0x0000001a090b7223 */ /* 0x040fe2000000000b */
[----:B------:R-:W-:Y:S01]  /*b250*/  FFMA R9, R9, R2, RZ ;  /* 0x0000000209097223 */ /* 0x000fe200000000ff */
[----:B0-----:R-:W-:-:S03]  /*b260*/  @!P3 FMUL R3, R3, 4096 ;  /* 0x458000000303b820 */ /* 0x001fc60000400000 */
[----:B------:R-:W-:Y:S01]  /*b270*/  FFMA R2, R9, R11, R2 ;  /* 0x0000000b09027223 */ /* 0x000fe20000000002 */
[----:B------:R-:W-:-:S03]  /*b280*/  FMUL R26, R3, 0.79788458347320556641 ;  /* 0x3f4c422a031a7820 */ /* 0x000fc60000400000 */
[----:B------:R-:W-:Y:S01]  /*b290*/  @P2 FADD R2, RZ, -R2 ;  /* 0x80000002ff022221 */ /* 0x000fe20000000000 */
[----:B------:R-:W-:-:S04]  /*b2a0*/  FMUL R15, R26, R15 ;  /* 0x0000000f1a0f7220 */ /* 0x000fc80000400000 */
[----:B------:R-:W-:-:S07]  /*b2b0*/  FMUL R2, R2, R15 ;  /* 0x0000000f02027220 */ /* 0x000fce0000400000 */
.L_x_163:
[----:B------:R-:W-:Y:S05]  /*b2c0*/  BSYNC.RECONVERGENT B1 ;  /* 0x0000000000017941 */ /* 0x000fea0003800200 */
.L_x_161:
[----:B------:R-:W-:Y:S01]  /*b2d0*/  FSEL R2, -R2, R2, !P0 ;  /* 0x0000000202027208 */ /* 0x000fe20004000100 */
[----:B------:R-:W0:Y:S01]  /*b2e0*/  MUFU.RCP R26, R31 ;  /* 0x0000001f001a7308 */ /* 0x000e220000001000 */
[----:B------:R-:W-:Y:S01]  /*b2f0*/  FSETP.GEU.AND P0, PT, |R31|, 1.000000003171076851e-30, PT ;  /* 0x0da242601f00780b */ /* 0x000fe20003f0e200 */
[----:B------:R-:W-:Y:S01]  /*b300*/  BSSY.RECONVERGENT B4, `(.L_x_167) ;  /* 0x0000010000047945 */ /* 0x000fe20003800200 */
[----:B------:R-:W-:-:S04]  /*b310*/  LOP3.LUT R3, R2, 0x80000000, R31, 0xb8, !PT ;  /* 0x8000000002037812 */ /* 0x000fc800078eb81f */
[----:B------:R-:W-:-:S05]  /*b320*/  FSEL R3, R3, R2, !P0 ;  /* 0x0000000203037208 */ /* 0x000fca0004000000 */
[----:B------:R-:W-:-:S04]  /*b330*/  FADD R11, R3, R3 ;  /* 0x00000003030b7221 */ /* 0x000fc80000000000 */
[----:B------:R-:W1:Y:S01]  /*b340*/  FCHK P0, R11, R31 ;  /* 0x0000001f0b007302 */ /* 0x000e620000000000 */
[----:B0-----:R-:W-:-:S04]  /*b350*/  FFMA R9, R26, -R31, 1 ;  /* 0x3f8000001a097423 */ /* 0x001fc8000000081f */
[----:B------:R-:W-:-:S04]  /*b360*/  FFMA R9, R26, R9, R26 ;  /* 0x000000091a097223 */ /* 0x000fc8000000001a */
[----:B------:R-:W-:-:S04]  /*b370*/  FFMA R2, R9, R11, RZ ;  /* 0x0000000b09027223 */ /* 0x000fc800000000ff */
[----:B------:R-:W-:-:S04]  /*b380*/  FFMA R3, R2, -R31, R11 ;  /* 0x8000001f02037223 */ /* 0x000fc8000000000b */
[----:B------:R-:W-:Y:S01]  /*b390*/  FFMA R9, R9, R3, R2 ;  /* 0x0000000309097223 */ /* 0x000fe20000000002 */
[----:B-1----:R-:W-:Y:S06]  /*b3a0*/  @!P0 BRA `(.L_x_168) ;  /* 0x0000000000148947 */ /* 0x002fec0003800000 */
[----:B------:R-:W-:Y:S02]  /*b3b0*/  MOV R3, R11 ;  /* 0x0000000b00037202 */ /* 0x000fe40000000f00 */
[----:B------:R-:W-:Y:S02]  /*b3c0*/  MOV R2, R31 ;  /* 0x0000001f00027202 */ /* 0x000fe40000000f00 */
[----:B------:R-:W-:-:S07]  /*b3d0*/  MOV R26, 0xb3f0 ;  /* 0x0000b3f0001a7802 */ /* 0x000fce0000000f00 */
[----:B------:R-:W-:Y:S05]  /*b3e0*/  CALL.REL.NOINC `($__internal_1_$__cuda_sm3x_div_rn_noftz_f32_slowpath) ;  /* 0x0000053c005c7944 */ /* 0x000fea0003c00000 */
[----:B------:R-:W-:-:S07]  /*b3f0*/  MOV R9, R2 ;  /* 0x0000000200097202 */ /* 0x000fce0000000f00 */
.L_x_168:
[----:B------:R-:W-:Y:S05]  /*b400*/  BSYNC.RECONVERGENT B4 ;  /* 0x0000000000047941 */ /* 0x000fea0003800200 */
.L_x_167:
[----:B------:R-:W0:Y:S01]  /*b410*/  MUFU.RCP R2, R31 ;  /* 0x0000001f00027308 */ /* 0x000e220000001000 */
[----:B------:R-:W-:Y:S07]  /*b420*/  BSSY.RECONVERGENT B4, `(.L_x_169) ;  /* 0x000000c000047945 */ /* 0x000fee0003800200 */
        /* <DEDUP_REMOVED lines=11> */
.L_x_170:
[----:B------:R-:W-:Y:S05]  /*b4e0*/  BSYNC.RECONVERGENT B4 ;  /* 0x0000000000047941 */ /* 0x000fea0003800200 */
.L_x_169:
[----:B------:R-:W-:-:S07]  /*b4f0*/  FMUL R8, R2, R9 ;  /* 0x0000000902087220 */ /* 0x000fce0000400000 */
.L_x_51:
[----:B------:R-:W-:Y:S05]  /*b500*/  BSYNC.RECONVERGENT B3 ;  /* 0x0000000000037941 */ /* 0x000fea0003800200 */
.L_x_50:
[----:B------:R-:W-:Y:S01]  /*b510*/  FMUL R3, R10, R6 ;  /* 0x000000060a037220 */ /* 0x000fe20000400000 */
[----:B------:R-:W-:Y:S03]  /*b520*/  BSSY.RECONVERGENT B3, `(.L_x_171) ;  /* 0x000073b000037945 */ /* 0x000fe60003800200 */
[----:B------:R-:W-:-:S04]  /*b530*/  FFMA R3, R14, R5, R3 ;  /* 0x000000050e037223 */ /* 0x000fc80000000003 */
[----:B------:R-:W-:Y:S01]  /*b540*/  FFMA R2, R12, R4, R3 ;  /* 0x000000040c027223 */ /* 0x000fe20000000003 */
[----:B------:R-:W-:-:S04]  /*b550*/  HFMA2 R3, -RZ, RZ, 0, 0 ;  /* 0x00000000ff037431 */ /* 0x000fc800000001ff */
[----:B------:R-:W-:-:S13]  /*b560*/  FSETP.GTU.AND P0, PT, R2, RZ, PT ;  /* 0x000000ff0200720b */ /* 0x000fda0003f0c000 */
[----:B------:R-:W-:Y:S05]  /*b570*/  @!P0 BRA `(.L_x_172) ;  /* 0x0000007000d48947 */ /* 0x000fea0003800000 */
[----:B------:R-:W-:Y:S01]  /*b580*/  FSETP.GEU.AND P0, PT, R2, 0.99000000953674316406, PT ;  /* 0x3f7d70a40200780b */ /* 0x000fe20003f0e000 */
[----:B------:R-:W-:-:S12]  /*b590*/  BSSY.RECONVERGENT B1, `(.L_x_173) ;  /* 0x000004c000017945 */ /* 0x000fd80003800200 */
[----:B------:R-:W-:Y:S05]  /*b5a0*/  @P0 BRA `(.L_x_174) ;  /* 0x0000000000680947 */ /* 0x000fea0003800000 */
[----:B------:R-:W-:Y:S01]  /*b5b0*/  MOV R3, 0x3f000000 ;  /* 0x3f00000000037802 */ /* 0x000fe20000000f00 */
[----:B------:R-:W-:Y:S01]  /*b5c0*/  HFMA2 R9, -RZ, RZ, 1.265625, -5052 ;  /* 0x3d10ecefff097431 */ /* 0x000fe200000001ff */
[C---:B------:R-:W-:Y:S02]  /*b5d0*/  FSETP.NEU.AND P1, PT, |R2|.reuse, 1, PT ;  /* 0x3f8000000200780b */ /* 0x040fe40003f2d200 */
[C---:B------:R-:W-:Y:S01]  /*b5e0*/  FSETP.GT.AND P0, PT, |R2|.reuse, 0.56000000238418579102, PT ;  /* 0x3f0f5c290200780b */ /* 0x040fe20003f04200 */
[----:B------:R-:W-:-:S04]  /*b5f0*/  FFMA R3, |R2|, -R3, 0.5 ;  /* 0x3f00000002037423 */ /* 0x000fc80000000a03 */
[----:B------:R-:W1:Y:S02]  /*b600*/  MUFU.RSQ R4, R3 ;  /* 0x0000000300047308 */ /* 0x000e640000001400 */
[----:B-1----:R-:W-:Y:S01]  /*b610*/  FMUL R5, R3, R4 ;  /* 0x0000000403057220 */ /* 0x002fe20000400000 */
        /* <DEDUP_REMOVED lines=12> */
[----:B------:R-:W-:Y:S01]  /*b6e0*/  FMUL R4, R4, R3 ;  /* 0x0000000304047220 */ /* 0x000fe20000400000 */
[----:B------:R-:W-:-:S03]  /*b6f0*/  MOV R3, 0x3fd774eb ;  /* 0x3fd774eb00037802 */ /* 0x000fc60000000f00 */
[----:B------:R-:W-:-:S05]  /*b700*/  FFMA R12, |R5|, R4, |R5| ;  /* 0x00000004050c7223 */ /* 0x000fca0000000605 */
[----:B------:R-:W-:-:S05]  /*b710*/  FSEL R2, R12, -R12, P0 ;  /* 0x8000000c0c027208 */ /* 0x000fca0000000000 */
[----:B------:R-:W-:-:S04]  /*b720*/  @!P1 FFMA R12, R3, 0.93318945169448852539, R2 ;  /* 0x3f6ee581030c9823 */ /* 0x000fc80000000002 */
[----:B------:R-:W-:Y:S01]  /*b730*/  @P0 FADD R12, R12, R12 ;  /* 0x0000000c0c0c0221 */ /* 0x000fe20000000000 */
[----:B------:R-:W-:Y:S06]  /*b740*/  BRA `(.L_x_175) ;  /* 0x0000000000c07947 */ /* 0x000fec0003800000 */
.L_x_174:
[----:B------:R-:W-:Y:S01]  /*b750*/  FMUL R9, R14, R4 ;  /* 0x000000040e097220 */ /* 0x000fe20000400000 */
[C---:B------:R-:W-:Y:S01]  /*b760*/  FMUL R3, R12.reuse, R6 ;  /* 0x000000060c037220 */ /* 0x040fe20000400000 */
[----:B------:R-:W-:Y:S02]  /*b770*/  BSSY.RECONVERGENT B2, `(.L_x_176) ;  /* 0x0000014000027945 */ /* 0x000fe40003800200 */
[-C--:B------:R-:W-:Y:S01]  /*b780*/  FFMA R9, R12, R5.reuse, -R9 ;  /* 0x000000050c097223 */ /* 0x080fe20000000809 */
[C---:B------:R-:W-:Y:S01]  /*b790*/  FMUL R5, R10.reuse, R5 ;  /* 0x000000050a057220 */ /* 0x040fe20000400000 */
[----:B------:R-:W-:Y:S02]  /*b7a0*/  FFMA R3, R10, R4, -R3 ;  /* 0x000000040a037223 */ /* 0x000fe40000000803 */
[----:B------:R-:W-:Y:S01]  /*b7b0*/  FMUL R2, R9, R9 ;  /* 0x0000000909027220 */ /* 0x000fe20000400000 */
[----:B------:R-:W-:-:S03]  /*b7c0*/  FFMA R5, R14, R6, -R5 ;  /* 0x000000060e057223 */ /* 0x000fc60000000805 */
[----:B------:R-:W-:-:S04]  /*b7d0*/  FFMA R2, R3, R3, R2 ;  /* 0x0000000303027223 */ /* 0x000fc80000000002 */
[----:B------:R-:W-:-:S04]  /*b7e0*/  FFMA R2, R5, R5, R2 ;  /* 0x0000000505027223 */ /* 0x000fc80000000002 */
[----:B------:R1:W2:Y:S01]  /*b7f0*/  MUFU.RSQ R3, R2 ;  /* 0x0000000200037308 */ /* 0x0002a20000001400 */
[----:B------:R-:W-:-:S04]  /*b800*/  IADD3 R4, PT, PT, R2, -0xd000000, RZ ;  /* 0xf300000002047810 */ /* 0x000fc80007ffe0ff */
[----:B------:R-:W-:-:S13]  /*b810*/  ISETP.GT.U32.AND P0, PT, R4, 0x727fffff, PT ;  /* 0x727fffff0400780c */ /* 0x000fda0003f04070 */
[----:B-12---:R-:W-:Y:S05]  /*b820*/  @!P0 BRA `(.L_x_177) ;  /* 0x0000000000108947 */ /* 0x006fea0003800000 */
[----:B------:R-:W-:Y:S02]  /*b830*/  MOV R3, R2 ;  /* 0x0000000200037202 */ /* 0x000fe40000000f00 */
[----:B------:R-:W-:-:S07]  /*b840*/  MOV R2, 0xb860 ;  /* 0x0000b86000027802 */ /* 0x000fce0000000f00 */
[----:B0-----:R-:W-:Y:S05]  /*b850*/  CALL.REL.NOINC `($__internal_0_$__cuda_sm20_sqrt_rn_f32_slowpath) ;  /* 0x0000053400ec7944 */ /* 0x001fea0003c00000 */
[----:B------:R-:W-:Y:S05]  /*b860*/  BRA `(.L_x_178) ;  /* 0x0000000000107947 */ /* 0x000fea0003800000 */
.L_x_177:
[----:B------:R-:W-:Y:S01]  /*b870*/  FMUL.FTZ R31, R2, R3 ;  /* 0x00000003021f7220 */ /* 0x000fe20000410000 */
[----:B------:R-:W-:-:S03]  /*b880*/  FMUL.FTZ R3, R3, 0.5 ;  /* 0x3f00000003037820 */ /* 0x000fc60000410000 */
[----:B------:R-:W-:-:S04]  /*b890*/  FFMA R2, -R31, R31, R2 ;  /* 0x0000001f1f027223 */ /* 0x000fc80000000102 */
[----:B------:R-:W-:-:S07]  /*b8a0*/  FFMA R31, R2, R3, R31 ;  /* 0x00000003021f7223 */ /* 0x000fce000000001f */
.L_x_178:
[----:B------:R-:W-:Y:S05]  /*b8b0*/  BSYNC.RECONVERGENT B2 ;  /* 0x0000000000027941 */ /* 0x000fea0003800200 */
.L_x_176:
[----:B------:R-:W-:Y:S01]  /*b8c0*/  HFMA2 R2, -RZ, RZ, 1.75, 0 ;  /* 0x3f000000ff027431 */ /* 0x000fe200000001ff */
[C---:B------:R-:W-:Y:S02]  /*b8d0*/  FSETP.NEU.AND P1, PT, |R31|.reuse, 1, PT ;  /* 0x3f8000001f00780b */ /* 0x040fe40003f2d200 */
[C---:B------:R-:W-:Y:S02]  /*b8e0*/  FSETP.GT.AND P0, PT, |R31|.reuse, 0.56000000238418579102, PT ;  /* 0x3f0f5c291f00780b */ /* 0x040fe40003f04200 */
[----:B------:R-:W-:Y:S01]  /*b8f0*/  MOV R6, 0x3d4dd2f7 ;  /* 0x3d4dd2f700067802 */ /* 0x000fe20000000f00 */
[----:B------:R-:W-:-:S04]  /*b900*/  FFMA R2, |R31|, -R2, 0.5 ;  /* 0x3f0000001f027423 */ /* 0x000fc80000000a02 */
[----:B------:R-:W1:Y:S02]  /*b910*/  MUFU.RSQ R3, R2 ;  /* 0x0000000200037308 */ /* 0x000e640000001400 */
[----:B-1----:R-:W-:Y:S01]  /*b920*/  FMUL R4, R2, R3 ;  /* 0x0000000302047220 */ /* 0x002fe20000400000 */
        /* <DEDUP_REMOVED lines=18> */
.L_x_175:
[----:B------:R-:W-:Y:S05]  /*ba50*/  BSYNC.RECONVERGENT B1 ;  /* 0x0000000000017941 */ /* 0x000fea0003800200 */
.L_x_173:
[C---:B------:R-:W-:Y:S01]  /*ba60*/  FMUL R2, R12.reuse, 0.63661974668502807617 ;  /* 0x3f22f9830c027820 */ /* 0x040fe20000400000 */
[----:B------:R-:W-:Y:S01]  /*ba70*/  FSETP.GE.AND P0, PT, |R12|, 105615, PT ;  /* 0x47ce47800c00780b */ /* 0x000fe20003f06200 */
[----:B------:R-:W-:Y:S02]  /*ba80*/  BSSY.RECONVERGENT B1, `(.L_x_179) ;  /* 0x000003a000017945 */ /* 0x000fe40003800200 */
[----:B------:R-:W1:Y:S02]  /*ba90*/  F2I.NTZ R5, R2 ;  /* 0x0000000200057305 */ /* 0x000e640000203100 */
[----:B-1----:R-:W-:-:S05]  /*baa0*/  I2FP.F32.S32 R3, R5 ;  /* 0x0000000500037245 */ /* 0x002fca0000201400 */
        /* <DEDUP_REMOVED lines=8> */
[----:B------:R-:W1:Y:S01]  /*bb30*/  LDC.64 R2, c[0x4][RZ] ;  /* 0x01000000ff027b82 */ /* 0x000e620000000a00 */
[----:B------:R-:W-:Y:S01]  /*bb40*/  SHF.L.U32 R4, R12, 0x8, RZ ;  /* 0x000000080c047819 */ /* 0x000fe200000006ff */
[----:B------:R-:W-:Y:S02]  /*bb50*/  HFMA2 R10, -RZ, RZ, 0, 0 ;  /* 0x00000000ff0a7431 */ /* 0x000fe400000001ff */
[----:B------:R-:W-:Y:S01]  /*bb60*/  IMAD.MOV.U32 R6, RZ, RZ, RZ ;  /* 0x000000ffff067224 */ /* 0x000fe200078e00ff */
[----:B------:R-:W-:Y:S01]  /*bb70*/  UMOV UR4, URZ ;  /* 0x000000ff00047c82 */ /* 0x000fe20008000000 */
[----:B------:R-:W-:-:S07]  /*bb80*/  LOP3.LUT R11, R4, 0x80000000, RZ, 0xfc, !PT ;  /* 0x80000000040b7812 */ /* 0x000fce00078efcff */
.L_x_181:
[----:B-1----:R-:W-:-:S06]  /*bb90*/  IMAD.WIDE.U32 R4, R6, 0x4, R2 ;  /* 0x0000000406047825 */ /* 0x002fcc00078e0002 */
[----:B--2---:R-:W2:Y:S01]  /*bba0*/  LDG.E.CONSTANT R4, desc[UR6][R4.64] ;  /* 0x0000000604047981 */ /* 0x004ea2000c1e9900 */
        /* <DEDUP_REMOVED lines=14> */
[----:B--2---:R-:W-:-:S05]  /*bc90*/  IMAD R9, R2, -0x4, R1 ;  /* 0xfffffffc02097824 */ /* 0x004fca00078e0201 */
        /* <DEDUP_REMOVED lines=17> */
[----:B------:R-:W1:Y:S01]  /*bdb0*/  I2F.F64.S64 R2, R2 ;  /* 0x0000000200027312 */ /* 0x000e620000301c00 */
[----:B------:R-:W-:-:S02]  /*bdc0*/  ISETP.GE.AND P1, PT, R12, RZ, PT ;  /* 0x000000ff0c00720c */ /* 0x000fc40003f26270 */
[----:B------:R-:W-:-:S04]  /*bdd0*/  IADD3 R4, PT, PT, -R5, RZ, RZ ;  /* 0x000000ff05047210 */ /* 0x000fc80007ffe1ff */
[----:B------:R-:W-:Y:S01]  /*bde0*/  @!P0 MOV R5, R4 ;  /* 0x0000000400058202 */ /* 0x000fe20000000f00 */
[----:B-1----:R-:W-:-:S10]  /*bdf0*/  DMUL R10, R2, UR4 ;  /* 0x00000004020a7c28 */ /* 0x002fd40008000000 */
[----:B------:R-:W1:Y:S02]  /*be00*/  F2F.F32.F64 R10, R10 ;  /* 0x0000000a000a7310 */ /* 0x000e640000301000 */
[----:B-1----:R-:W-:-:S07]  /*be10*/  FSEL R3, -R10, R10, !P1 ;  /* 0x0000000a0a037208 */ /* 0x002fce0004800100 */
.L_x_180:
[----:B------:R-:W-:Y:S05]  /*be20*/  BSYNC.RECONVERGENT B1 ;  /* 0x0000000000017941 */ /* 0x000fea0003800200 */
.L_x_179:
[----:B------:R-:W-:Y:S02]  /*be30*/  HFMA2 R2, -RZ, RZ, 0.487060546875, -0.0625 ;  /* 0x37cbac00ff027431 */ /* 0x000fe400000001ff */
[----:B------:R-:W-:Y:S01]  /*be40*/  FMUL R9, R3, R3 ;  /* 0x0000000303097220 */ /* 0x000fe20000400000 */
[----:B------:R-:W-:Y:S01]  /*be50*/  LOP3.LUT R4, R5, 0x1, RZ, 0xc0, !PT ;  /* 0x0000000105047812 */ /* 0x000fe200078ec0ff */
[----:B------:R-:W1:Y:S01]  /*be60*/  LDC R10, c[0x0][0x3f0] ;  /* 0x0000fc00ff0a7b82 */ /* 0x000e620000000800 */
[----:B------:R-:W-:Y:S01]  /*be70*/  MOV R6, 0x3effffff ;  /* 0x3effffff00067802 */ /* 0x000fe20000000f00 */
[----:B------:R-:W2:Y:S01]  /*be80*/  MUFU.RCP R12, R13 ;  /* 0x0000000d000c7308 */ /* 0x000ea20000001000 */
[----:B------:R-:W-:Y:S01]  /*be90*/  ISETP.NE.U32.AND P0, PT, R4, 0x1, PT ;  /* 0x000000010400780c */ /* 0x000fe20003f05070 */
[----:B------:R-:W-:Y:S01]  /*bea0*/  BSSY.RECONVERGENT B4, `(.L_x_182) ;  /* 0x000001b000047945 */ /* 0x000fe20003800200 */
[----:B------:R-:W-:Y:S01]  /*beb0*/  MOV R4, 0x3d2aaabb ;  /* 0x3d2aaabb00047802 */ /* 0x000fe20000000f00 */
[----:B------:R-:W-:Y:S01]  /*bec0*/  FFMA R2, R9, R2, -0.0013887860113754868507 ;  /* 0xbab607ed09027423 */ /* 0x000fe20000000002 */
[----:B------:R-:W-:-:S02]  /*bed0*/  LOP3.LUT P1, RZ, R5, 0x2, RZ, 0xc0, !PT ;  /* 0x0000000205ff7812 */ /* 0x000fc4000782c0ff */
[----:B------:R-:W-:Y:S02]  /*bee0*/  FSEL R4, R4, 0.0083327032625675201416, !P0 ;  /* 0x3c0885e404047808 */ /* 0x000fe40004000000 */
[----:B------:R-:W-:Y:S02]  /*bef0*/  FSEL R2, R2, -0.00019574658654164522886, !P0 ;  /* 0xb94d415302027808 */ /* 0x000fe40004000000 */
[----:B------:R-:W-:-:S03]  /*bf00*/  FSEL R5, -R6, -0.16666662693023681641, !P0 ;  /* 0xbe2aaaa806057808 */ /* 0x000fc60004000100 */
[----:B------:R-:W-:Y:S01]  /*bf10*/  FFMA R4, R9, R2, R4 ;  /* 0x0000000209047223 */ /* 0x000fe20000000004 */
[----:B------:R-:W-:-:S03]  /*bf20*/  FSEL R2, R3, 1, P0 ;  /* 0x3f80000003027808 */ /* 0x000fc60000000000 */
[----:B------:R-:W-:Y:S01]  /*bf30*/  FFMA R4, R9, R4, R5 ;  /* 0x0000000409047223 */ /* 0x000fe20000000005 */
[----:B--2---:R-:W-:Y:S01]  /*bf40*/  FFMA R5, -R13, R12, 1 ;  /* 0x3f8000000d057423 */ /* 0x004fe2000000010c */
[----:B------:R-:W-:Y:S01]  /*bf50*/  FFMA R9, R9, R2, RZ ;  /* 0x0000000209097223 */ /* 0x000fe200000000ff */
[----:B-1----:R-:W-:-:S03]  /*bf60*/  FMUL R3, R10, 3.1415927410125732422 ;  /* 0x40490fdb0a037820 */ /* 0x002fc60000400000 */
[----:B------:R-:W-:Y:S01]  /*bf70*/  FFMA R2, R9, R4, R2 ;  /* 0x0000000409027223 */ /* 0x000fe20000000002 */
[----:B------:R-:W-:-:S03]  /*bf80*/  FFMA R4, R12, R5, R12 ;  /* 0x000000050c047223 */ /* 0x000fc6000000000c */
[----:B------:R-:W-:-:S04]  /*bf90*/  @P1 FADD R2, RZ, -R2 ;  /* 0x80000002ff021221 */ /* 0x000fc80000000000 */
[----:B------:R-:W-:-:S04]  /*bfa0*/  FMUL R6, R3, R2 ;  /* 0x0000000203067220 */ /* 0x000fc80000400000 */
[----:B------:R-:W1:Y:S01]  /*bfb0*/  FCHK P0, R6, R13 ;  /* 0x0000000d06007302 */ /* 0x000e620000000000 */
[----:B------:R-:W-:-:S04]  /*bfc0*/  FFMA R2, R4, R6, RZ ;  /* 0x0000000604027223 */ /* 0x000fc800000000ff */
[----:B------:R-:W-:-:S04]  /*bfd0*/  FFMA R3, -R13, R2, R6 ;  /* 0x000000020d037223 */ /* 0x000fc80000000106 */
[----:B------:R-:W-:Y:S01]  /*bfe0*/  FFMA R4, R4, R3, R2 ;  /* 0x0000000304047223 */ /* 0x000fe20000000002 */
[----:B-1----:R-:W-:Y:S06]  /*bff0*/  @!P0 BRA `(.L_x_183) ;  /* 0x0000000000148947 */ /* 0x002fec0003800000 */
[----:B------:R-:W-:Y:S02]  /*c000*/  MOV R3, R6 ;  /* 0x0000000600037202 */ /* 0x000fe40000000f00 */
[----:B------:R-:W-:Y:S02]  /*c010*/  MOV R2, R13 ;  /* 0x0000000d00027202 */ /* 0x000fe40000000f00 */
[----:B------:R-:W-:-:S07]  /*c020*/  MOV R26, 0xc040 ;  /* 0x0000c040001a7802 */ /* 0x000fce0000000f00 */
[----:B0-----:R-:W-:Y:S05]  /*c030*/  CALL.REL.NOINC `($__internal_1_$__cuda_sm3x_div_rn_noftz_f32_slowpath) ;  /* 0x0000053000487944 */ /* 0x001fea0003c00000 */
[----:B------:R-:W-:-:S07]  /*c040*/  MOV R4, R2 ;  /* 0x0000000200047202 */ /* 0x000fce0000000f00 */
.L_x_183:
[----:B------:R-:W-:Y:S05]  /*c050*/  BSYNC.RECONVERGENT B4 ;  /* 0x0000000000047941 */ /* 0x000fea0003800200 */
.L_x_182:
        /* <DEDUP_REMOVED lines=10> */
[----:B------:R-:W-:Y:S01]  /*c100*/  FADD R6, R5, 7.1934145751129108248e-08 ;  /* 0x339a7a3705067421 */ /* 0x000fe20000000000 */
[----:B------:R-:W-:Y:S02]  /*c110*/  FADD R10, R9, -3.8147791769915784243e-07 ;  /* 0xb4cccded090a7421 */ /* 0x000fe40000000000 */
        /* <DEDUP_REMOVED lines=17> */
.L_x_186:
[----:B------:R-:W-:Y:S02]  /*c230*/  FSETP.NEU.AND P0, PT, |R4|, +INF , PT ;  /* 0x7f8000000400780b */ /* 0x000fe40003f0d200 */
[----:B------:R-:W-:-:S11]  /*c240*/  MOV R10, RZ ;  /* 0x000000ff000a7202 */ /* 0x000fd60000000f00 */
[----:B------:R-:W-:Y:S05]  /*c250*/  @!P0 BRA `(.L_x_187) ;  /* 0x0000000400b48947 */ /* 0x000fea0003800000 */
[----:B------:R-:W1:Y:S01]  /*c260*/  MUFU.RCP R13, |R4| ;  /* 0x40000004000d7308 */ /* 0x000e620000001000 */
[----:B------:R-:W-:Y:S01]  /*c270*/  HFMA2 R2, -RZ, RZ, 1.8916015625, -516.5 ;  /* 0x3f91e009ff027431 */ /* 0x000fe200000001ff */
[----:B------:R-:W-:Y:S01]  /*c280*/  BSSY.RECONVERGENT B2, `(.L_x_188) ;  /* 0x0000046000027945 */ /* 0x000fe20003800200 */
[----:B-1----:R-:W-:-:S04]  /*c290*/  FMUL R9, R13, R13 ;  /* 0x0000000d0d097220 */ /* 0x002fc80000400000 */
        /* <DEDUP_REMOVED lines=8> */
[----:B------:R-:W1:Y:S02]  /*c320*/  F2I.NTZ R12, R3 ;  /* 0x00000003000c7305 */ /* 0x000e640000203100 */
[----:B------:R-:W-:-:S04]  /*c330*/  FFMA R2, R9, R2, 0.10337056964635848999 ;  /* 0x3dd3b3f309027423 */ /* 0x000fc80000000002 */
[----:B------:R-:W-:-:S04]  /*c340*/  FFMA R2, R9, R2, -0.062499724328517913818 ;  /* 0xbd7fffb609027423 */ /* 0x000fc80000000002 */
[----:B------:R-:W-:Y:S01]  /*c350*/  FFMA R9, R9, R2, 1 ;  /* 0x3f80000009097423 */ /* 0x000fe20000000002 */
        /* <DEDUP_REMOVED lines=14> */
.L_x_190:
[----:B-1----:R-:W1:Y:S02]  /*c440*/  LDC.64 R2, c[0x4][RZ] ;  /* 0x01000000ff027b82 */ /* 0x002e640000000a00 */
[----:B-1----:R-:W-:-:S06]  /*c450*/  IMAD.WIDE.U32 R2, R5, 0x4, R2 ;  /* 0x0000000405027825 */ /* 0x002fcc00078e0002 */
[----:B------:R-:W2:Y:S01]  /*c460*/  LDG.E.CONSTANT R2, desc[UR6][R2.64] ;  /* 0x0000000602027981 */ /* 0x000ea2000c1e9900 */
[C---:B------:R-:W-:Y:S01]  /*c470*/  LEA R6, R5.reuse, R1, 0x2 ;  /* 0x0000000105067211 */ /* 0x040fe200078e10ff */
[----:B------:R-:W-:-:S05]  /*c480*/  VIADD R5, R5, 0x1 ;  /* 0x0000000105057836 */ /* 0x000fca0000000000 */
        /* <DEDUP_REMOVED lines=13> */
[----:B------:R-:W3:Y:S04]  /*c560*/  LDL R5, [R10+0x18] ;  /* 0x000018000a057983 */ /* 0x000ee80000100800 */
[----:B------:R-:W3:Y:S04]  /*c570*/  LDL R2, [R10+0x14] ;  /* 0x000014000a027983 */ /* 0x000ee80000100800 */
[----:B-1----:R-:W4:Y:S01]  /*c580*/  @P0 LDL R6, [R10+0x10] ;  /* 0x000010000a060983 */ /* 0x002f220000100800 */
[----:B------:R-:W-:Y:S01]  /*c590*/  @P0 LOP3.LUT R3, R3, 0x1f, RZ, 0xc0, !PT ;  /* 0x0000001f03030812 */ /* 0x000fe200078ec0ff */
[----:B------:R-:W-:Y:S01]  /*c5a0*/  UMOV UR4, 0x54442d19 ;  /* 0x54442d1900047882 */ /* 0x000fe20000000000 */
[----:B------:R-:W-:-:S02]  /*c5b0*/  UMOV UR5, 0x3bf921fb ;  /* 0x3bf921fb00057882 */ /* 0x000fc40000000000 */
[-C--:B---3--:R-:W-:Y:S02]  /*c5c0*/  @P0 SHF.L.W.U32.HI R5, R2, R3.reuse, R5 ;  /* 0x0000000302050219 */ /* 0x088fe40000010e05 */
[----:B----4-:R-:W-:Y:S02]  /*c5d0*/  @P0 SHF.L.W.U32.HI R2, R6, R3, R2 ;  /* 0x0000000306020219 */ /* 0x010fe40000010e02 */
[----:B------:R-:W-:Y:S02]  /*c5e0*/  ISETP.GE.AND P0, PT, R13, RZ, PT ;  /* 0x000000ff0d00720c */ /* 0x000fe40003f06270 */
[C---:B------:R-:W-:Y:S02]  /*c5f0*/  SHF.L.W.U32.HI R6, R2.reuse, 0x2, R5 ;  /* 0x0000000202067819 */ /* 0x040fe40000010e05 */
[----:B------:R-:W-:Y:S02]  /*c600*/  SHF.L.U32 R2, R2, 0x2, RZ ;  /* 0x0000000202027819 */ /* 0x000fe400000006ff */
[----:B------:R-:W-:-:S02]  /*c610*/  SHF.R.S32.HI R3, RZ, 0x1f, R6 ;  /* 0x0000001fff037819 */ /* 0x000fc40000011406 */
[----:B------:R-:W-:Y:S02]  /*c620*/  SHF.R.U32.HI R5, RZ, 0x1e, R5 ;  /* 0x0000001eff057819 */ /* 0x000fe40000011605 */
[C---:B------:R-:W-:Y:S02]  /*c630*/  LOP3.LUT R2, R3.reuse, R2, RZ, 0x3c, !PT ;  /* 0x0000000203027212 */ /* 0x040fe400078e3cff */
[----:B------:R-:W-:Y:S02]  /*c640*/  LOP3.LUT R3, R3, R6, RZ, 0x3c, !PT ;  /* 0x0000000603037212 */ /* 0x000fe400078e3cff */
[C---:B--2---:R-:W-:Y:S02]  /*c650*/  LEA.HI R12, R6.reuse, R5, RZ, 0x1 ;  /* 0x00000005060c7211 */ /* 0x044fe400078f08ff */
[----:B------:R-:W-:Y:S02]  /*c660*/  LOP3.LUT R13, R6, R13, RZ, 0x3c, !PT ;  /* 0x0000000d060d7212 */ /* 0x000fe400078e3cff */
[----:B------:R-:W1:Y:S01]  /*c670*/  I2F.F64.S64 R2, R2 ;  /* 0x0000000200027312 */ /* 0x000e620000301c00 */
[----:B------:R-:W-:-:S02]  /*c680*/  IADD3 R5, PT, PT, -R12, RZ, RZ ;  /* 0x000000ff0c057210 */ /* 0x000fc40007ffe1ff */
[----:B------:R-:W-:Y:S02]  /*c690*/  ISETP.GE.AND P1, PT, R13, RZ, PT ;  /* 0x000000ff0d00720c */ /* 0x000fe40003f26270 */
[----:B------:R-:W-:Y:S01]  /*c6a0*/  @!P0 MOV R12, R5 ;  /* 0x00000005000c8202 */ /* 0x000fe20000000f00 */
[----:B-1----:R-:W-:-:S10]  /*c6b0*/  DMUL R10, R2, UR4 ;  /* 0x00000004020a7c28 */ /* 0x002fd40008000000 */
[----:B------:R-:W1:Y:S02]  /*c6c0*/  F2F.F32.F64 R10, R10 ;  /* 0x0000000a000a7310 */ /* 0x000e640000301000 */
[----:B-1----:R-:W-:-:S07]  /*c6d0*/  FSEL R5, -R10, R10, !P1 ;  /* 0x0000000a0a057208 */ /* 0x002fce0004800100 */
.L_x_189:
[----:B------:R-:W-:Y:S05]  /*c6e0*/  BSYNC.RECONVERGENT B2 ;  /* 0x0000000000027941 */ /* 0x000fea0003800200 */
.L_x_188:
[----:B------:R-:W-:Y:S01]  /*c6f0*/  HFMA2 R3, -RZ, RZ, 1.9462890625, 0.0004794597625732421875 ;  /* 0x3fc90fdbff037431 */ /* 0x000fe200000001ff */
[----:B------:R-:W-:Y:S01]  /*c700*/  LOP3.LUT R12, R12, 0x3, RZ, 0xc0, !PT ;  /* 0x000000030c0c7812 */ /* 0x000fe200078ec0ff */
[----:B------:R-:W-:Y:S01]  /*c710*/  HFMA2 R11, -RZ, RZ, 1.0078125, -8.98838043212890625e-05 ;  /* 0x3c0885e4ff0b7431 */ /* 0x000fe200000001ff */
[----:B------:R-:W-:Y:S02]  /*c720*/  FSETP.GEU.AND P2, PT, |R4|, 1.175494350822287508e-38, PT ;  /* 0x008000000400780b */ /* 0x000fe40003f4e200 */
[----:B------:R-:W-:Y:S02]  /*c730*/  I2FP.F32.U32 R12, R12 ;  /* 0x0000000c000c7245 */ /* 0x000fe40000201000 */
[----:B------:R-:W-:Y:S02]  /*c740*/  MOV R10, 0x37cbac00 ;  /* 0x37cbac00000a7802 */ /* 0x000fe40000000f00 */
[----:B------:R-:W-:Y:S01]  /*c750*/  MOV R13, 0x3e2aaaa8 ;  /* 0x3e2aaaa8000d7802 */ /* 0x000fe20000000f00 */
[----:B------:R-:W-:Y:S01]  /*c760*/  FFMA R12, R12, R3, -0.78539818525314331055 ;  /* 0xbf490fdb0c0c7423 */ /* 0x000fe20000000003 */
[----:B------:R-:W-:-:S03]  /*c770*/  FMUL R3, |R4|, 16777216 ;  /* 0x4b80000004037820 */ /* 0x000fc60000400200 */
[----:B------:R-:W-:Y:S02]  /*c780*/  FADD R5, R12, R5 ;  /* 0x000000050c057221 */ /* 0x000fe40000000000 */
[----:B------:R-:W-:Y:S02]  /*c790*/  FSEL R12, R3, |R4|, !P2 ;  /* 0x40000004030c7208 */ /* 0x000fe40005000000 */
[----:B------:R-:W-:-:S04]  /*c7a0*/  FMUL R2, R5, 0.63661974668502807617 ;  /* 0x3f22f98305027820 */ /* 0x000fc80000400000 */
[----:B------:R-:W1:Y:S08]  /*c7b0*/  MUFU.RSQ R12, R12 ;  /* 0x0000000c000c7308 */ /* 0x000e700000001400 */
[----:B------:R-:W2:Y:S01]  /*c7c0*/  F2I.NTZ R2, R2 ;  /* 0x0000000200027305 */ /* 0x000ea20000203100 */
[----:B-1----:R-:W-:-:S04]  /*c7d0*/  @!P2 FMUL R12, R12, 4096 ;  /* 0x458000000c0ca820 */ /* 0x002fc80000400000 */
[----:B------:R-:W-:Y:S01]  /*c7e0*/  FMUL R12, R12, 0.79788458347320556641 ;  /* 0x3f4c422a0c0c7820 */ /* 0x000fe20000400000 */
[----:B--2---:R-:W-:-:S03]  /*c7f0*/  I2FP.F32.S32 R6, R2 ;  /* 0x0000000200067245 */ /* 0x004fc60000201400 */
[----:B------:R-:W-:Y:S02]  /*c800*/  FMUL R9, R9, R12 ;  /* 0x0000000c09097220 */ /* 0x000fe40000400000 */
[----:B------:R-:W-:-:S04]  /*c810*/  FFMA R5, R6, -1.5707962512969970703, R5 ;  /* 0xbfc90fda06057823 */ /* 0x000fc80000000005 */
[----:B------:R-:W-:Y:S01]  /*c820*/  FFMA R5, R6, -7.5497894158615963534e-08, R5 ;  /* 0xb3a2216806057823 */ /* 0x000fe20000000005 */
[C---:B------:R-:W-:Y:S02]  /*c830*/  LOP3.LUT R6, R2.reuse, 0x1, RZ, 0xc0, !PT ;  /* 0x0000000102067812 */ /* 0x040fe400078ec0ff */
[----:B------:R-:W-:Y:S01]  /*c840*/  IADD3 R2, PT, PT, R2, 0x1, RZ ;  /* 0x0000000102027810 */ /* 0x000fe20007ffe0ff */
[----:B------:R-:W-:Y:S01]  /*c850*/  FMUL R3, R5, R5 ;  /* 0x0000000505037220 */ /* 0x000fe20000400000 */
[----:B------:R-:W-:Y:S02]  /*c860*/  ISETP.NE.U32.AND P0, PT, R6, 0x1, PT ;  /* 0x000000010600780c */ /* 0x000fe40003f05070 */
[----:B------:R-:W-:Y:S01]  /*c870*/  LOP3.LUT P1, RZ, R2, 0x2, RZ, 0xc0, !PT ;  /* 0x0000000202ff7812 */ /* 0x000fe2000782c0ff */
[----:B------:R-:W-:Y:S01]  /*c880*/  FFMA R6, R3, R10, -0.0013887860113754868507 ;  /* 0xbab607ed03067423 */ /* 0x000fe2000000000a */
[----:B------:R-:W-:Y:S02]  /*c890*/  FSEL R10, R11, 0.041666727513074874878, !P0 ;  /* 0x3d2aaabb0b0a7808 */ /* 0x000fe40004000000 */
[----:B------:R-:W-:-:S02]  /*c8a0*/  FSEL R11, -R13, -0.4999999701976776123, !P0 ;  /* 0xbeffffff0d0b7808 */ /* 0x000fc40004000100 */
[----:B------:R-:W-:Y:S02]  /*c8b0*/  FSEL R6, R6, -0.00019574658654164522886, P0 ;  /* 0xb94d415306067808 */ /* 0x000fe40000000000 */
[----:B------:R-:W-:-:S03]  /*c8c0*/  FSEL R2, R5, 1, !P0 ;  /* 0x3f80000005027808 */ /* 0x000fc60004000000 */
[----:B------:R-:W-:-:S04]  /*c8d0*/  FFMA R6, R3, R6, R10 ;  /* 0x0000000603067223 */ /* 0x000fc8000000000a */
[C---:B------:R-:W-:Y:S01]  /*c8e0*/  FFMA R6, R3.reuse, R6, R11 ;  /* 0x0000000603067223 */ /* 0x040fe2000000000b */
[----:B------:R-:W-:-:S04]  /*c8f0*/  FFMA R3, R3, R2, RZ ;  /* 0x0000000203037223 */ /* 0x000fc800000000ff */
[----:B------:R-:W-:-:S04]  /*c900*/  FFMA R2, R3, R6, R2 ;  /* 0x0000000603027223 */ /* 0x000fc80000000002 */
[----:B------:R-:W-:-:S04]  /*c910*/  @P1 FADD R2, RZ, -R2 ;  /* 0x80000002ff021221 */ /* 0x000fc80000000000 */
[----:B------:R-:W-:-:S07]  /*c920*/  FMUL R10, R2, R9 ;  /* 0x00000009020a7220 */ /* 0x000fce0000400000 */
.L_x_187:
[----:B------:R-:W-:Y:S05]  /*c930*/  BSYNC.RECONVERGENT B1 ;  /* 0x0000000000017941 */ /* 0x000fea0003800200 */
.L_x_185:
[----:B------:R-:W-:Y:S01]  /*c940*/  FSETP.GT.AND P4, PT, |R4|, 2, PT ;  /* 0x400000000400780b */ /* 0x000fe20003f84200 */
[----:B------:R-:W-:-:S12]  /*c950*/  BSSY.RECONVERGENT B4, `(.L_x_191) ;  /* 0x0000212000047945 */ /* 0x000fd80003800200 */
[----:B------:R-:W-:Y:S05]  /*c960*/  @!P4 BRA `(.L_x_192) ;  /* 0x0000001000a8c947 */ /* 0x000fea0003800000 */
[----:B------:R-:W-:Y:S04]  /*c970*/  BSSY.RECONVERGENT B1, `(.L_x_193) ;  /* 0x0000087000017945 */ /* 0x000fe80003800200 */
        /* <DEDUP_REMOVED lines=22> */
.L_x_194:
[----:B------:R-:W-:Y:S02]  /*cae0*/  FSETP.NEU.AND P0, PT, |R4|, +INF , PT ;  /* 0x7f8000000400780b */ /* 0x000fe40003f0d200 */
[----:B------:R-:W-:-:S11]  /*caf0*/  MOV R3, RZ ;  /* 0x000000ff00037202 */ /* 0x000fd60000000f00 */
[----:B------:R-:W-:Y:S05]  /*cb00*/  @!P0 BRA `(.L_x_195) ;  /* 0x0000000400b48947 */ /* 0x000fea0003800000 */
[----:B------:R-:W1:Y:S01]  /*cb10*/  MUFU.RCP R3, |R4| ;  /* 0x4000000400037308 */ /* 0x000e620000001000 */
[----:B------:R-:W-:Y:S01]  /*cb20*/  HFMA2 R2, -RZ, RZ, 1.947265625, 0.9541015625 ;  /* 0x3fca3ba2ff027431 */ /* 0x000fe200000001ff */
[----:B------:R-:W-:Y:S01]  /*cb30*/  BSSY.RECONVERGENT B2, `(.L_x_196) ;  /* 0x0000046000027945 */ /* 0x000fe20003800200 */
[----:B-1----:R-:W-:-:S04]  /*cb40*/  FMUL R11, R3, R3 ;  /* 0x00000003030b7220 */ /* 0x002fc80000400000 */
        /* <DEDUP_REMOVED lines=9> */
[----:B------:R-:W1:Y:S02]  /*cbe0*/  F2I.NTZ R14, R3 ;  /* 0x00000003000e7305 */ /* 0x000e640000203100 */
[----:B------:R-:W-:-:S04]  /*cbf0*/  FFMA R2, R11, R2, 0.18749825656414031982 ;  /* 0x3e3fff8b0b027423 */ /* 0x000fc80000000002 */
        /* <DEDUP_REMOVED lines=15> */
.L_x_198:
[----:B-1----:R-:W1:Y:S02]  /*ccf0*/  LDC.64 R2, c[0x4][RZ] ;  /* 0x01000000ff027b82 */ /* 0x002e640000000a00 */
[----:B-1----:R-:W-:-:S06]  /*cd00*/  IMAD.WIDE.U32 R2, R5, 0x4, R2 ;  /* 0x0000000405027825 */ /* 0x002fcc00078e0002 */
        /* <DEDUP_REMOVED lines=34> */
[----:B------:R-:W-:Y:S01]  /*cf30*/  IMAD.MOV R5, RZ, RZ, -R14 ;  /* 0x000000ffff057224 */ /* 0x000fe200078e0a0e */
[----:B------:R-:W-:-:S04]  /*cf40*/  ISETP.GE.AND P1, PT, R9, RZ, PT ;  /* 0x000000ff0900720c */ /* 0x000fc80003f26270 */
[----:B------:R-:W-:Y:S01]  /*cf50*/  @!P0 MOV R14, R5 ;  /* 0x00000005000e8202 */ /* 0x000fe20000000f00 */
[----:B-1----:R-:W-:-:S10]  /*cf60*/  DMUL R12, R2, UR4 ;  /* 0x00000004020c7c28 */ /* 0x002fd40008000000 */
[----:B------:R-:W1:Y:S02]  /*cf70*/  F2F.F32.F64 R12, R12 ;  /* 0x0000000c000c7310 */ /* 0x000e640000301000 */
[----:B-1----:R-:W-:-:S07]  /*cf80*/  FSEL R5, -R12, R12, !P1 ;  /* 0x0000000c0c057208 */ /* 0x002fce0004800100 */
.L_x_197:
[----:B------:R-:W-:Y:S05]  /*cf90*/  BSYNC.RECONVERGENT B2 ;  /* 0x0000000000027941 */ /* 0x000fea0003800200 */
.L_x_196:
[----:B------:R-:W-:Y:S01]  /*cfa0*/  HFMA2 R3, -RZ, RZ, 1.9462890625, 0.0004794597625732421875 ;  /* 0x3fc90fdbff037431 */ /* 0x000fe200000001ff */
[----:B------:R-:W-:Y:S01]  /*cfb0*/  LOP3.LUT R14, R14, 0x3, RZ, 0xc0, !PT ;  /* 0x000000030e0e7812 */ /* 0x000fe200078ec0ff */
[----:B------:R-:W-:Y:S01]  /*cfc0*/  HFMA2 R9, -RZ, RZ, 1.0078125, -8.98838043212890625e-05 ;  /* 0x3c0885e4ff097431 */ /* 0x000fe200000001ff */
[----:B------:R-:W-:Y:S02]  /*cfd0*/  FSETP.GEU.AND P2, PT, |R4|, 1.175494350822287508e-38, PT ;  /* 0x008000000400780b */ /* 0x000fe40003f4e200 */
[----:B------:R-:W-:Y:S02]  /*cfe0*/  I2FP.F32.U32 R14, R14 ;  /* 0x0000000e000e7245 */ /* 0x000fe40000201000 */
[----:B------:R-:W-:Y:S02]  /*cff0*/  MOV R12, 0x37cbac00 ;  /* 0x37cbac00000c7802 */ /* 0x000fe40000000f00 */
[----:B------:R-:W-:Y:S01]  /*d000*/  MOV R13, 0x3e2aaaa8 ;  /* 0x3e2aaaa8000d7802 */ /* 0x000fe20000000f00 */
[----:B------:R-:W-:Y:S01]  /*d010*/  FFMA R14, R14, R3, -2.3561944961547851562 ;  /* 0xc016cbe40e0e7423 */ /* 0x000fe20000000003 */
        /* <DEDUP_REMOVED lines=8> */
[----:B--2---:R-:W-:-:S05]  /*d0a0*/  I2FP.F32.S32 R6, R2 ;  /* 0x0000000200067245 */ /* 0x004fca0000201400 */
        /* <DEDUP_REMOVED lines=15> */
[----:B------:R-:W-:Y:S01]  /*d1a0*/  FFMA R3, R3, R6, R2 ;  /* 0x0000000603037223 */ /* 0x000fe20000000002 */
[----:B------:R-:W-:-:S03]  /*d1b0*/  FMUL R2, R14, R11 ;  /* 0x0000000b0e027220 */ /* 0x000fc60000400000 */
[----:B------:R-:W-:-:S04]  /*d1c0*/  @P1 FADD R3, RZ, -R3 ;  /* 0x80000003ff031221 */ /* 0x000fc80000000000 */
[----:B------:R-:W-:-:S07]  /*d1d0*/  FMUL R3, R3, R2 ;  /* 0x0000000203037220 */ /* 0x000fce0000400000 */
.L_x_195:
[----:B------:R-:W-:Y:S05]  /*d1e0*/  BSYNC.RECONVERGENT B1 ;  /* 0x0000000000017941 */ /* 0x000fea0003800200 */
.L_x_193:
[----:B------:R-:W-:Y:S01]  /*d1f0*/  FSETP.GEU.AND P0, PT, R4, RZ, PT ;  /* 0x000000ff0400720b */ /* 0x000fe20003f0e000 */
[----:B------:R-:W-:Y:S03]  /*d200*/  BSSY.RECONVERGENT B1, `(.L_x_199) ;  /* 0x000008b000017945 */ /* 0x000fe60003800200 */
[----:B------:R-:W-:Y:S01]  /*d210*/  FSEL R5, -R3, R3, !P0 ;  /* 0x0000000303057208 */ /* 0x000fe20004000100 */
[----:B------:R-:W-:Y:S08]  /*d220*/  @P3 BRA `(.L_x_200) ;  /* 0x0000000000603947 */ /* 0x000ff00003800000 */
        /* <DEDUP_REMOVED lines=24> */
.L_x_200:
[----:B------:R-:W-:Y:S02]  /*d3b0*/  FSETP.NEU.AND P0, PT, |R4|, +INF , PT ;  /* 0x7f8000000400780b */ /* 0x000fe40003f0d200 */
[----:B------:R-:W-:-:S11]  /*d3c0*/  MOV R6, RZ ;  /* 0x000000ff00067202 */ /* 0x000fd60000000f00 */
[----:B------:R-:W-:Y:S05]  /*d3d0*/  @!P0 BRA `(.L_x_201) ;  /* 0x0000000400b48947 */ /* 0x000fea0003800000 */
[----:B------:R-:W1:Y:S01]  /*d3e0*/  MUFU.RCP R3, |R4| ;  /* 0x4000000400037308 */ /* 0x000e620000001000 */
[----:B------:R-:W-:Y:S01]  /*d3f0*/  HFMA2 R2, -RZ, RZ, 1.8916015625, -516.5 ;  /* 0x3f91e009ff027431 */ /* 0x000fe200000001ff */
[----:B------:R-:W-:Y:S01]  /*d400*/  MOV R6, 0x4056fe93 ;  /* 0x4056fe9300067802 */ /* 0x000fe20000000f00 */
[----:B------:R-:W-:Y:S01]  /*d410*/  BSSY.RECONVERGENT B2, `(.L_x_202) ;  /* 0x0000045000027945 */ /* 0x000fe20003800200 */
[----:B-1----:R-:W-:-:S04]  /*d420*/  FMUL R11, R3, R3 ;  /* 0x00000003030b7220 */ /* 0x002fc80000400000 */
[C---:B------:R-:W-:Y:S01]  /*d430*/  FFMA R2, R11.reuse, R2, -0.20532675087451934814 ;  /* 0xbe52412d0b027423 */ /* 0x040fe20000000002 */
[----:B------:R-:W-:-:S03]  /*d440*/  FFMA R6, R11, R6, -0.51452267169952392578 ;  /* 0xbf03b7c20b067423 */ /* 0x000fc60000000006 */
[C---:B------:R-:W-:Y:S01]  /*d450*/  FFMA R2, R11.reuse, R2, 0.06509173661470413208 ;  /* 0x3d854ed10b027423 */ /* 0x040fe20000000002 */
[----:B------:R-:W-:-:S03]  /*d460*/  FFMA R12, R11, R6, 0.10337056964635848999 ;  /* 0x3dd3b3f30b0c7423 */ /* 0x000fc60000000006 */
[C---:B------:R-:W-:Y:S01]  /*d470*/  FFMA R2, R11.reuse, R2, -0.12499999254941940308 ;  /* 0xbdffffff0b027423 */ /* 0x040fe20000000002 */
[----:B------:R-:W-:-:S03]  /*d480*/  FFMA R12, R11, R12, -0.062499724328517913818 ;  /* 0xbd7fffb60b0c7423 */ /* 0x000fc6000000000c */
[----:B------:R-:W-:Y:S01]  /*d490*/  FFMA R14, R3, R2, |R4| ;  /* 0x00000002030e7223 */ /* 0x000fe20000000404 */
[----:B------:R-:W-:-:S03]  /*d4a0*/  FFMA R11, R11, R12, 1 ;  /* 0x3f8000000b0b7423 */ /* 0x000fc6000000000c */
[C---:B------:R-:W-:Y:S01]  /*d4b0*/  FMUL R2, R14.reuse, 0.63661974668502807617 ;  /* 0x3f22f9830e027820 */ /* 0x040fe20000400000 */
[----:B------:R-:W-:-:S03]  /*d4c0*/  FSETP.GE.AND P0, PT, |R14|, 105615, PT ;  /* 0x47ce47800e00780b */ /* 0x000fc60003f06200 */
        /* <DEDUP_REMOVED lines=15> */
.L_x_204:
        /* <DEDUP_REMOVED lines=11> */
[----:B-1----:R-:W-:Y:S01]  /*d670*/  SHF.R.U32.HI R12, RZ, 0x17, R14 ;  /* 0x00000017ff0c7819 */ /* 0x002fe2000001160e */
        /* <DEDUP_REMOVED lines=30> */
.L_x_203:
[----:B------:R-:W-:Y:S05]  /*d860*/  BSYNC.RECONVERGENT B2 ;  /* 0x0000000000027941 */ /* 0x000fea0003800200 */
.L_x_202:
[----:B------:R-:W-:Y:S01]  /*d870*/  HFMA2 R2, -RZ, RZ, 1.9462890625, 0.0004794597625732421875 ;  /* 0x3fc90fdbff027431 */ /* 0x000fe200000001ff */
[----:B------:R-:W-:Y:S01]  /*d880*/  LOP3.LUT R9, R9, 0x3, RZ, 0xc0, !PT ;  /* 0x0000000309097812 */ /* 0x000fe200078ec0ff */
[C---:B------:R-:W-:Y:S01]  /*d890*/  FMUL R13, |R4|.reuse, 16777216 ;  /* 0x4b800000040d7820 */ /* 0x040fe20000400200 */
[----:B------:R-:W-:Y:S01]  /*d8a0*/  FSETP.GEU.AND P2, PT, |R4|, 1.175494350822287508e-38, PT ;  /* 0x008000000400780b */ /* 0x000fe20003f4e200 */
[----:B------:R-:W-:Y:S01]  /*d8b0*/  IMAD.MOV.U32 R12, RZ, RZ, 0x37cbac00 ;  /* 0x37cbac00ff0c7424 */ /* 0x000fe200078e00ff */
[----:B------:R-:W-:Y:S01]  /*d8c0*/  I2FP.F32.U32 R9, R9 ;  /* 0x0000000900097245 */ /* 0x000fe20000201000 */
[----:B------:R-:W-:Y:S01]  /*d8d0*/  HFMA2 R14, -RZ, RZ, 1.541015625, -0.052001953125 ;  /* 0x3e2aaaa8ff0e7431 */ /* 0x000fe200000001ff */
[----:B------:R-:W-:Y:S02]  /*d8e0*/  FSEL R15, R13, |R4|, !P2 ;  /* 0x400000040d0f7208 */ /* 0x000fe40005000000 */
[----:B------:R-:W-:Y:S01]  /*d8f0*/  MOV R13, 0x3c0885e4 ;  /* 0x3c0885e4000d7802 */ /* 0x000fe20000000f00 */
[----:B------:R-:W-:-:S03]  /*d900*/  FFMA R2, R9, R2, -0.78539818525314331055 ;  /* 0xbf490fdb09027423 */ /* 0x000fc60000000002 */
[----:B------:R-:W1:Y:S01]  /*d910*/  MUFU.RSQ R15, R15 ;  /* 0x0000000f000f7308 */ /* 0x000e620000001400 */
[----:B------:R-:W-:-:S04]  /*d920*/  FADD R2, R2, R3 ;  /* 0x0000000302027221 */ /* 0x000fc80000000000 */
[----:B------:R-:W-:-:S06]  /*d930*/  FMUL R3, R2, 0.63661974668502807617 ;  /* 0x3f22f98302037820 */ /* 0x000fcc0000400000 */
[----:B------:R-:W2:Y:S01]  /*d940*/  F2I.NTZ R3, R3 ;  /* 0x0000000300037305 */ /* 0x000ea20000203100 */
[----:B-1----:R-:W-:Y:S01]  /*d950*/  @!P2 FMUL R15, R15, 4096 ;  /* 0x458000000f0fa820 */ /* 0x002fe20000400000 */
[----:B--2---:R-:W-:Y:S02]  /*d960*/  I2FP.F32.S32 R9, R3 ;  /* 0x0000000300097245 */ /* 0x004fe40000201400 */
[C---:B------:R-:W-:Y:S02]  /*d970*/  LOP3.LUT R6, R3.reuse, 0x1, RZ, 0xc0, !PT ;  /* 0x0000000103067812 */ /* 0x040fe400078ec0ff */
[----:B------:R-:W-:Y:S01]  /*d980*/  IADD3 R3, PT, PT, R3, 0x1, RZ ;  /* 0x0000000103037810 */ /* 0x000fe20007ffe0ff */
[----:B------:R-:W-:Y:S01]  /*d990*/  FFMA R2, R9, -1.5707962512969970703, R2 ;  /* 0xbfc90fda09027823 */ /* 0x000fe20000000002 */
[----:B------:R-:W-:Y:S02]  /*d9a0*/  ISETP.NE.U32.AND P0, PT, R6, 0x1, PT ;  /* 0x000000010600780c */ /* 0x000fe40003f05070 */
[----:B------:R-:W-:Y:S01]  /*d9b0*/  LOP3.LUT P1, RZ, R3, 0x2, RZ, 0xc0, !PT ;  /* 0x0000000203ff7812 */ /* 0x000fe2000782c0ff */
[----:B------:R-:W-:Y:S01]  /*d9c0*/  FFMA R2, R9, -7.5497894158615963534e-08, R2 ;  /* 0xb3a2216809027823 */ /* 0x000fe20000000002 */
[----:B------:R-:W-:-:S03]  /*d9d0*/  FSEL R3, -R14, -0.4999999701976776123, !P0 ;  /* 0xbeffffff0e037808 */ /* 0x000fc60004000100 */
[C---:B------:R-:W-:Y:S01]  /*d9e0*/  FMUL R9, R2.reuse, R2 ;  /* 0x0000000202097220 */ /* 0x040fe20000400000 */
[----:B------:R-:W-:-:S03]  /*d9f0*/  FSEL R2, R2, 1, !P0 ;  /* 0x3f80000002027808 */ /* 0x000fc60004000000 */
[----:B------:R-:W-:Y:S01]  /*da00*/  FFMA R6, R9, R12, -0.0013887860113754868507 ;  /* 0xbab607ed09067423 */ /* 0x000fe2000000000c */
[----:B------:R-:W-:-:S04]  /*da10*/  FSEL R12, R13, 0.041666727513074874878, !P0 ;  /* 0x3d2aaabb0d0c7808 */ /* 0x000fc80004000000 */
[----:B------:R-:W-:-:S05]  /*da20*/  FSEL R6, R6, -0.00019574658654164522886, P0 ;  /* 0xb94d415306067808 */ /* 0x000fca0000000000 */
[----:B------:R-:W-:-:S04]  /*da30*/  FFMA R6, R9, R6, R12 ;  /* 0x0000000609067223 */ /* 0x000fc8000000000c */
[C---:B------:R-:W-:Y:S01]  /*da40*/  FFMA R3, R9.reuse, R6, R3 ;  /* 0x0000000609037223 */ /* 0x040fe20000000003 */
[----:B------:R-:W-:Y:S01]  /*da50*/  FFMA R9, R9, R2, RZ ;  /* 0x0000000209097223 */ /* 0x000fe200000000ff */
[----:B------:R-:W-:-:S03]  /*da60*/  FMUL R6, R15, 0.79788458347320556641 ;  /* 0x3f4c422a0f067820 */ /* 0x000fc60000400000 */
[----:B------:R-:W-:Y:S01]  /*da70*/  FFMA R2, R9, R3, R2 ;  /* 0x0000000309027223 */ /* 0x000fe20000000002 */
[----:B------:R-:W-:-:S03]  /*da80*/  FMUL R11, R6, R11 ;  /* 0x0000000b060b7220 */ /* 0x000fc60000400000 */
[----:B------:R-:W-:-:S04]  /*da90*/  @P1 FADD R2, RZ, -R2 ;  /* 0x80000002ff021221 */ /* 0x000fc80000000000 */
[----:B------:R-:W-:-:S07]  /*daa0*/  FMUL R6, R2, R11 ;  /* 0x0000000b02067220 */ /* 0x000fce0000400000 */
.L_x_201:
[----:B------:R-:W-:Y:S05]  /*dab0*/  BSYNC.RECONVERGENT B1 ;  /* 0x0000000000017941 */ /* 0x000fea0003800200 */
.L_x_199:
[----:B------:R-:W1:Y:S01]  /*dac0*/  MUFU.RCP R3, R4 ;  /* 0x0000000400037308 */ /* 0x000e620000001000 */
[----:B------:R-:W-:Y:S01]  /*dad0*/  UMOV UR4, 0x40000000 ;  /* 0x4000000000047882 */ /* 0x000fe20000000000 */
[----:B------:R-:W-:Y:S01]  /*dae0*/  BSSY.RECONVERGENT B5, `(.L_x_205) ;  /* 0x000000d000057945 */ /* 0x000fe20003800200 */
[----:B------:R-:W-:-:S05]  /*daf0*/  MOV R9, UR4 ;  /* 0x0000000400097c02 */ /* 0x000fca0008000f00 */
[----:B------:R-:W2:Y:S01]  /*db00*/  FCHK P0, R9, R4 ;  /* 0x0000000409007302 */ /* 0x000ea20000000000 */
        /* <DEDUP_REMOVED lines=10> */
.L_x_206:
[----:B------:R-:W-:Y:S05]  /*dbb0*/  BSYNC.RECONVERGENT B5 ;  /* 0x0000000000057941 */ /* 0x000fea0003800200 */
.L_x_205:
[----:B------:R-:W-:Y:S02]  /*dbc0*/  FSETP.GEU.AND P0, PT, |R4|, 1.000000003171076851e-30, PT ;  /* 0x0da242600400780b */ /* 0x000fe40003f0e200 */
[----:B------:R-:W-:-:S04]  /*dbd0*/  LOP3.LUT R12, R5, 0x80000000, R4, 0xb8, !PT ;  /* 0x80000000050c7812 */ /* 0x000fc800078eb804 */
[----:B------:R-:W-:-:S05]  /*dbe0*/  FSEL R5, R12, R5, !P0 ;  /* 0x000000050c057208 */ /* 0x000fca0004000000 */
[----:B------:R-:W-:Y:S01]  /*dbf0*/  FFMA R5, R5, R2, -R6 ;  /* 0x0000000205057223 */ /* 0x000fe20000000806 */
[----:B------:R-:W-:Y:S06]  /*dc00*/  BRA `(.L_x_207) ;  /* 0x0000000c00987947 */ /* 0x000fec0003800000 */
.L_x_192:
        /* <DEDUP_REMOVED lines=11> */
[----:B------:R-:W-:Y:S01]  /*dcc0*/  HFMA2 R3, -RZ, RZ, 2.8125, 0 ;  /* 0x41a00000ff037431 */ /* 0x000fe200000001ff */
[----:B------:R-:W-:Y:S02]  /*dcd0*/  MOV R2, R4 ;  /* 0x0000000400027202 */ /* 0x000fe40000000f00 */
[----:B------:R-:W-:-:S07]  /*dce0*/  MOV R26, 0xdd00 ;  /* 0x0000dd00001a7802 */ /* 0x000fce0000000f00 */
[----:B0-----:R-:W-:Y:S05]  /*dcf0*/  CALL.REL.NOINC `($__internal_1_$__cuda_sm3x_div_rn_noftz_f32_slowpath) ;  /* 0x0000051400187944 */ /* 0x001fea0003c00000 */
.L_x_209:
[----:B------:R-:W-:Y:S05]  /*dd00*/  BSYNC.RECONVERGENT B5 ;  /* 0x0000000000057941 */ /* 0x000fea0003800200 */
.L_x_208:
[----:B------:R-:W1:Y:S01]  /*dd10*/  MUFU.RCP R3, R4 ;  /* 0x0000000400037308 */ /* 0x000e620000001000 */
[----:B------:R-:W-:Y:S01]  /*dd20*/  UMOV UR4, 0x41900000 ;  /* 0x4190000000047882 */ /* 0x000fe20000000000 */
[----:B------:R-:W-:Y:S01]  /*dd30*/  MOV R9, R2 ;  /* 0x0000000200097202 */ /* 0x000fe20000000f00 */
[----:B------:R-:W-:Y:S01]  /*dd40*/  HFMA2 R6, -RZ, RZ, 1.875, 0 ;  /* 0x3f800000ff067431 */ /* 0x000fe200000001ff */
[----:B------:R-:W-:Y:S01]  /*dd50*/  MOV R11, UR4 ;  /* 0x00000004000b7c02 */ /* 0x000fe20008000f00 */
[----:B------:R-:W-:Y:S01]  /*dd60*/  BSSY.RECONVERGENT B5, `(.L_x_210) ;  /* 0x000000f000057945 */ /* 0x000fe20003800200 */
[----:B------:R-:W-:Y:S02]  /*dd70*/  FSETP.GT.AND P0, PT, |R9|, 9.99999986991104000000e+14, PT ;  /* 0x58635fa90900780b */ /* 0x000fe40003f04200 */
[----:B------:R-:W2:Y:S02]  /*dd80*/  FCHK P1, R11, R4 ;  /* 0x000000040b007302 */ /* 0x000ea40000020000 */
[----:B------:R-:W-:Y:S01]  /*dd90*/  FSEL R6, R6, 1.0000000036274937255e-15, !P0 ;  /* 0x26901d7d06067808 */ /* 0x000fe20004000000 */
[----:B-1----:R-:W-:-:S08]  /*dda0*/  FFMA R2, R3, -R4, 1 ;  /* 0x3f80000003027423 */ /* 0x002fd00000000804 */
[----:B------:R-:W-:Y:S01]  /*ddb0*/  @P0 FMUL R9, R9, 1.0000000036274937255e-15 ;  /* 0x26901d7d09090820 */ /* 0x000fe20000400000 */
[----:B------:R-:W-:-:S04]  /*ddc0*/  FFMA R2, R3, R2, R3 ;  /* 0x0000000203027223 */ /* 0x000fc80000000003 */
[----:B------:R-:W-:-:S04]  /*ddd0*/  FFMA R3, R2, 18, RZ ;  /* 0x4190000002037823 */ /* 0x000fc800000000ff */
[----:B------:R-:W-:-:S04]  /*dde0*/  FFMA R5, R3, -R4, 18 ;  /* 0x4190000003057423 */ /* 0x000fc80000000804 */
[----:B------:R-:W-:Y:S01]  /*ddf0*/  FFMA R2, R2, R5, R3 ;  /* 0x0000000502027223 */ /* 0x000fe20000000003 */
[----:B--2---:R-:W-:Y:S06]  /*de00*/  @!P1 BRA `(.L_x_211) ;  /* 0x0000000000109947 */ /* 0x004fec0003800000 */
[----:B------:R-:W-:Y:S02]  /*de10*/  MOV R3, 0x41900000 ;  /* 0x4190000000037802 */ /* 0x000fe40000000f00 */
[----:B------:R-:W-:Y:S02]  /*de20*/  MOV R2, R4 ;  /* 0x0000000400027202 */ /* 0x000fe40000000f00 */
[----:B------:R-:W-:-:S07]  /*de30*/  MOV R26, 0xde50 ;  /* 0x0000de50001a7802 */ /* 0x000fce0000000f00 */
[----:B0-----:R-:W-:Y:S05]  /*de40*/  CALL.REL.NOINC `($__internal_1_$__cuda_sm3x_div_rn_noftz_f32_slowpath) ;  /* 0x0000051000c47944 */ /* 0x001fea0003c00000 */
.L_x_211:
[----:B------:R-:W-:Y:S05]  /*de50*/  BSYNC.RECONVERGENT B5 ;  /* 0x0000000000057941 */ /* 0x000fea0003800200 */
.L_x_210:
[----:B------:R-:W1:Y:S01]  /*de60*/  MUFU.RCP R3, R4 ;  /* 0x0000000400037308 */ /* 0x000e620000001000 */
[----:B------:R-:W-:Y:S01]  /*de70*/  UMOV UR4, 0x41800000 ;  /* 0x4180000000047882 */ /* 0x000fe20000000000 */
[----:B------:R-:W-:Y:S01]  /*de80*/  FFMA R6, R9, R2, -R6 ;  /* 0x0000000209067223 */ /* 0x000fe20000000806 */
[----:B------:R-:W-:Y:S01]  /*de90*/  MOV R11, UR4 ;  /* 0x00000004000b7c02 */ /* 0x000fe20008000f00 */
[----:B------:R-:W-:Y:S03]  /*dea0*/  BSSY.RECONVERGENT B5, `(.L_x_212) ;  /* 0x0000010000057945 */ /* 0x000fe60003800200 */
[----:B------:R-:W-:Y:S01]  /*deb0*/  FSETP.GT.AND P0, PT, |R6|, 9.99999986991104000000e+14, PT ;  /* 0x58635fa90600780b */ /* 0x000fe20003f04200 */
[----:B------:R-:W2:Y:S01]  /*dec0*/  FCHK P1, R11, R4 ;  /* 0x000000040b007302 */ /* 0x000ea20000020000 */
[----:B-1----:R-:W-:-:S11]  /*ded0*/  FFMA R2, R3, -R4, 1 ;  /* 0x3f80000003027423 */ /* 0x002fd60000000804 */
[----:B------:R-:W-:Y:S01]  /*dee0*/  @P0 FMUL R6, R6, 1.0000000036274937255e-15 ;  /* 0x26901d7d06060820 */ /* 0x000fe20000400000 */
[----:B------:R-:W-:Y:S01]  /*def0*/  FFMA R2, R3, R2, R3 ;  /* 0x0000000203027223 */ /* 0x000fe20000000003 */
[----:B------:R-:W-:-:S03]  /*df00*/  @P0 FMUL R9, R9, 1.0000000036274937255e-15 ;  /* 0x26901d7d09090820 */ /* 0x000fc60000400000 */
[----:B------:R-:W-:-:S04]  /*df10*/  FFMA R3, R2, 16, RZ ;  /* 0x4180000002037823 */ /* 0x000fc800000000ff */
[----:B------:R-:W-:-:S04]  /*df20*/  FFMA R5, R3, -R4, 16 ;  /* 0x4180000003057423 */ /* 0x000fc80000000804 */
[----:B------:R-:W-:Y:S01]  /*df30*/  FFMA R2, R2, R5, R3 ;  /* 0x0000000502027223 */ /* 0x000fe20000000003 */
[----:B------:R-:W-:Y:S01]  /*df40*/  FFMA R5, R6, 2, RZ ;  /* 0x4000000006057823 */ /* 0x000fe200000000ff */
[----:B--2---:R-:W-:Y:S06]  /*df50*/  @!P1 BRA `(.L_x_213) ;  /* 0x0000000000109947 */ /* 0x004fec0003800000 */
[----:B------:R-:W-:Y:S01]  /*df60*/  HFMA2 R3, -RZ, RZ, 2.75, 0 ;  /* 0x41800000ff037431 */ /* 0x000fe200000001ff */
[----:B------:R-:W-:Y:S02]  /*df70*/  MOV R2, R4 ;  /* 0x0000000400027202 */ /* 0x000fe40000000f00 */
[----:B------:R-:W-:-:S07]  /*df80*/  MOV R26, 0xdfa0 ;  /* 0x0000dfa0001a7802 */ /* 0x000fce0000000f00 */
[----:B0-----:R-:W-:Y:S05]  /*df90*/  CALL.REL.NOINC `($__internal_1_$__cuda_sm3x_div_rn_noftz_f32_slowpath) ;  /* 0x0000051000707944 */ /* 0x001fea0003c00000 */
.L_x_213:
[----:B------:R-:W-:Y:S05]  /*dfa0*/  BSYNC.RECONVERGENT B5 ;  /* 0x0000000000057941 */ /* 0x000fea0003800200 */
.L_x_212:
        /* <DEDUP_REMOVED lines=10> */
[----:B------:R-:W-:Y:S01]  /*e050*/  @P0 FMUL R6, R6, 1.0000000036274937255e-15 ;  /* 0x26901d7d06060820 */ /* 0x000fe20000400000 */
[----:B------:R-:W-:Y:S02]  /*e060*/  @P0 FMUL R9, R9, 1.0000000036274937255e-15 ;  /* 0x26901d7d09090820 */ /* 0x000fe40000400000 */
[----:B------:R-:W-:-:S04]  /*e070*/  FFMA R3, R2, 14, RZ ;  /* 0x4160000002037823 */ /* 0x000fc800000000ff */
[----:B------:R-:W-:-:S04]  /*e080*/  FFMA R11, R3, -R4, 14 ;  /* 0x41600000030b7423 */ /* 0x000fc80000000804 */
[----:B------:R-:W-:Y:S01]  /*e090*/  FFMA R2, R2, R11, R3 ;  /* 0x0000000b02027223 */ /* 0x000fe20000000003 */
[----:B--2---:R-:W-:Y:S06]  /*e0a0*/  @!P1 BRA `(.L_x_215) ;  /* 0x0000000000109947 */ /* 0x004fec0003800000 */
[----:B------:R-:W-:Y:S01]  /*e0b0*/  HFMA2 R3, -RZ, RZ, 2.6875, 0 ;  /* 0x41600000ff037431 */ /* 0x000fe200000001ff */
[----:B------:R-:W-:Y:S02]  /*e0c0*/  MOV R2, R4 ;  /* 0x0000000400027202 */ /* 0x000fe40000000f00 */
[----:B------:R-:W-:-:S07]  /*e0d0*/  MOV R26, 0xe0f0 ;  /* 0x0000e0f0001a7802 */ /* 0x000fce0000000f00 */
[----:B0-----:R-:W-:Y:S05]  /*e0e0*/  CALL.REL.NOINC `($__internal_1_$__cuda_sm3x_div_rn_noftz_f32_slowpath) ;  /* 0x00000510001c7944 */ /* 0x001fea0003c00000 */
.L_x_215:
[----:B------:R-:W-:Y:S05]  /*e0f0*/  BSYNC.RECONVERGENT B5 ;  /* 0x0000000000057941 */ /* 0x000fea0003800200 */
.L_x_214:
        /* <DEDUP_REMOVED lines=12> */
[----:B------:R-:W-:Y:S01]  /*e1c0*/  FFMA R3, R2, 12, RZ ;  /* 0x4140000002037823 */ /* 0x000fe200000000ff */
[----:B------:R-:W-:-:S03]  /*e1d0*/  FFMA R5, R6, 2, R5 ;  /* 0x4000000006057823 */ /* 0x000fc60000000005 */
[----:B------:R-:W-:-:S04]  /*e1e0*/  FFMA R11, R3, -R4, 12 ;  /* 0x41400000030b7423 */ /* 0x000fc80000000804 */
[----:B------:R-:W-:Y:S01]  /*e1f0*/  FFMA R2, R2, R11, R3 ;  /* 0x0000000b02027223 */ /* 0x000fe20000000003 */
[----:B--2---:R-:W-:Y:S06]  /*e200*/  @!P1 BRA `(.L_x_217) ;  /* 0x0000000000109947 */ /* 0x004fec0003800000 */
[----:B------:R-:W-:Y:S01]  /*e210*/  IMAD.MOV.U32 R3, RZ, RZ, 0x41400000 ;  /* 0x41400000ff037424 */ /* 0x000fe200078e00ff */
[----:B------:R-:W-:Y:S02]  /*e220*/  MOV R2, R4 ;  /* 0x0000000400027202 */ /* 0x000fe40000000f00 */
[----:B------:R-:W-:-:S07]  /*e230*/  MOV R26, 0xe250 ;  /* 0x0000e250001a7802 */ /* 0x000fce0000000f00 */
[----:B0-----:R-:W-:Y:S05]  /*e240*/  CALL.REL.NOINC `($__internal_1_$__cuda_sm3x_div_rn_noftz_f32_slowpath) ;  /* 0x0000050c00c47944 */ /* 0x001fea0003c00000 */
.L_x_217:
[----:B------:R-:W-:Y:S05]  /*e250*/  BSYNC.RECONVERGENT B5 ;  /* 0x0000000000057941 */ /* 0x000fea0003800200 */
.L_x_216:
        /* <DEDUP_REMOVED lines=16> */
[----:B------:R-:W-:Y:S01]  /*e360*/  HFMA2 R3, -RZ, RZ, 2.5625, 0 ;  /* 0x41200000ff037431 */ /* 0x000fe200000001ff */
[----:B------:R-:W-:Y:S02]  /*e370*/  MOV R2, R4 ;  /* 0x0000000400027202 */ /* 0x000fe40000000f00 */
[----:B------:R-:W-:-:S07]  /*e380*/  MOV R26, 0xe3a0 ;  /* 0x0000e3a0001a7802 */ /* 0x000fce0000000f00 */
[----:B0-----:R-:W-:Y:S05]  /*e390*/  CALL.REL.NOINC `($__internal_1_$__cuda_sm3x_div_rn_noftz_f32_slowpath) ;  /* 0x0000050c00707944 */ /* 0x001fea0003c00000 */
.L_x_219:
[----:B------:R-:W-:Y:S05]  /*e3a0*/  BSYNC.RECONVERGENT B5 ;  /* 0x0000000000057941 */ /* 0x000fea0003800200 */
.L_x_218:
        /* <DEDUP_REMOVED lines=17> */
[----:B------:R-:W-:Y:S01]  /*e4c0*/  HFMA2 R3, -RZ, RZ, 2.5, 0 ;  /* 0x41000000ff037431 */ /* 0x000fe200000001ff */
[----:B------:R-:W-:Y:S02]  /*e4d0*/  MOV R2, R4 ;  /* 0x0000000400027202 */ /* 0x000fe40000000f00 */
[----:B------:R-:W-:-:S07]  /*e4e0*/  MOV R26, 0xe500 ;  /* 0x0000e500001a7802 */ /* 0x000fce0000000f00 */
[----:B0-----:R-:W-:Y:S05]  /*e4f0*/  CALL.REL.NOINC `($__internal_1_$__cuda_sm3x_div_rn_noftz_f32_slowpath) ;  /* 0x0000050c00187944 */ /* 0x001fea0003c00000 */
.L_x_221:
[----:B------:R-:W-:Y:S05]  /*e500*/  BSYNC.RECONVERGENT B5 ;  /* 0x0000000000057941 */ /* 0x000fea0003800200 */
.L_x_220:
        /* <DEDUP_REMOVED lines=16> */
[----:B------:R-:W-:Y:S01]  /*e610*/  HFMA2 R3, -RZ, RZ, 2.375, 0 ;  /* 0x40c00000ff037431 */ /* 0x000fe200000001ff */
[----:B------:R-:W-:Y:S02]  /*e620*/  MOV R2, R4 ;  /* 0x0000000400027202 */ /* 0x000fe40000000f00 */
[----:B------:R-:W-:-:S07]  /*e630*/  MOV R26, 0xe650 ;  /* 0x0000e650001a7802 */ /* 0x000fce0000000f00 */
[----:B0-----:R-:W-:Y:S05]  /*e640*/  CALL.REL.NOINC `($__internal_1_$__cuda_sm3x_div_rn_noftz_f32_slowpath) ;  /* 0x0000050800c47944 */ /* 0x001fea0003c00000 */
.L_x_223:
[----:B------:R-:W-:Y:S05]  /*e650*/  BSYNC.RECONVERGENT B5 ;  /* 0x0000000000057941 */ /* 0x000fea0003800200 */
.L_x_222:
        /* <DEDUP_REMOVED lines=17> */
[----:B------:R-:W-:Y:S01]  /*e770*/  HFMA2 R3, -RZ, RZ, 2.25, 0 ;  /* 0x40800000ff037431 */ /* 0x000fe200000001ff */
[----:B------:R-:W-:Y:S02]  /*e780*/  MOV R2, R4 ;  /* 0x0000000400027202 */ /* 0x000fe40000000f00 */
[----:B------:R-:W-:-:S07]  /*e790*/  MOV R26, 0xe7b0 ;  /* 0x0000e7b0001a7802 */ /* 0x000fce0000000f00 */
[----:B0-----:R-:W-:Y:S05]  /*e7a0*/  CALL.REL.NOINC `($__internal_1_$__cuda_sm3x_div_rn_noftz_f32_slowpath) ;  /* 0x00000508006c7944 */ /* 0x001fea0003c00000 */
.L_x_225:
[----:B------:R-:W-:Y:S05]  /*e7b0*/  BSYNC.RECONVERGENT B5 ;  /* 0x0000000000057941 */ /* 0x000fea0003800200 */
.L_x_224:
        /* <DEDUP_REMOVED lines=20> */
.L_x_227:
[----:B------:R-:W-:Y:S05]  /*e900*/  BSYNC.RECONVERGENT B5 ;  /* 0x0000000000057941 */ /* 0x000fea0003800200 */
.L_x_226:
        /* <DEDUP_REMOVED lines=8> */
[----:B------:R-:W1:Y:S08]  /*e990*/  MUFU.RCP R2, R9 ;  /* 0x0000000900027308 */ /* 0x000e700000001000 */
[----:B------:R-:W2:Y:S01]  /*e9a0*/  FCHK P0, R6, R9 ;  /* 0x0000000906007302 */ /* 0x000ea20000000000 */
[----:B-1----:R-:W-:-:S04]  /*e9b0*/  FFMA R3, -R9, R2, 1 ;  /* 0x3f80000009037423 */ /* 0x002fc80000000102 */
[----:B------:R-:W-:-:S04]  /*e9c0*/  FFMA R3, R2, R3, R2 ;  /* 0x0000000302037223 */ /* 0x000fc80000000002 */
[----:B------:R-:W-:-:S04]  /*e9d0*/  FFMA R2, R6, R3, RZ ;  /* 0x0000000306027223 */ /* 0x000fc800000000ff */
[----:B------:R-:W-:-:S04]  /*e9e0*/  FFMA R5, -R9, R2, R6 ;  /* 0x0000000209057223 */ /* 0x000fc80000000106 */
[----:B------:R-:W-:Y:S01]  /*e9f0*/  FFMA R5, R3, R5, R2 ;  /* 0x0000000503057223 */ /* 0x000fe20000000002 */
[----:B--2---:R-:W-:Y:S06]  /*ea00*/  @!P0 BRA `(.L_x_228) ;  /* 0x0000000000148947 */ /* 0x004fec0003800000 */
[----:B------:R-:W-:Y:S02]  /*ea10*/  MOV R3, R6 ;  /* 0x0000000600037202 */ /* 0x000fe40000000f00 */
[----:B------:R-:W-:Y:S02]  /*ea20*/  MOV R2, R9 ;  /* 0x0000000900027202 */ /* 0x000fe40000000f00 */
[----:B------:R-:W-:-:S07]  /*ea30*/  MOV R26, 0xea50 ;  /* 0x0000ea50001a7802 */ /* 0x000fce0000000f00 */
[----:B0-----:R-:W-:Y:S05]  /*ea40*/  CALL.REL.NOINC `($__internal_1_$__cuda_sm3x_div_rn_noftz_f32_slowpath) ;  /* 0x0000050400c47944 */ /* 0x001fea0003c00000 */
[----:B------:R-:W-:-:S07]  /*ea50*/  MOV R5, R2 ;  /* 0x0000000200057202 */ /* 0x000fce0000000f00 */
.L_x_228:
[----:B------:R-:W-:Y:S05]  /*ea60*/  BSYNC.RECONVERGENT B5 ;  /* 0x0000000000057941 */ /* 0x000fea0003800200 */
.L_x_207:
[----:B------:R-:W-:Y:S05]  /*ea70*/  BSYNC.RECONVERGENT B4 ;  /* 0x0000000000047941 */ /* 0x000fea0003800200 */
.L_x_191:
[----:B------:R-:W-:Y:S01]  /*ea80*/  FSETP.GTU.AND P0, PT, |R4|, 8, PT ;  /* 0x410000000400780b */ /* 0x000fe20003f0c200 */
[----:B------:R-:W-:Y:S04]  /*ea90*/  BSSY.RECONVERGENT B5, `(.L_x_229) ;  /* 0x00002a7000057945 */ /* 0x000fe80003800200 */
[----:B------:R-:W-:Y:S01]  /*eaa0*/  BSSY.RELIABLE B4, `(.L_x_230) ;  /* 0x00001c0000047945 */ /* 0x000fe20003800100 */
[----:B------:R-:W-:-:S07]  /*eab0*/  FADD R5, -R5, R10 ;  /* 0x0000000a05057221 */ /* 0x000fce0000000100 */
[----:B------:R-:W-:Y:S05]  /*eac0*/  @!P0 BRA `(.L_x_231) ;  /* 0x0000000c00b08947 */ /* 0x000fea0003800000 */
[----:B------:R-:W-:-:S13]  /*ead0*/  FSETP.NEU.AND P0, PT, |R4|, +INF , PT ;  /* 0x7f8000000400780b */ /* 0x000fda0003f0d200 */
        /* <DEDUP_REMOVED lines=24> */
[----:B------:R-:W-:Y:S01]  /*ec60*/  @!P0 IMAD.MOV.U32 R9, RZ, RZ, RZ ;  /* 0x000000ffff098224 */ /* 0x000fe200078e00ff */
[----:B------:R-:W-:Y:S06]  /*ec70*/  @!P0 BRA `(.L_x_234) ;  /* 0x0000000000bc8947 */ /* 0x000fec0003800000 */
[----:B------:R-:W-:Y:S01]  /*ec80*/  SHF.L.U32 R2, R12, 0x8, RZ ;  /* 0x000000080c027819 */ /* 0x000fe200000006ff */
[----:B------:R-:W-:Y:S01]  /*ec90*/  HFMA2 R14, -RZ, RZ, 0, 0 ;  /* 0x00000000ff0e7431 */ /* 0x000fe200000001ff */
[----:B------:R-:W-:Y:S01]  /*eca0*/  MOV R6, RZ ;  /* 0x000000ff00067202 */ /* 0x000fe20000000f00 */
[----:B------:R-:W-:Y:S01]  /*ecb0*/  UMOV UR4, URZ ;  /* 0x000000ff00047c82 */ /* 0x000fe20008000000 */
[----:B------:R-:W-:-:S07]  /*ecc0*/  LOP3.LUT R15, R2, 0x80000000, RZ, 0xfc, !PT ;  /* 0x80000000020f7812 */ /* 0x000fce00078efcff */
.L_x_235:
        /* <DEDUP_REMOVED lines=42> */
.L_x_234:
[----:B------:R-:W-:Y:S05]  /*ef70*/  BSYNC.RECONVERGENT B1 ;  /* 0x0000000000017941 */ /* 0x000fea0003800200 */
.L_x_233:
[----:B------:R-:W-:Y:S01]  /*ef80*/  HFMA2 R2, -RZ, RZ, 1.9462890625, 0.0004794597625732421875 ;  /* 0x3fc90fdbff027431 */ /* 0x000fe200000001ff */
[----:B------:R-:W-:Y:S01]  /*ef90*/  LOP3.LUT R9, R9, 0x3, RZ, 0xc0, !PT ;  /* 0x0000000309097812 */ /* 0x000fe200078ec0ff */
[C---:B------:R-:W-:Y:S01]  /*efa0*/  FMUL R11, |R4|.reuse, 16777216 ;  /* 0x4b800000040b7820 */ /* 0x040fe20000400200 */
[----:B------:R-:W-:Y:S02]  /*efb0*/  FSETP.GEU.AND P2, PT, |R4|, 1.175494350822287508e-38, PT ;  /* 0x008000000400780b */ /* 0x000fe40003f4e200 */
[----:B------:R-:W-:Y:S02]  /*efc0*/  I2FP.F32.U32 R9, R9 ;  /* 0x0000000900097245 */ /* 0x000fe40000201000 */
[----:B------:R-:W-:Y:S01]  /*efd0*/  FSEL R14, R11, |R4|, !P2 ;  /* 0x400000040b0e7208 */ /* 0x000fe20005000000 */
[----:B------:R-:W-:Y:S01]  /*efe0*/  HFMA2 R11, -RZ, RZ, 1.0078125, -8.98838043212890625e-05 ;  /* 0x3c0885e4ff0b7431 */ /* 0x000fe200000001ff */
[----:B------:R-:W-:Y:S01]  /*eff0*/  MOV R10, 0x37cbac00 ;  /* 0x37cbac00000a7802 */ /* 0x000fe20000000f00 */
[----:B------:R-:W-:Y:S01]  /*f000*/  FFMA R2, R9, R2, -0.78539818525314331055 ;  /* 0xbf490fdb09027423 */ /* 0x000fe20000000002 */
[----:B------:R-:W-:-:S02]  /*f010*/  MOV R12, 0x3e2aaaa8 ;  /* 0x3e2aaaa8000c7802 */ /* 0x000fc40000000f00 */
[----:B------:R-:W1:Y:S01]  /*f020*/  MUFU.RSQ R14, R14 ;  /* 0x0000000e000e7308 */ /* 0x000e620000001400 */
[----:B------:R-:W-:-:S04]  /*f030*/  FADD R2, R2, R3 ;  /* 0x0000000302027221 */ /* 0x000fc80000000000 */
[----:B------:R-:W-:-:S06]  /*f040*/  FMUL R3, R2, 0.63661974668502807617 ;  /* 0x3f22f98302037820 */ /* 0x000fcc0000400000 */
[----:B------:R-:W2:Y:S01]  /*f050*/  F2I.NTZ R3, R3 ;  /* 0x0000000300037305 */ /* 0x000ea20000203100 */
[----:B-1----:R-:W-:-:S04]  /*f060*/  @!P2 FMUL R14, R14, 4096 ;  /* 0x458000000e0ea820 */ /* 0x002fc80000400000 */
[----:B------:R-:W-:-:S04]  /*f070*/  FMUL R14, R14, 0.79788458347320556641 ;  /* 0x3f4c422a0e0e7820 */ /* 0x000fc80000400000 */
[----:B------:R-:W-:Y:S01]  /*f080*/  FMUL R13, R14, R13 ;  /* 0x0000000d0e0d7220 */ /* 0x000fe20000400000 */
        /* <DEDUP_REMOVED lines=12> */
[----:B------:R-:W-:Y:S02]  /*f150*/  FSEL R6, R6, -0.00019574658654164522886, P0 ;  /* 0xb94d415306067808 */ /* 0x000fe40000000000 */
[----:B------:R-:W-:-:S03]  /*f160*/  FSETP.GT.AND P0, PT, |R4|, 2, PT ;  /* 0x400000000400780b */ /* 0x000fc60003f04200 */
[----:B------:R-:W-:-:S04]  /*f170*/  FFMA R6, R9, R6, R10 ;  /* 0x0000000609067223 */ /* 0x000fc8000000000a */
[C---:B------:R-:W-:Y:S01]  /*f180*/  FFMA R3, R9.reuse, R6, R3 ;  /* 0x0000000609037223 */ /* 0x040fe20000000003 */
[----:B------:R-:W-:-:S04]  /*f190*/  FFMA R9, R9, R2, RZ ;  /* 0x0000000209097223 */ /* 0x000fc800000000ff */
[----:B------:R-:W-:Y:S01]  /*f1a0*/  FFMA R2, R9, R3, R2 ;  /* 0x0000000309027223 */ /* 0x000fe20000000002 */
[----:B------:R-:W-:Y:S05]  /*f1b0*/  @P0 BREAK.RELIABLE B4 ;  /* 0x0000000000040942 */ /* 0x000fea0003800100 */
[----:B------:R-:W-:-:S04]  /*f1c0*/  @P1 FADD R2, RZ, -R2 ;  /* 0x80000002ff021221 */ /* 0x000fc80000000000 */
[----:B------:R-:W-:Y:S01]  /*f1d0*/  FMUL R11, R2, R13 ;  /* 0x0000000d020b7220 */ /* 0x000fe20000400000 */
[----:B------:R-:W-:Y:S06]  /*f1e0*/  @P0 BRA `(.L_x_236) ;  /* 0x0000000000140947 */ /* 0x000fec0003800000 */
[----:B------:R-:W-:Y:S05]  /*f1f0*/  BRA `(.L_x_237) ;  /* 0x0000001400287947 */ /* 0x000fea0003800000 */
.L_x_232:
[----:B------:R-:W-:Y:S01]  /*f200*/  FSETP.GT.AND P0, PT, |R4|, 2, PT ;  /* 0x400000000400780b */ /* 0x000fe20003f04200 */
[----:B------:R-:W-:-:S12]  /*f210*/  HFMA2 R11, -RZ, RZ, 0, 0 ;  /* 0x00000000ff0b7431 */ /* 0x000fd800000001ff */
[----:B------:R-:W-:Y:S05]  /*f220*/  @P0 BREAK.RELIABLE B4 ;  /* 0x0000000000040942 */ /* 0x000fea0003800100 */
[----:B------:R-:W-:Y:S05]  /*f230*/  @!P0 BRA `(.L_x_237) ;  /* 0x0000001400188947 */ /* 0x000fea0003800000 */
.L_x_236:
[----:B------:R-:W-:Y:S01]  /*f240*/  FSETP.NEU.AND P0, PT, |R4|, +INF , PT ;  /* 0x7f8000000400780b */ /* 0x000fe20003f0d200 */
[----:B------:R-:W-:Y:S01]  /*f250*/  BSSY.RECONVERGENT B1, `(.L_x_238) ;  /* 0x0000072000017945 */ /* 0x000fe20003800200 */
[----:B------:R-:W-:-:S11]  /*f260*/  MOV R10, RZ ;  /* 0x000000ff000a7202 */ /* 0x000fd60000000f00 */
[----:B------:R-:W-:Y:S05]  /*f270*/  @!P0 BRA `(.L_x_239) ;  /* 0x0000000400bc8947 */ /* 0x000fea0003800000 */
[----:B------:R-:W1:Y:S01]  /*f280*/  MUFU.RCP R3, |R4| ;  /* 0x4000000400037308 */ /* 0x000e620000001000 */
[----:B------:R-:W-:Y:S01]  /*f290*/  MOV R2, 0x3fca3ba2 ;  /* 0x3fca3ba200027802 */ /* 0x000fe20000000f00 */
[----:B------:R-:W-:Y:S01]  /*f2a0*/  HFMA2 R6, -RZ, RZ, 2.25390625, -14.4296875 ;  /* 0x4082cb37ff067431 */ /* 0x000fe200000001ff */
[----:B------:R-:W-:Y:S01]  /*f2b0*/  BSSY.RECONVERGENT B2, `(.L_x_240) ;  /* 0x0000047000027945 */ /* 0x000fe20003800200 */
[----:B-1----:R-:W-:-:S04]  /*f2c0*/  FMUL R15, R3, R3 ;  /* 0x00000003030f7220 */ /* 0x002fc80000400000 */
        /* <DEDUP_REMOVED lines=23> */
[----:B------:R-:W-:Y:S01]  /*f440*/  MOV R6, RZ ;  /* 0x000000ff00067202 */ /* 0x000fe20000000f00 */
[----:B------:R-:W-:Y:S01]  /*f450*/  IMAD.MOV.U32 R31, RZ, RZ, RZ ;  /* 0x000000ffff1f7224 */ /* 0x000fe200078e00ff */
[----:B------:R-:W-:-:S07]  /*f460*/  LOP3.LUT R33, R2, 0x80000000, RZ, 0xfc, !PT ;  /* 0x8000000002217812 */ /* 0x000fce00078efcff */
.L_x_243:
        /* <DEDUP_REMOVED lines=12> */
.L_x_242:
        /* <DEDUP_REMOVED lines=19> */
[----:B--2---:R-:W-:Y:S02]  /*f660*/  SHF.R.U32.HI R6, RZ, 0x1e, R9 ;  /* 0x0000001eff067819 */ /* 0x004fe40000011609 */
        /* <DEDUP_REMOVED lines=11> */
.L_x_241:
[----:B------:R-:W-:Y:S05]  /*f720*/  BSYNC.RECONVERGENT B2 ;  /* 0x0000000000027941 */ /* 0x000fea0003800200 */
.L_x_240:
        /* <DEDUP_REMOVED lines=32> */
[----:B------:R-:W-:-:S04]  /*f930*/  FFMA R9, R9, R2, RZ ;  /* 0x0000000209097223 */ /* 0x000fc800000000ff */
[----:B------:R-:W-:-:S04]  /*f940*/  FFMA R2, R9, R3, R2 ;  /* 0x0000000309027223 */ /* 0x000fc80000000002 */
[----:B------:R-:W-:-:S04]  /*f950*/  @P1 FADD R2, RZ, -R2 ;  /* 0x80000002ff021221 */ /* 0x000fc80000000000 */
[----:B------:R-:W-:-:S07]  /*f960*/  FMUL R10, R2, R15 ;  /* 0x0000000f020a7220 */ /* 0x000fce0000400000 */
.L_x_239:
[----:B------:R-:W-:Y:S05]  /*f970*/  BSYNC.RECONVERGENT B1 ;  /* 0x0000000000017941 */ /* 0x000fea0003800200 */
.L_x_238:
[----:B------:R-:W-:Y:S05]  /*f980*/  BRA `(.L_x_244) ;  /* 0x0000000000b47947 */ /* 0x000fea0003800000 */
.L_x_231:
[----:B------:R-:W-:Y:S02]  /*f990*/  HFMA2 R3, -RZ, RZ, 0.0261688232421875, -0.61279296875 ;  /* 0x26b3b8e7ff037431 */ /* 0x000fe400000001ff */
[C---:B------:R-:W-:Y:S01]  /*f9a0*/  FADD R2, |R4|.reuse, -2.4048254489898681641 ;  /* 0xc019e8a904027421 */ /* 0x040fe20000000200 */
[C---:B------:R-:W-:Y:S01]  /*f9b0*/  FADD R6, |R4|.reuse, -5.5200781822204589844 ;  /* 0xc0b0a47b04067421 */ /* 0x040fe20000000200 */
[----:B------:R-:W-:Y:S01]  /*f9c0*/  FADD R9, |R4|, -8.6537275314331054688 ;  /* 0xc10a75ab04097421 */ /* 0x000fe20000000200 */
[----:B------:R-:W-:Y:S05]  /*f9d0*/  @P4 BREAK.RELIABLE B4 ;  /* 0x0000000000044942 */ /* 0x000fea0003800100 */
        /* <DEDUP_REMOVED lines=40> */
.L_x_244:
[----:B------:R-:W-:Y:S04]  /*fc60*/  BSSY.RECONVERGENT B1, `(.L_x_245) ;  /* 0x000008c000017945 */ /* 0x000fe80003800200 */
        /* <DEDUP_REMOVED lines=25> */
.L_x_246:
        /* <DEDUP_REMOVED lines=12> */
[----:B------:R-:W-:-:S03]  /*fec0*/  FMUL R3, |R4|, 16777216 ;  /* 0x4b80000004037820 */ /* 0x000fc60000400200 */
[----:B------:R-:W-:Y:S02]  /*fed0*/  FMUL R27, R14, 0.63661974668502807617 ;  /* 0x3f22f9830e1b7820 */ /* 0x000fe40000400000 */
[----:B------:R-:W-:Y:S02]  /*fee0*/  FSEL R12, R3, |R4|, !P0 ;  /* 0x40000004030c7208 */ /* 0x000fe40004000000 */
[----:B------:R-:W-:Y:S02]  /*fef0*/  MOV R3, 0x4056fe93 ;  /* 0x4056fe9300037802 */ /* 0x000fe40000000f00 */
[----:B------:R-:W1:Y:S03]  /*ff00*/  MUFU.RSQ R13, R12 ;  /* 0x0000000c000d7308 */ /* 0x000e660000001400 */
[----:B------:R-:W-:-:S04]  /*ff10*/  FFMA R3, R6, R3, -0.51452267169952392578 ;  /* 0xbf03b7c206037423 */ /* 0x000fc80000000003 */
[C---:B------:R-:W-:Y:S01]  /*ff20*/  FFMA R9, R6.reuse, R3, 0.10337056964635848999 ;  /* 0x3dd3b3f306097423 */ /* 0x040fe20000000003 */
[----:B------:R-:W2:Y:S03]  /*ff30*/  F2I.NTZ R27, R27 ;  /* 0x0000001b001b7305 */ /* 0x000ea60000203100 */
[----:B------:R-:W-:-:S04]  /*ff40*/  FFMA R9, R6, R9, -0.062499724328517913818 ;  /* 0xbd7fffb606097423 */ /* 0x000fc80000000009 */
[----:B------:R-:W-:Y:S01]  /*ff50*/  FFMA R9, R6, R9, 1 ;  /* 0x3f80000006097423 */ /* 0x000fe20000000009 */
[----:B-1----:R-:W-:Y:S01]  /*ff60*/  @!P0 FMUL R13, R13, 4096 ;  /* 0x458000000d0d8820 */ /* 0x002fe20000400000 */
[----:B------:R-:W-:-:S03]  /*ff70*/  FSETP.GE.AND P0, PT, |R14|, 105615, PT ;  /* 0x47ce47800e00780b */ /* 0x000fc60003f06200 */
[----:B------:R-:W-:Y:S01]  /*ff80*/  FMUL R6, R13, 0.79788458347320556641 ;  /* 0x3f4c422a0d067820 */ /* 0x000fe20000400000 */
[----:B--2---:R-:W-:-:S03]  /*ff90*/  I2FP.F32.S32 R3, R27 ;  /* 0x0000001b00037245 */ /* 0x004fc60000201400 */
        /* <DEDUP_REMOVED lines=12> */
[----:B------:R-:W-:Y:S01]  /*10060*/  IMAD.MOV.U32 R9, RZ, RZ, RZ ;  /* 0x000000ffff097224 */ /* 0x000fe200078e00ff */
[----:B------:R-:W-:Y:S02]  /*10070*/  MOV R31, RZ ;  /* 0x000000ff001f7202 */ /* 0x000fe40000000f00 */
[----:B------:R-:W-:-:S07]  /*10080*/  LOP3.LUT R33, R2, 0x80000000, RZ, 0xfc, !PT ;  /* 0x8000000002217812 */ /* 0x000fce00078efcff */
.L_x_251:
        /* <DEDUP_REMOVED lines=12> */
.L_x_250:
        /* <DEDUP_REMOVED lines=9> */
[----:B------:R-:W4:Y:S01]  /*101e0*/  @P0 LDL R12, [R13+0x10] ;  /* 0x000010000d0c0983 */ /* 0x000f220000100800 */
[----:B------:R-:W-:Y:S01]  /*101f0*/  @P0 LOP3.LUT R3, R3, 0x1f, RZ, 0xc0, !PT ;  /* 0x0000001f03030812 */ /* 0x000fe200078ec0ff */
[----:B------:R-:W-:Y:S01]  /*10200*/  UMOV UR4, 0x54442d19 ;  /* 0x54442d1900047882 */ /* 0x000fe20000000000 */
[----:B------:R-:W-:-:S02]  /*10210*/  UMOV UR5, 0x3bf921fb ;  /* 0x3bf921fb00057882 */ /* 0x000fc40000000000 */
[-C--:B---3--:R-:W-:Y:S02]  /*10220*/  @P0 SHF.L.W.U32.HI R9, R2, R3.reuse, R9 ;  /* 0x0000000302090219 */ /* 0x088fe40000010e09 */
[----:B----4-:R-:W-:Y:S02]  /*10230*/  @P0 SHF.L.W.U32.HI R2, R12, R3, R2 ;  /* 0x000000030c020219 */ /* 0x010fe40000010e02 */
[----:B------:R-:W-:Y:S02]  /*10240*/  ISETP.GE.AND P0, PT, R14, RZ, PT ;  /* 0x000000ff0e00720c */ /* 0x000fe40003f06270 */
[C---:B-1----:R-:W-:Y:S02]  /*10250*/  SHF.L.W.U32.HI R27, R2.reuse, 0x2, R9 ;  /* 0x00000002021b7819 */ /* 0x042fe40000010e09 */
        /* <DEDUP_REMOVED lines=14> */
.L_x_249:
[----:B------:R-:W-:Y:S05]  /*10340*/  BSYNC.RECONVERGENT B2 ;  /* 0x0000000000027941 */ /* 0x000fea0003800200 */
.L_x_248:
        /* <DEDUP_REMOVED lines=15> */
[----:B------:R-:W-:Y:S01]  /*10440*/  LOP3.LUT P1, RZ, R3, 0x2, RZ, 0xc0, !PT ;  /* 0x0000000203ff7812 */ /* 0x000fe2000782c0ff */
[----:B------:R-:W-:-:S04]  /*10450*/  FFMA R2, R9, -7.5497894158615963534e-08, R2 ;  /* 0xb3a2216809027823 */ /* 0x000fc80000000002 */
[C---:B------:R-:W-:Y:S01]  /*10460*/  FMUL R9, R2.reuse, R2 ;  /* 0x0000000202097220 */ /* 0x040fe20000400000 */
[----:B------:R-:W-:-:S03]  /*10470*/  FSEL R2, R2, 1, !P0 ;  /* 0x3f80000002027808 */ /* 0x000fc60004000000 */
[----:B------:R-:W-:Y:S01]  /*10480*/  FFMA R6, R9, R12, -0.0013887860113754868507 ;  /* 0xbab607ed09067423 */ /* 0x000fe2000000000c */
[----:B------:R-:W-:Y:S01]  /*10490*/  FSEL R12, R13, 0.041666727513074874878, !P0 ;  /* 0x3d2aaabb0d0c7808 */ /* 0x000fe20004000000 */
[----:B------:R-:W-:Y:S01]  /*104a0*/  FFMA R3, R9, R2, RZ ;  /* 0x0000000209037223 */ /* 0x000fe200000000ff */
[----:B------:R-:W-:Y:S02]  /*104b0*/  FSEL R13, -R14, -0.4999999701976776123, !P0 ;  /* 0xbeffffff0e0d7808 */ /* 0x000fe40004000100 */
[----:B------:R-:W-:-:S05]  /*104c0*/  FSEL R6, R6, -0.00019574658654164522886, P0 ;  /* 0xb94d415306067808 */ /* 0x000fca0000000000 */
[----:B------:R-:W-:-:S04]  /*104d0*/  FFMA R6, R9, R6, R12 ;  /* 0x0000000609067223 */ /* 0x000fc8000000000c */
[----:B------:R-:W-:-:S04]  /*104e0*/  FFMA R6, R9, R6, R13 ;  /* 0x0000000609067223 */ /* 0x000fc8000000000d */
[----:B------:R-:W-:-:S04]  /*104f0*/  FFMA R2, R3, R6, R2 ;  /* 0x0000000603027223 */ /* 0x000fc80000000002 */
[----:B------:R-:W-:-:S04]  /*10500*/  @P1 FADD R2, RZ, -R2 ;  /* 0x80000002ff021221 */ /* 0x000fc80000000000 */
[----:B------:R-:W-:-:S07]  /*10510*/  FMUL R9, R15, R2 ;  /* 0x000000020f097220 */ /* 0x000fce0000400000 */
.L_x_247:
[----:B------:R-:W-:Y:S05]  /*10520*/  BSYNC.RECONVERGENT B1 ;  /* 0x0000000000017941 */ /* 0x000fea0003800200 */
.L_x_245:
[----:B------:R-:W1:Y:S01]  /*10530*/  MUFU.RCP R3, R4 ;  /* 0x0000000400037308 */ /* 0x000e620000001000 */
[----:B------:R-:W-:Y:S01]  /*10540*/  UMOV UR4, 0x40000000 ;  /* 0x4000000000047882 */ /* 0x000fe20000000000 */
[----:B------:R-:W-:Y:S01]  /*10550*/  FSETP.GEU.AND P0, PT, R4, RZ, PT ;  /* 0x000000ff0400720b */ /* 0x000fe20003f0e000 */
[----:B------:R-:W-:Y:S01]  /*10560*/  BSSY.RECONVERGENT B6, `(.L_x_252) ;  /* 0x0000011000067945 */ /* 0x000fe20003800200 */
[----:B------:R-:W-:-:S04]  /*10570*/  MOV R15, UR4 ;  /* 0x00000004000f7c02 */ /* 0x000fc80008000f00 */
[----:B------:R-:W2:Y:S01]  /*10580*/  FCHK P1, R15, R4 ;  /* 0x000000040f007302 */ /* 0x000ea20000020000 */
[----:B-1----:R-:W-:-:S04]  /*10590*/  FFMA R2, R3, -R4, 1 ;  /* 0x3f80000003027423 */ /* 0x002fc80000000804 */
[----:B------:R-:W-:Y:S01]  /*105a0*/  FFMA R2, R3, R2, R3 ;  /* 0x0000000203027223 */ /* 0x000fe20000000003 */
[----:B------:R-:W-:Y:S02]  /*105b0*/  FSEL R3, -R10, R10, !P0 ;  /* 0x0000000a0a037208 */ /* 0x000fe40004000100 */
[----:B------:R-:W-:Y:S01]  /*105c0*/  FSETP.GEU.AND P0, PT, |R4|, 1.000000003171076851e-30, PT ;  /* 0x0da242600400780b */ /* 0x000fe20003f0e200 */
[----:B------:R-:W-:Y:S01]  /*105d0*/  FFMA R13, R2, 2, RZ ;  /* 0x40000000020d7823 */ /* 0x000fe200000000ff */
[----:B------:R-:W-:-:S03]  /*105e0*/  LOP3.LUT R6, R3, 0x80000000, R4, 0xb8, !PT ;  /* 0x8000000003067812 */ /* 0x000fc600078eb804 */
[----:B------:R-:W-:Y:S01]  /*105f0*/  FFMA R10, R13, -R4, 2 ;  /* 0x400000000d0a7423 */ /* 0x000fe20000000804 */
[----:B------:R-:W-:-:S03]  /*10600*/  FSEL R6, R6, R3, !P0 ;  /* 0x0000000306067208 */ /* 0x000fc60004000000 */
[----:B------:R-:W-:Y:S01]  /*10610*/  FFMA R2, R2, R10, R13 ;  /* 0x0000000a02027223 */ /* 0x000fe2000000000d */
[----:B--2---:R-:W-:Y:S06]  /*10620*/  @!P1 BRA `(.L_x_253) ;  /* 0x0000000000109947 */ /* 0x004fec0003800000 */
[----:B------:R-:W-:Y:S01]  /*10630*/  HFMA2 R3, -RZ, RZ, 2, 0 ;  /* 0x40000000ff037431 */ /* 0x000fe200000001ff */
[----:B------:R-:W-:Y:S02]  /*10640*/  MOV R2, R4 ;  /* 0x0000000400027202 */ /* 0x000fe40000000f00 */
[----:B------:R-:W-:-:S07]  /*10650*/  MOV R26, 0x10670 ;  /* 0x00010670001a7802 */ /* 0x000fce0000000f00 */
[----:B0-----:R-:W-:Y:S05]  /*10660*/  CALL.REL.NOINC `($__internal_1_$__cuda_sm3x_div_rn_noftz_f32_slowpath) ;  /* 0x000004e800bc7944 */ /* 0x001fea0003c00000 */
.L_x_253:
[----:B------:R-:W-:Y:S05]  /*10670*/  BSYNC.RECONVERGENT B6 ;  /* 0x0000000000067941 */ /* 0x000fea0003800200 */
.L_x_252:
[----:B------:R-:W-:Y:S01]  /*10680*/  FFMA R2, R6, R2, -R9 ;  /* 0x0000000206027223 */ /* 0x000fe20000000809 */
[----:B------:R-:W-:Y:S06]  /*10690*/  BRA `(.L_x_254) ;  /* 0x0000000c00987947 */ /* 0x000fec0003800000 */
.L_x_237:
[----:B------:R-:W-:Y:S05]  /*106a0*/  BSYNC.RELIABLE B4 ;  /* 0x0000000000047941 */ /* 0x000fea0003800100 */
.L_x_230:
        /* <DEDUP_REMOVED lines=15> */
.L_x_256:
[----:B------:R-:W-:Y:S05]  /*107a0*/  BSYNC.RECONVERGENT B4 ;  /* 0x0000000000047941 */ /* 0x000fea0003800200 */
.L_x_255:
[----:B------:R-:W1:Y:S01]  /*107b0*/  MUFU.RCP R3, R4 ;  /* 0x0000000400037308 */ /* 0x000e620000001000 */
[----:B------:R-:W-:Y:S01]  /*107c0*/  UMOV UR4, 0x41900000 ;  /* 0x4190000000047882 */ /* 0x000fe20000000000 */
[----:B------:R-:W-:Y:S01]  /*107d0*/  MOV R10, R2 ;  /* 0x00000002000a7202 */ /* 0x000fe20000000f00 */
[----:B------:R-:W-:Y:S02]  /*107e0*/  IMAD.U32 R13, RZ, RZ, UR4 ;  /* 0x00000004ff0d7e24 */ /* 0x000fe4000f8e00ff */
[----:B------:R-:W-:Y:S01]  /*107f0*/  HFMA2 R9, -RZ, RZ, 1.875, 0 ;  /* 0x3f800000ff097431 */ /* 0x000fe200000001ff */
[----:B------:R-:W-:Y:S01]  /*10800*/  BSSY.RECONVERGENT B4, `(.L_x_257) ;  /* 0x000000f000047945 */ /* 0x000fe20003800200 */
[----:B------:R-:W-:Y:S01]  /*10810*/  FSETP.GT.AND P0, PT, |R10|, 9.99999986991104000000e+14, PT ;  /* 0x58635fa90a00780b */ /* 0x000fe20003f04200 */
[----:B------:R-:W2:Y:S03]  /*10820*/  FCHK P1, R13, R4 ;  /* 0x000000040d007302 */ /* 0x000ea60000020000 */
        /* <DEDUP_REMOVED lines=12> */
.L_x_258:
[----:B------:R-:W-:Y:S05]  /*108f0*/  BSYNC.RECONVERGENT B4 ;  /* 0x0000000000047941 */ /* 0x000fea0003800200 */
.L_x_257:
        /* <DEDUP_REMOVED lines=20> */
.L_x_260:
[----:B------:R-:W-:Y:S05]  /*10a40*/  BSYNC.RECONVERGENT B4 ;  /* 0x0000000000047941 */ /* 0x000fea0003800200 */
.L_x_259:
        /* <DEDUP_REMOVED lines=20> */
.L_x_262:
[----:B------:R-:W-:Y:S05]  /*10b90*/  BSYNC.RECONVERGENT B4 ;  /* 0x0000000000047941 */ /* 0x000fea0003800200 */
.L_x_261:
        /* <DEDUP_REMOVED lines=17> */
[----:B------:R-:W-:Y:S01]  /*10cb0*/  HFMA2 R3, -RZ, RZ, 2.625, 0 ;  /* 0x41400000ff037431 */ /* 0x000fe200000001ff */
[----:B------:R-:W-:Y:S02]  /*10cc0*/  MOV R2, R4 ;  /* 0x0000000400027202 */ /* 0x000fe40000000f00 */
[----:B------:R-:W-:-:S07]  /*10cd0*/  MOV R26, 0x10cf0 ;  /* 0x00010cf0001a7802 */ /* 0x000fce0000000f00 */
[----:B0-----:R-:W-:Y:S05]  /*10ce0*/  CALL.REL.NOINC `($__internal_1_$__cuda_sm3x_div_rn_noftz_f32_slowpath) ;  /* 0x000004e4001c7944 */ /* 0x001fea0003c00000 */
.L_x_264:
[----:B------:R-:W-:Y:S05]  /*10cf0*/  BSYNC.RECONVERGENT B4 ;  /* 0x0000000000047941 */ /* 0x000fea0003800200 */
.L_x_263:
        /* <DEDUP_REMOVED lines=20> */
.L_x_266:
[----:B------:R-:W-:Y:S05]  /*10e40*/  BSYNC.RECONVERGENT B4 ;  /* 0x0000000000047941 */ /* 0x000fea0003800200 */
.L_x_265:
        /* <DEDUP_REMOVED lines=21> */
.L_x_268:
[----:B------:R-:W-:Y:S05]  /*10fa0*/  BSYNC.RECONVERGENT B4 ;  /* 0x0000000000047941 */ /* 0x000fea0003800200 */
.L_x_267:
        /* <DEDUP_REMOVED lines=20> */
.L_x_270:
[----:B------:R-:W-:Y:S05]  /*110f0*/  BSYNC.RECONVERGENT B4 ;  /* 0x0000000000047941 */ /* 0x000fea0003800200 */
.L_x_269:
[----:B------:R-:W1:Y:S01]  /*11100*/  MUFU.RCP R3, R4 ;  /* 0x0000000400037308 */ /* 0x000e620000001000 */
[----:B------:R-:W-:Y:S01]  /*11110*/  UMOV UR4, 0x40800000 ;  /* 0x4080000000047882 */ /* 0x000fe20000000000 */
[----:B------:R-:W-:Y:S01]  /*11120*/  FFMA R9, R10, R2, -R9 ;  /* 0x000000020a097223 */ /* 0x000fe20000000809 */
[----:B------:R-:W-:Y:S01]  /*11130*/  IMAD.U32 R13, RZ, RZ, UR4 ;  /* 0x00000004ff0d7e24 */ /* 0x000fe2000f8e00ff */
        /* <DEDUP_REMOVED lines=17> */
.L_x_272:
[----:B------:R-:W-:Y:S05]  /*11250*/  BSYNC.RECONVERGENT B4 ;  /* 0x0000000000047941 */ /* 0x000fea0003800200 */
.L_x_271:
        /* <DEDUP_REMOVED lines=20> */
.L_x_274:
[----:B------:R-:W-:Y:S05]  /*113a0*/  BSYNC.RECONVERGENT B4 ;  /* 0x0000000000047941 */ /* 0x000fea0003800200 */
.L_x_273:
        /* <DEDUP_REMOVED lines=20> */
.L_x_275:
[----:B------:R-:W-:Y:S05]  /*114f0*/  BSYNC.RECONVERGENT B4 ;  /* 0x0000000000047941 */ /* 0x000fea0003800200 */
.L_x_254:
[----:B------:R-:W-:Y:S05]  /*11500*/  BSYNC.RECONVERGENT B5 ;  /* 0x0000000000057941 */ /* 0x000fea0003800200 */
.L_x_229:
[----:B------:R-:W-:-:S04]  /*11510*/  FADD R2, -R2, R11 ;  /* 0x0000000b02027221 */ /* 0x000fc80000000100 */
[----:B------:R-:W-:Y:S01]  /*11520*/  FMUL R3, R5, R2 ;  /* 0x0000000205037220 */ /* 0x000fe20000400000 */
[----:B------:R-:W-:Y:S06]  /*11530*/  BRA `(.L_x_172) ;  /* 0x0000001000e47947 */ /* 0x000fec0003800000 */
.L_x_184:
        /* <DEDUP_REMOVED lines=24> */
.L_x_277:
[----:B------:R-:W-:Y:S02]  /*116c0*/  FSETP.NEU.AND P1, PT, |R4|, +INF , PT ;  /* 0x7f8000000400780b */ /* 0x000fe40003f2d200 */
[----:B------:R-:W-:-:S11]  /*116d0*/  MOV R2, RZ ;  /* 0x000000ff00027202 */ /* 0x000fd60000000f00 */
[----:B------:R-:W-:Y:S05]  /*116e0*/  @!P1 BRA `(.L_x_278) ;  /* 0x0000000400b49947 */ /* 0x000fea0003800000 */
[----:B------:R-:W1:Y:S01]  /*116f0*/  MUFU.RCP R13, |R4| ;  /* 0x40000004000d7308 */ /* 0x000e620000001000 */
[----:B------:R-:W-:Y:S01]  /*11700*/  HFMA2 R2, -RZ, RZ, 1.947265625, 0.9541015625 ;  /* 0x3fca3ba2ff027431 */ /* 0x000fe200000001ff */
[----:B------:R-:W-:Y:S01]  /*11710*/  MOV R6, 0x4082cb37 ;  /* 0x4082cb3700067802 */ /* 0x000fe20000000f00 */
        /* <DEDUP_REMOVED lines=27> */
.L_x_281:
        /* <DEDUP_REMOVED lines=41> */
[----:B-12---:R-:W-:-:S07]  /*11b60*/  FSEL R3, -R10, R10, !P2 ;  /* 0x0000000a0a037208 */ /* 0x006fce0005000100 */
.L_x_280:
[----:B------:R-:W-:Y:S05]  /*11b70*/  BSYNC.RECONVERGENT B2 ;  /* 0x0000000000027941 */ /* 0x000fea0003800200 */
.L_x_279:
[----:B------:R-:W-:Y:S01]  /*11b80*/  LOP3.LUT R5, R5, 0x3, RZ, 0xc0, !PT ;  /* 0x0000000305057812 */ /* 0x000fe200078ec0ff */
[----:B------:R-:W-:Y:S02]  /*11b90*/  IMAD.MOV.U32 R2, RZ, RZ, 0x3fc90fdb ;  /* 0x3fc90fdbff027424 */ /* 0x000fe400078e00ff */
[C---:B------:R-:W-:Y:S01]  /*11ba0*/  FMUL R11, |R4|.reuse, 16777216 ;  /* 0x4b800000040b7820 */ /* 0x040fe20000400200 */
[----:B------:R-:W-:Y:S01]  /*11bb0*/  FSETP.GEU.AND P3, PT, |R4|, 1.175494350822287508e-38, PT ;  /* 0x008000000400780b */ /* 0x000fe20003f6e200 */
[----:B------:R-:W-:Y:S01]  /*11bc0*/  HFMA2 R10, -RZ, RZ, 0.487060546875, -0.0625 ;  /* 0x37cbac00ff0a7431 */ /* 0x000fe200000001ff */
[----:B------:R-:W-:Y:S01]  /*11bd0*/  I2FP.F32.U32 R5, R5 ;  /* 0x0000000500057245 */ /* 0x000fe20000201000 */
[----:B------:R-:W-:Y:S01]  /*11be0*/  HFMA2 R12, -RZ, RZ, 1.541015625, -0.052001953125 ;  /* 0x3e2aaaa8ff0c7431 */ /* 0x000fe200000001ff */
[----:B------:R-:W-:Y:S02]  /*11bf0*/  FSEL R13, R11, |R4|, !P3 ;  /* 0x400000040b0d7208 */ /* 0x000fe40005800000 */
[----:B------:R-:W-:Y:S01]  /*11c00*/  MOV R11, 0x3c0885e4 ;  /* 0x3c0885e4000b7802 */ /* 0x000fe20000000f00 */
[----:B------:R-:W-:-:S03]  /*11c10*/  FFMA R2, R5, R2, -2.3561944961547851562 ;  /* 0xc016cbe405027423 */ /* 0x000fc60000000002 */
        /* <DEDUP_REMOVED lines=26> */
.L_x_278:
[----:B------:R-:W-:Y:S05]  /*11dc0*/  BSYNC.RECONVERGENT B1 ;  /* 0x0000000000017941 */ /* 0x000fea0003800200 */
.L_x_276:
[C---:B------:R-:W-:Y:S01]  /*11dd0*/  FSETP.GEU.AND P1, PT, R4.reuse, RZ, PT ;  /* 0x000000ff0400720b */ /* 0x040fe20003f2e000 */
[----:B------:R-:W-:Y:S01]  /*11de0*/  BSSY.RECONVERGENT B1, `(.L_x_282) ;  /* 0x000008c000017945 */ /* 0x000fe20003800200 */
[----:B------:R-:W-:Y:S02]  /*11df0*/  FSETP.GEU.AND P2, PT, |R4|, 1.000000003171076851e-30, PT ;  /* 0x0da242600400780b */ /* 0x000fe40003f4e200 */
[----:B------:R-:W-:-:S04]  /*11e00*/  FSEL R3, -R2, R2, !P1 ;  /* 0x0000000202037208 */ /* 0x000fc80004800100 */
[----:B------:R-:W-:-:S04]  /*11e10*/  LOP3.LUT R2, R3, 0x80000000, R4, 0xb8, !PT ;  /* 0x8000000003027812 */ /* 0x000fc800078eb804 */
[----:B------:R-:W-:-:S05]  /*11e20*/  FSEL R2, R2, R3, !P2 ;  /* 0x0000000302027208 */ /* 0x000fca0005000000 */
[----:B------:R-:W-:Y:S01]  /*11e30*/  FADD R5, R2, R2 ;  /* 0x0000000202057221 */ /* 0x000fe20000000000 */
[----:B------:R-:W-:Y:S06]  /*11e40*/  @P0 BRA `(.L_x_283) ;  /* 0x0000000000540947 */ /* 0x000fec0003800000 */
        /* <DEDUP_REMOVED lines=21> */
.L_x_283:
[----:B------:R-:W-:Y:S01]  /*11fa0*/  FSETP.NEU.AND P0, PT, |R4|, +INF , PT ;  /* 0x7f8000000400780b */ /* 0x000fe20003f0d200 */
[----:B------:R-:W-:-:S12]  /*11fb0*/  HFMA2 R2, -RZ, RZ, 0, 0 ;  /* 0x00000000ff027431 */ /* 0x000fd800000001ff */
[----:B------:R-:W-:Y:S05]  /*11fc0*/  @!P0 BRA `(.L_x_284) ;  /* 0x0000000400b48947 */ /* 0x000fea0003800000 */
[----:B------:R-:W1:Y:S01]  /*11fd0*/  MUFU.RCP R3, |R4| ;  /* 0x4000000400037308 */ /* 0x000e620000001000 */
[----:B------:R-:W-:Y:S01]  /*11fe0*/  MOV R2, 0x3fca3ba2 ;  /* 0x3fca3ba200027802 */ /* 0x000fe20000000f00 */
[----:B------:R-:W-:Y:S01]  /*11ff0*/  BSSY.RECONVERGENT B2, `(.L_x_285) ;  /* 0x0000046000027945 */ /* 0x000fe20003800200 */
[----:B------:R-:W-:Y:S01]  /*12000*/  MOV R6, 0x4082cb37 ;  /* 0x4082cb3700067802 */ /* 0x000fe20000000f00 */
        /* <DEDUP_REMOVED lines=26> */
.L_x_287:
        /* <DEDUP_REMOVED lines=42> */
.L_x_286:
[----:B------:R-:W-:Y:S05]  /*12450*/  BSYNC.RECONVERGENT B2 ;  /* 0x0000000000027941 */ /* 0x000fea0003800200 */
.L_x_285:
[----:B------:R-:W-:Y:S01]  /*12460*/  HFMA2 R2, -RZ, RZ, 1.9462890625, 0.0004794597625732421875 ;  /* 0x3fc90fdbff027431 */ /* 0x000fe200000001ff */
[----:B------:R-:W-:Y:S01]  /*12470*/  LOP3.LUT R9, R9, 0x3, RZ, 0xc0, !PT ;  /* 0x0000000309097812 */ /* 0x000fe200078ec0ff */
[C---:B------:R-:W-:Y:S01]  /*12480*/  FMUL R11, |R4|.reuse, 16777216 ;  /* 0x4b800000040b7820 */ /* 0x040fe20000400200 */
[----:B------:R-:W-:Y:S01]  /*12490*/  FSETP.GEU.AND P4, PT, |R4|, 1.175494350822287508e-38, PT ;  /* 0x008000000400780b */ /* 0x000fe20003f8e200 */
[----:B------:R-:W-:Y:S01]  /*124a0*/  IMAD.MOV.U32 R12, RZ, RZ, 0x3e2aaaa8 ;  /* 0x3e2aaaa8ff0c7424 */ /* 0x000fe200078e00ff */
[----:B------:R-:W-:Y:S02]  /*124b0*/  I2FP.F32.U32 R9, R9 ;  /* 0x0000000900097245 */ /* 0x000fe40000201000 */
[----:B------:R-:W-:Y:S01]  /*124c0*/  FSEL R14, R11, |R4|, !P4 ;  /* 0x400000040b0e7208 */ /* 0x000fe20006000000 */
[----:B------:R-:W-:Y:S01]  /*124d0*/  HFMA2 R11, -RZ, RZ, 1.0078125, -8.98838043212890625e-05 ;  /* 0x3c0885e4ff0b7431 */ /* 0x000fe200000001ff */
[----:B------:R-:W-:Y:S01]  /*124e0*/  MOV R10, 0x37cbac00 ;  /* 0x37cbac00000a7802 */ /* 0x000fe20000000f00 */
[----:B------:R-:W-:-:S03]  /*124f0*/  FFMA R2, R9, R2, -2.3561944961547851562 ;  /* 0xc016cbe409027423 */ /* 0x000fc60000000002 */
        /* <DEDUP_REMOVED lines=26> */
.L_x_284:
[----:B------:R-:W-:Y:S05]  /*126a0*/  BSYNC.RECONVERGENT B1 ;  /* 0x0000000000017941 */ /* 0x000fea0003800200 */
.L_x_282:
[----:B------:R-:W-:Y:S01]  /*126b0*/  FSEL R3, -R2, R2, !P1 ;  /* 0x0000000202037208 */ /* 0x000fe20004800100 */
[----:B------:R-:W1:Y:S01]  /*126c0*/  MUFU.RCP R11, R4 ;  /* 0x00000004000b7308 */ /* 0x000e620000001000 */
[----:B------:R-:W-:Y:S02]  /*126d0*/  BSSY.RECONVERGENT B4, `(.L_x_288) ;  /* 0x0000010000047945 */ /* 0x000fe40003800200 */
[----:B------:R-:W-:-:S04]  /*126e0*/  LOP3.LUT R2, R3, 0x80000000, R4, 0xb8, !PT ;  /* 0x8000000003027812 */ /* 0x000fc800078eb804 */
[----:B------:R-:W-:-:S05]  /*126f0*/  FSEL R2, R2, R3, !P2 ;  /* 0x0000000302027208 */ /* 0x000fca0005000000 */
[----:B------:R-:W-:-:S04]  /*12700*/  FADD R9, R2, R2 ;  /* 0x0000000202097221 */ /* 0x000fc80000000000 */
[----:B------:R-:W2:Y:S01]  /*12710*/  FCHK P0, R9, R4 ;  /* 0x0000000409007302 */ /* 0x000ea20000000000 */
[----:B-1----:R-:W-:-:S04]  /*12720*/  FFMA R6, R11, -R4, 1 ;  /* 0x3f8000000b067423 */ /* 0x002fc80000000804 */
[----:B------:R-:W-:-:S04]  /*12730*/  FFMA R6, R11, R6, R11 ;  /* 0x000000060b067223 */ /* 0x000fc8000000000b */
[----:B------:R-:W-:-:S04]  /*12740*/  FFMA R3, R6, R9, RZ ;  /* 0x0000000906037223 */ /* 0x000fc800000000ff */
[----:B------:R-:W-:-:S04]  /*12750*/  FFMA R2, R3, -R4, R9 ;  /* 0x8000000403027223 */ /* 0x000fc80000000009 */
[----:B------:R-:W-:Y:S01]  /*12760*/  FFMA R6, R6, R2, R3 ;  /* 0x0000000206067223 */ /* 0x000fe20000000003 */
[----:B--2---:R-:W-:Y:S06]  /*12770*/  @!P0 BRA `(.L_x_289) ;  /* 0x0000000000148947 */ /* 0x004fec0003800000 */
[----:B------:R-:W-:Y:S02]  /*12780*/  MOV R3, R9 ;  /* 0x0000000900037202 */ /* 0x000fe40000000f00 */
[----:B------:R-:W-:Y:S02]  /*12790*/  MOV R2, R4 ;  /* 0x0000000400027202 */ /* 0x000fe40000000f00 */
[----:B------:R-:W-:-:S07]  /*127a0*/  MOV R26, 0x127c0 ;  /* 0x000127c0001a7802 */ /* 0x000fce0000000f00 */
[----:B0-----:R-:W-:Y:S05]  /*127b0*/  CALL.REL.NOINC `($__internal_1_$__cuda_sm3x_div_rn_noftz_f32_slowpath) ;  /* 0x000004c800687944 */ /* 0x001fea0003c00000 */
[----:B------:R-:W-:-:S07]  /*127c0*/  MOV R6, R2 ;  /* 0x0000000200067202 */ /* 0x000fce0000000f00 */
.L_x_289:
[----:B------:R-:W-:Y:S05]  /*127d0*/  BSYNC.RECONVERGENT B4 ;  /* 0x0000000000047941 */ /* 0x000fea0003800200 */
.L_x_288:
[----:B------:R-:W1:Y:S01]  /*127e0*/  MUFU.RCP R3, R4 ;  /* 0x0000000400037308 */ /* 0x000e620000001000 */
[----:B------:R-:W-:Y:S07]  /*127f0*/  BSSY.RECONVERGENT B4, `(.L_x_290) ;  /* 0x000000c000047945 */ /* 0x000fee0003800200 */
        /* <DEDUP_REMOVED lines=11> */
.L_x_291:
[----:B------:R-:W-:Y:S05]  /*128b0*/  BSYNC.RECONVERGENT B4 ;  /* 0x0000000000047941 */ /* 0x000fea0003800200 */
.L_x_290:
[----:B------:R-:W-:-:S07]  /*128c0*/  FMUL R3, R2, R6 ;  /* 0x0000000602037220 */ /* 0x000fce0000400000 */
.L_x_172:
[----:B------:R-:W-:Y:S05]  /*128d0*/  BSYNC.RECONVERGENT B3 ;  /* 0x0000000000037941 */ /* 0x000fea0003800200 */
.L_x_171:
[----:B------:R-:W-:Y:S01]  /*128e0*/  FSETP.GEU.AND P0, PT, |R7|, 1, PT ;  /* 0x3f8000000700780b */ /* 0x000fe20003f0e200 */
[----:B------:R-:W-:Y:S01]  /*128f0*/  BSSY.RECONVERGENT B1, `(.L_x_292) ;  /* 0x0000034000017945 */ /* 0x000fe20003800200 */
[----:B------:R-:W-:Y:S01]  /*12900*/  FMUL R8, R3, R8 ;  /* 0x0000000803087220 */ /* 0x000fe20000400000 */
[----:B------:R-:W-:-:S10]  /*12910*/  FADD R2, |R7|, -RZ ;  /* 0x800000ff07027221 */ /* 0x000fd40000000200 */
[----:B------:R-:W-:Y:S05]  /*12920*/  @!P0 BRA `(.L_x_293) ;  /* 0x0000000000c08947 */ /* 0x000fea0003800000 */
[----:B------:R-:W-:-:S13]  /*12930*/  FSETP.GTU.AND P0, PT, R2, 8388608, PT ;  /* 0x4b0000000200780b */ /* 0x000fda0003f0c000 */
[----:B------:R-:W-:Y:S05]  /*12940*/  @P0 BRA `(.L_x_294) ;  /* 0x0000000000540947 */ /* 0x000fea0003800000 */
[----:B------:R-:W1:Y:S01]  /*12950*/  FRND.TRUNC R3, R2 ;  /* 0x0000000200037307 */ /* 0x000e62000020d000 */
[----:B------:R-:W-:Y:S01]  /*12960*/  BSSY.RECONVERGENT B2, `(.L_x_295) ;  /* 0x0000011000027945 */ /* 0x000fe20003800200 */
[----:B-1----:R-:W-:-:S05]  /*12970*/  FADD R4, R2, -R3 ;  /* 0x8000000302047221 */ /* 0x002fca0000000000 */
[----:B------:R-:W-:-:S13]  /*12980*/  ISETP.GE.U32.AND P0, PT, R4, 0x3f800000, PT ;  /* 0x3f8000000400780c */ /* 0x000fda0003f06070 */
[----:B------:R-:W-:Y:S05]  /*12990*/  @!P0 BRA `(.L_x_296) ;  /* 0x0000000000348947 */ /* 0x000fea0003800000 */
[----:B------:R-:W-:-:S04]  /*129a0*/  ISETP.GE.U32.AND P0, PT, R4, -0x7fffffff, PT ;  /* 0x800000010400780c */ /* 0x000fc80003f06070 */
[----:B------:R-:W-:-:S09]  /*129b0*/  FSETP.GEU.OR P1, PT, R4, -1, !P0 ;  /* 0xbf8000000400780b */ /* 0x000fd2000472e400 */
[----:B------:R-:W-:-:S04]  /*129c0*/  @P0 FADD R5, R3, -1 ;  /* 0xbf80000003050421 */ /* 0x000fc80000000000 */
[----:B------:R-:W-:-:S05]  /*129d0*/  @!P1 FADD R5, R5, -1 ;  /* 0xbf80000005059421 */ /* 0x000fca0000000000 */
[----:B------:R-:W-:Y:S01]  /*129e0*/  @P0 MOV R3, R5 ;  /* 0x0000000500030202 */ /* 0x000fe20000000f00 */
[----:B------:R-:W-:Y:S06]  /*129f0*/  @P0 BRA `(.L_x_296) ;  /* 0x00000000001c0947 */ /* 0x000fec0003800000 */
[----:B------:R-:W-:Y:S01]  /*12a00*/  FSETP.GE.AND P0, PT, R4, 2, PT ;  /* 0x400000000400780b */ /* 0x000fe20003f06000 */
[----:B------:R-:W-:-:S12]  /*12a10*/  FADD R3, R3, 1 ;  /* 0x3f80000003037421 */ /* 0x000fd80000000000 */
[----:B------:R-:W-:-:S05]  /*12a20*/  @P0 FADD R4, R4, -3 ;  /* 0xc040000004040421 */ /* 0x000fca0000000000 */
[----:B------:R-:W-:Y:S01]  /*12a30*/  FSETP.GE.AND P1, PT, R4, RZ, P0 ;  /* 0x000000ff0400720b */ /* 0x000fe20000726000 */
[----:B------:R-:W-:-:S12]  /*12a40*/  @P0 FADD R4, R3, 1 ;  /* 0x3f80000003040421 */ /* 0x000fd80000000000 */
[----:B------:R-:W-:-:S05]  /*12a50*/  @P1 FADD R4, R4, 1 ;  /* 0x3f80000004041421 */ /* 0x000fca0000000000 */
[----:B------:R-:W-:-:S07]  /*12a60*/  @P0 MOV R3, R4 ;  /* 0x0000000400030202 */ /* 0x000fce0000000f00 */
.L_x_296:
[----:B------:R-:W-:Y:S05]  /*12a70*/  BSYNC.RECONVERGENT B2 ;  /* 0x0000000000027941 */ /* 0x000fea0003800200 */
.L_x_295:
[----:B------:R-:W-:Y:S01]  /*12a80*/  FADD R2, R2, -R3 ;  /* 0x8000000302027221 */ /* 0x000fe20000000000 */
[----:B------:R-:W-:Y:S06]  /*12a90*/  BRA `(.L_x_293) ;  /* 0x0000000000647947 */ /* 0x000fec0003800000 */
.L_x_294:
[C---:B------:R-:W-:Y:S01]  /*12aa0*/  LOP3.LUT R3, R2.reuse, 0xff800000, RZ, 0xc0, !PT ;  /* 0xff80000002037812 */ /* 0x040fe200078ec0ff */
[----:B------:R-:W-:Y:S01]  /*12ab0*/  BSSY.RECONVERGENT B2, `(.L_x_297) ;  /* 0x0000015000027945 */ /* 0x000fe20003800200 */
[C---:B------:R-:W-:Y:S02]  /*12ac0*/  ISETP.GT.U32.AND P0, PT, R2.reuse, 0x7f7fffff, PT ;  /* 0x7f7fffff0200780c */ /* 0x040fe40003f04070 */
[----:B------:R-:W-:Y:S02]  /*12ad0*/  IADD3 R4, PT, PT, R3, -0x3f800000, RZ ;  /* 0xc080000003047810 */ /* 0x000fe40007ffe0ff */
[----:B------:R-:W-:Y:S02]  /*12ae0*/  LOP3.LUT R3, R2, 0x7fffff, RZ, 0xc0, !PT ;  /* 0x007fffff02037812 */ /* 0x000fe400078ec0ff */
[----:B------:R-:W-:Y:S02]  /*12af0*/  ISETP.NE.AND P1, PT, R4, RZ, PT ;  /* 0x000000ff0400720c */ /* 0x000fe40003f25270 */
[----:B------:R-:W-:-:S02]  /*12b00*/  MOV R9, 0x7fffffff ;  /* 0x7fffffff00097802 */ /* 0x000fc40000000f00 */
[----:B------:R-:W-:Y:S02]  /*12b10*/  LOP3.LUT R3, R3, 0x3f800000, RZ, 0xfc, !PT ;  /* 0x3f80000003037812 */ /* 0x000fe400078efcff */
[----:B------:R-:W-:-:S07]  /*12b20*/  FSEL R9, R9, 8388608, P0 ;  /* 0x4b00000009097808 */ /* 0x000fce0000000000 */
[----:B------:R-:W-:Y:S05]  /*12b30*/  @!P1 BRA `(.L_x_298) ;  /* 0x0000000000309947 */ /* 0x000fea0003800000 */
.L_x_299:
[----:B------:R-:W-:-:S04]  /*12b40*/  VIMNMX.U32 R2, PT, PT, R4, 0xb800000, PT ;  /* 0x0b80000004027848 */ /* 0x000fc80003fe0000 */
[C---:B------:R-:W-:Y:S02]  /*12b50*/  IADD3 R3, PT, PT, R2.reuse, R3, RZ ;  /* 0x0000000302037210 */ /* 0x040fe40007ffe0ff */
[----:B------:R-:W-:-:S03]  /*12b60*/  IADD3 R4, PT, PT, -R2, R4, RZ ;  /* 0x0000000402047210 */ /* 0x000fc60007ffe1ff */
[----:B------:R-:W-:Y:S01]  /*12b70*/  FADD R6, R3, -R3 ;  /* 0x8000000303067221 */ /* 0x000fe20000000000 */
[----:B------:R-:W-:-:S03]  /*12b80*/  ISETP.NE.AND P1, PT, R4, RZ, PT ;  /* 0x000000ff0400720c */ /* 0x000fc60003f25270 */
[----:B------:R-:W-:-:S04]  /*12b90*/  FADD R6, R3, R6 ;  /* 0x0000000603067221 */ /* 0x000fc80000000000 */
[----:B------:R-:W-:-:S04]  /*12ba0*/  FADD R5, R3, -R6 ;  /* 0x8000000603057221 */ /* 0x000fc80000000000 */
[----:B------:R-:W-:-:S04]  /*12bb0*/  FFMA.RZ R5, R5, 1, R6 ;  /* 0x3f80000005057823 */ /* 0x000fc8000000c006 */
[----:B------:R-:W1:Y:S02]  /*12bc0*/  FRND.TRUNC R6, R5 ;  /* 0x0000000500067307 */ /* 0x000e64000020d000 */
[----:B-1----:R-:W-:-:S05]  /*12bd0*/  FADD R3, R3, -R6 ;  /* 0x8000000603037221 */ /* 0x002fca0000000000 */
[----:B------:R-:W-:-:S13]  /*12be0*/  ISETP.NE.AND P0, PT, R3, RZ, PT ;  /* 0x000000ff0300720c */ /* 0x000fda0003f05270 */
[----:B------:R-:W-:Y:S05]  /*12bf0*/  @P0 BRA P1, `(.L_x_299) ;  /* 0xfffffffc00d00947 */ /* 0x000fea000083ffff */
.L_x_298:
[----:B------:R-:W-:Y:S05]  /*12c00*/  BSYNC.RECONVERGENT B2 ;  /* 0x0000000000027941 */ /* 0x000fea0003800200 */
.L_x_297:
[----:B------:R-:W-:-:S04]  /*12c10*/  FMUL R2, R3, 1.1920928955078125e-07 ;  /* 0x3400000003027820 */ /* 0x000fc80000400000 */
[----:B------:R-:W-:-:S07]  /*12c20*/  FMUL R2, R9, R2 ;  /* 0x0000000209027220 */ /* 0x000fce0000400000 */
.L_x_293:
[----:B------:R-:W-:Y:S05]  /*12c30*/  BSYNC.RECONVERGENT B1 ;  /* 0x0000000000017941 */ /* 0x000fea0003800200 */
.L_x_292:
[C---:B------:R-:W-:Y:S01]  /*12c40*/  FSETP.NAN.AND P0, PT, |R2|.reuse, |R2|, PT ;  /* 0x400000020200720b */ /* 0x040fe20003f08200 */
[----:B------:R-:W-:Y:S01]  /*12c50*/  BSSY.RECONVERGENT B3, `(.L_x_300) ;  /* 0x0000089000037945 */ /* 0x000fe20003800200 */
[----:B------:R-:W-:-:S04]  /*12c60*/  LOP3.LUT R7, R2, 0x80000000, R7, 0xb8, !PT ;  /* 0x8000000002077812 */ /* 0x000fc800078eb807 */
[----:B------:R-:W-:-:S04]  /*12c70*/  FSEL R7, R2, R7, P0 ;  /* 0x0000000702077208 */ /* 0x000fc80000000000 */
[C---:B------:R-:W-:Y:S01]  /*12c80*/  FSETP.GT.AND P0, PT, |R7|.reuse, 0.5, PT ;  /* 0x3f0000000700780b */ /* 0x040fe20003f04200 */
[----:B------:R-:W-:-:S05]  /*12c90*/  FADD R2, -|R7|, 1 ;  /* 0x3f80000007027421 */ /* 0x000fca0000000300 */
[----:B------:R-:W-:-:S04]  /*12ca0*/  FSEL R5, R2, |R7|, P0 ;  /* 0x4000000702057208 */ /* 0x000fc80000000000 */
[----:B------:R-:W-:-:S13]  /*12cb0*/  FSETP.GEU.AND P0, PT, |R5|, 9.9999997171806853657e-10, PT ;  /* 0x3089705f0500780b */ /* 0x000fda0003f0e200 */
[----:B------:R-:W-:Y:S05]  /*12cc0*/  @P0 BRA `(.L_x_301) ;  /* 0x00000004000c0947 */ /* 0x000fea0003800000 */
[----:B------:R-:W1:Y:S01]  /*12cd0*/  LDCU UR4, c[0x0][0x3dc] ;  /* 0x00007b80ff0477ac */ /* 0x000e620008000800 */
[-C--:B------:R-:W-:Y:S01]  /*12ce0*/  FMUL R4, RZ, R5.reuse ;  /* 0x00000005ff047220 */ /* 0x080fe20000400000 */
[----:B------:R-:W-:Y:S01]  /*12cf0*/  FSETP.GT.AND P0, PT, |R5|, 16777216, PT ;  /* 0x4b8000000500780b */ /* 0x000fe20003f04200 */
[----:B------:R-:W-:Y:S01]  /*12d00*/  HFMA2 R15, -RZ, RZ, 1.6015625, 24.28125 ;  /* 0x3e684e12ff0f7431 */ /* 0x000fe200000001ff */
[----:B------:R-:W-:Y:S01]  /*12d10*/  MOV R14, 0x3f17acc9 ;  /* 0x3f17acc9000e7802 */ /* 0x000fe20000000f00 */
[----:B------:R-:W-:Y:S01]  /*12d20*/  BSSY.RECONVERGENT B4, `(.L_x_302) ;  /* 0x000003c000047945 */ /* 0x000fe20003800200 */
[----:B------:R-:W-:-:S05]  /*12d30*/  FSEL R4, R4, R5, P0 ;  /* 0x0000000504047208 */ /* 0x000fca0000000000 */
[----:B------:R-:W-:-:S04]  /*12d40*/  FADD R9, R4, R4 ;  /* 0x0000000404097221 */ /* 0x000fc80000000000 */
[----:B------:R-:W2:Y:S01]  /*12d50*/  FRND R3, R9 ;  /* 0x0000000900037307 */ /* 0x000ea20000201000 */
[----:B-1----:R-:W-:Y:S01]  /*12d60*/  I2FP.F32.U32 R2, UR4 ;  /* 0x0000000400027c45 */ /* 0x002fe20008201000 */
[----:B------:R-:W-:-:S04]  /*12d70*/  UIMAD UR4, UR4, UR4, URZ ;  /* 0x00000004040472a4 */ /* 0x000fc8000f8e02ff */
[----:B------:R-:W-:Y:S02]  /*12d80*/  FMUL R2, R5, R2 ;  /* 0x0000000205027220 */ /* 0x000fe40000400000 */
[----:B------:R-:W1:Y:S03]  /*12d90*/  F2I.NTZ R10, R9 ;  /* 0x00000009000a7305 */ /* 0x000e660000203100 */
[----:B------:R-:W-:Y:S01]  /*12da0*/  FSETP.GT.AND P0, PT, |R2|, 16777216, PT ;  /* 0x4b8000000200780b */ /* 0x000fe20003f04200 */
[----:B--2---:R-:W-:-:S04]  /*12db0*/  FFMA R3, R3, -0.5, R4 ;  /* 0xbf00000003037823 */ /* 0x004fc80000000004 */
[----:B------:R-:W-:-:S04]  /*12dc0*/  FMUL R12, R3, R3 ;  /* 0x00000003030c7220 */ /* 0x000fc80000400000 */
[----:B------:R-:W-:Y:S01]  /*12dd0*/  FFMA R11, R12, R15, -1.334560394287109375 ;  /* 0xbfaad2e00c0b7423 */ /* 0x000fe2000000000f */
[----:B-1----:R-:W-:Y:S01]  /*12de0*/  LOP3.LUT R4, R10, 0x1, RZ, 0xc0, !PT ;  /* 0x000000010a047812 */ /* 0x002fe200078ec0ff */
[----:B------:R-:W-:Y:S02]  /*12df0*/  FFMA R9, R12, -R14, 2.550144195556640625 ;  /* 0x402335900c097423 */ /* 0x000fe4000000080e */
[----:B------:R-:W-:Y:S01]  /*12e00*/  @P0 FMUL R2, RZ, R2 ;  /* 0x00000002ff020220 */ /* 0x000fe20000400000 */
[----:B------:R-:W-:Y:S01]  /*12e10*/  IADD3 R10, PT, PT, R10, 0x1, RZ ;  /* 0x000000010a0a7810 */ /* 0x000fe20007ffe0ff */
[----:B------:R-:W-:Y:S01]  /*12e20*/  FFMA R11, R12, R11, 4.0586924552917480469 ;  /* 0x4081e0cf0c0b7423 */ /* 0x000fe2000000000b */
[----:B------:R-:W-:Y:S01]  /*12e30*/  ISETP.NE.U32.AND P0, PT, R4, 0x1, PT ;  /* 0x000000010400780c */ /* 0x000fe20003f05070 */
[----:B------:R-:W-:Y:S01]  /*12e40*/  FADD R5, R2, R2 ;  /* 0x0000000202057221 */ /* 0x000fe20000000000 */
[----:B------:R-:W-:Y:S01]  /*12e50*/  LOP3.LUT P1, RZ, R10, 0x2, RZ, 0xc0, !PT ;  /* 0x000000020aff7812 */ /* 0x000fe2000782c0ff */
[----:B------:R-:W-:Y:S01]  /*12e60*/  FFMA R13, R3, R12, RZ ;  /* 0x0000000c030d7223 */ /* 0x000fe200000000ff */
[C---:B------:R-:W-:Y:S01]  /*12e70*/  FFMA R4, R12.reuse, R9, -5.1677198410034179688 ;  /* 0xc0a55df60c047423 */ /* 0x040fe20000000009 */
[----:B------:R-:W1:Y:S01]  /*12e80*/  FRND R7, R5 ;  /* 0x0000000500077307 */ /* 0x000e620000201000 */
[----:B------:R-:W-:-:S02]  /*12e90*/  FFMA R11, R12, R11, -4.9348020553588867188 ;  /* 0xc09de9e60c0b7423 */ /* 0x000fc4000000000b */
[----:B------:R-:W-:Y:S02]  /*12ea0*/  FFMA R4, R4, R13, RZ ;  /* 0x0000000d04047223 */ /* 0x000fe400000000ff */
[----:B------:R-:W-:-:S03]  /*12eb0*/  FFMA R11, R12, R11, 1 ;  /* 0x3f8000000c0b7423 */ /* 0x000fc6000000000b */
[----:B------:R2:W3:Y:S01]  /*12ec0*/  F2I.NTZ R6, R5 ;  /* 0x0000000500067305 */ /* 0x0004e20000203100 */
[----:B------:R-:W-:-:S04]  /*12ed0*/  @!P0 FFMA R11, R3, 3.1415927410125732422, R4 ;  /* 0x40490fdb030b8823 */ /* 0x000fc80000000004 */
[----:B------:R-:W-:Y:S01]  /*12ee0*/  @P1 FADD R11, RZ, -R11 ;  /* 0x8000000bff0b1221 */ /* 0x000fe20000000000 */
[----:B-1----:R-:W-:-:S03]  /*12ef0*/  FFMA R2, R7, -0.5, R2 ;  /* 0xbf00000007027823 */ /* 0x002fc60000000002 */
[----:B------:R-:W-:Y:S01]  /*12f00*/  FMUL R12, R11, R11 ;  /* 0x0000000b0b0c7220 */ /* 0x000fe20000400000 */
[----:B--2---:R-:W-:Y:S01]  /*12f10*/  FMUL R5, R2, R2 ;  /* 0x0000000202057220 */ /* 0x004fe20000400000 */
[----:B---3--:R-:W-:-:S03]  /*12f20*/  LOP3.LUT R7, R6, 0x1, RZ, 0xc0, !PT ;  /* 0x0000000106077812 */ /* 0x008fc600078ec0ff */
[C---:B------:R-:W-:Y:S01]  /*12f30*/  FFMA R10, R5.reuse, R15, -1.334560394287109375 ;  /* 0xbfaad2e0050a7423 */ /* 0x040fe2000000000f */
[----:B------:R-:W-:Y:S01]  /*12f40*/  IADD3 R6, PT, PT, R6, 0x1, RZ ;  /* 0x0000000106067810 */ /* 0x000fe20007ffe0ff */
[----:B------:R-:W-:Y:S01]  /*12f50*/  FFMA R4, R5, -R14, 2.550144195556640625 ;  /* 0x4023359005047423 */ /* 0x000fe2000000080e */
[----:B------:R-:W-:Y:S01]  /*12f60*/  ISETP.NE.U32.AND P0, PT, R7, 0x1, PT ;  /* 0x000000010700780c */ /* 0x000fe20003f05070 */
[C---:B------:R-:W-:Y:S01]  /*12f70*/  FFMA R10, R5.reuse, R10, 4.0586924552917480469 ;  /* 0x4081e0cf050a7423 */ /* 0x040fe2000000000a */
[----:B------:R-:W-:Y:S01]  /*12f80*/  LOP3.LUT P1, RZ, R6, 0x2, RZ, 0xc0, !PT ;  /* 0x0000000206ff7812 */ /* 0x000fe2000782c0ff */
[----:B------:R-:W-:Y:S01]  /*12f90*/  FFMA R6, R2, R5, RZ ;  /* 0x0000000502067223 */ /* 0x000fe200000000ff */
[C---:B------:R-:W-:Y:S01]  /*12fa0*/  FFMA R3, R5.reuse, R4, -5.1677198410034179688 ;  /* 0xc0a55df605037423 */ /* 0x040fe20000000004 */
[----:B------:R-:W-:Y:S01]  /*12fb0*/  FFMA R10, R5, R10, -4.9348020553588867188 ;  /* 0xc09de9e6050a7423 */ /* 0x000fe2000000000a */
[----:B------:R-:W1:Y:S02]  /*12fc0*/  MUFU.RCP R4, R12 ;  /* 0x0000000c00047308 */ /* 0x000e640000001000 */
[----:B------:R-:W-:Y:S01]  /*12fd0*/  FFMA R3, R3, R6, RZ ;  /* 0x0000000603037223 */ /* 0x000fe200000000ff */
[----:B------:R-:W-:-:S04]  /*12fe0*/  FFMA R5, R5, R10, 1 ;  /* 0x3f80000005057423 */ /* 0x000fc8000000000a */
[----:B------:R-:W-:Y:S01]  /*12ff0*/  @!P0 FFMA R5, R2, 3.1415927410125732422, R3 ;  /* 0x40490fdb02058823 */ /* 0x000fe20000000003 */
[----:B------:R-:W-:-:S03]  /*13000*/  I2FP.F32.U32 R2, UR4 ;  /* 0x0000000400027c45 */ /* 0x000fc60008201000 */
[----:B------:R-:W-:-:S04]  /*13010*/  @P1 FADD R5, RZ, -R5 ;  /* 0x80000005ff051221 */ /* 0x000fc80000000000 */
[----:B------:R-:W-:Y:S01]  /*13020*/  FMUL R2, R5, R2 ;  /* 0x0000000205027220 */ /* 0x000fe20000400000 */
[----:B-1----:R-:W-:-:S03]  /*13030*/  FFMA R7, -R12, R4, 1 ;  /* 0x3f8000000c077423 */ /* 0x002fc60000000104 */
[----:B------:R-:W-:Y:S01]  /*13040*/  FMUL R3, R5, R2 ;  /* 0x0000000205037220 */ /* 0x000fe20000400000 */
[----:B------:R-:W-:-:S03]  /*13050*/  FFMA R4, R4, R7, R4 ;  /* 0x0000000704047223 */ /* 0x000fc60000000004 */
[----:B------:R-:W1:Y:S01]  /*13060*/  FCHK P0, R3, R12 ;  /* 0x0000000c03007302 */ /* 0x000e620000000000 */
[----:B------:R-:W-:-:S04]  /*13070*/  FFMA R5, R3, R4, RZ ;  /* 0x0000000403057223 */ /* 0x000fc800000000ff */
[----:B------:R-:W-:-:S04]  /*13080*/  FFMA R2, -R12, R5, R3 ;  /* 0x000000050c027223 */ /* 0x000fc80000000103 */
[----:B------:R-:W-:Y:S01]  /*13090*/  FFMA R2, R4, R2, R5 ;  /* 0x0000000204027223 */ /* 0x000fe20000000005 */
[----:B-1----:R-:W-:Y:S06]  /*130a0*/  @!P0 BRA `(.L_x_303) ;  /* 0x00000000000c8947 */ /* 0x002fec0003800000 */
[----:B------:R-:W-:Y:S02]  /*130b0*/  MOV R2, R12 ;  /* 0x0000000c00027202 */ /* 0x000fe40000000f00 */
[----:B------:R-:W-:-:S07]  /*130c0*/  MOV R26, 0x130e0 ;  /* 0x000130e0001a7802 */ /* 0x000fce0000000f00 */
[----:B0-----:R-:W-:Y:S05]  /*130d0*/  CALL.REL.NOINC `($__internal_1_$__cuda_sm3x_div_rn_noftz_f32_slowpath) ;  /* 0x000004c000207944 */ /* 0x001fea0003c00000 */
.L_x_303:
[----:B------:R-:W-:Y:S05]  /*130e0*/  BSYNC.RECONVERGENT B4 ;  /* 0x0000000000047941 */ /* 0x000fea0003800200 */
.L_x_302:
[----:B------:R-:W-:Y:S05]  /*130f0*/  BRA `(.L_x_304) ;  /* 0x0000000000f87947 */ /* 0x000fea0003800000 */
.L_x_301:
[----:B------:R-:W1:Y:S01]  /*13100*/  LDCU UR4, c[0x0][0x3dc] ;  /* 0x00007b80ff0477ac */ /* 0x000e620008000800 */
[C---:B------:R-:W-:Y:S01]  /*13110*/  FADD R2, R5.reuse, R5 ;  /* 0x0000000505027221 */ /* 0x040fe20000000000 */
[----:B------:R-:W2:Y:S01]  /*13120*/  FRND.TRUNC R14, R5 ;  /* 0x00000005000e7307 */ /* 0x000ea2000020d000 */
[----:B------:R-:W-:Y:S01]  /*13130*/  MOV R26, 0x3e684e12 ;  /* 0x3e684e12001a7802 */ /* 0x000fe20000000f00 */
[----:B------:R-:W-:Y:S06]  /*13140*/  BSSY.RECONVERGENT B4, `(.L_x_304) ;  /* 0x0000039000047945 */ /* 0x000fec0003800200 */
[----:B------:R-:W3:Y:S01]  /*13150*/  FRND R6, R2 ;  /* 0x0000000200067307 */ /* 0x000ee20000201000 */
[----:B--2---:R-:W-:-:S07]  /*13160*/  FSETP.NEU.AND P2, PT, R5, R14, PT ;  /* 0x0000000e0500720b */ /* 0x004fce0003f4d000 */
[----:B------:R-:W2:Y:S01]  /*13170*/  F2I.NTZ R10, R2 ;  /* 0x00000002000a7305 */ /* 0x000ea20000203100 */
[----:B-1----:R-:W-:-:S05]  /*13180*/  I2FP.F32.U32 R4, UR4 ;  /* 0x0000000400047c45 */ /* 0x002fca0008201000 */
[----:B------:R-:W-:Y:S01]  /*13190*/  FMUL R4, R5, R4 ;  /* 0x0000000405047220 */ /* 0x000fe20000400000 */
[----:B---3--:R-:W-:Y:S01]  /*131a0*/  FFMA R3, R6, -0.5, R5 ;  /* 0xbf00000006037823 */ /* 0x008fe20000000005 */
[----:B------:R-:W-:Y:S02]  /*131b0*/  HFMA2 R6, -RZ, RZ, 1.7724609375, -0.07476806640625 ;  /* 0x3f17acc9ff067431 */ /* 0x000fe400000001ff */
[----:B------:R-:W-:Y:S01]  /*131c0*/  FADD R7, R4, R4 ;  /* 0x0000000404077221 */ /* 0x000fe20000000000 */
[----:B------:R-:W-:-:S03]  /*131d0*/  FMUL R11, R3, R3 ;  /* 0x00000003030b7220 */ /* 0x000fc60000400000 */
[----:B------:R-:W1:Y:S01]  /*131e0*/  FRND R9, R7 ;  /* 0x0000000700097307 */ /* 0x000e620000201000 */
[C---:B--2---:R-:W-:Y:S01]  /*131f0*/  LOP3.LUT R13, R10.reuse, 0x1, RZ, 0xc0, !PT ;  /* 0x000000010a0d7812 */ /* 0x044fe200078ec0ff */
[C---:B------:R-:W-:Y:S01]  /*13200*/  FFMA R12, R11.reuse, R26, -1.334560394287109375 ;  /* 0xbfaad2e00b0c7423 */ /* 0x040fe2000000001a */
[----:B------:R-:W-:Y:S01]  /*13210*/  LOP3.LUT P1, RZ, R10, 0x2, RZ, 0xc0, !PT ;  /* 0x000000020aff7812 */ /* 0x000fe2000782c0ff */
[----:B------:R-:W-:Y:S01]  /*13220*/  FFMA R2, R11, -R6, 2.550144195556640625 ;  /* 0x402335900b027423 */ /* 0x000fe20000000806 */
[----:B------:R-:W-:Y:S01]  /*13230*/  ISETP.NE.U32.AND P0, PT, R13, 0x1, PT ;  /* 0x000000010d00780c */ /* 0x000fe20003f05070 */
[----:B------:R-:W-:Y:S01]  /*13240*/  FFMA R12, R11, R12, 4.0586924552917480469 ;  /* 0x4081e0cf0b0c7423 */ /* 0x000fe2000000000c */
[----:B------:R-:W-:Y:S01]  /*13250*/  FFMA R13, R3, R11, RZ ;  /* 0x0000000b030d7223 */ /* 0x000fe200000000ff */
[----:B------:R-:W2:Y:S01]  /*13260*/  F2I.NTZ R10, R7 ;  /* 0x00000007000a7305 */ /* 0x000ea20000203100 */
[C---:B------:R-:W-:Y:S01]  /*13270*/  FFMA R2, R11.reuse, R2, -5.1677198410034179688 ;  /* 0xc0a55df60b027423 */ /* 0x040fe20000000002 */
[----:B------:R-:W-:-:S03]  /*13280*/  FFMA R12, R11, R12, -4.9348020553588867188 ;  /* 0xc09de9e60b0c7423 */ /* 0x000fc6000000000c */
[----:B------:R-:W-:Y:S01]  /*13290*/  FFMA R14, R2, R13, RZ ;  /* 0x0000000d020e7223 */ /* 0x000fe200000000ff */
[----:B------:R-:W-:Y:S01]  /*132a0*/  FFMA R12, R11, R12, 1 ;  /* 0x3f8000000b0c7423 */ /* 0x000fe2000000000c */
[----:B-1----:R-:W-:Y:S01]  /*132b0*/  FFMA R2, R9, -0.5, R4 ;  /* 0xbf00000009027823 */ /* 0x002fe20000000004 */
[----:B------:R-:W1:Y:S02]  /*132c0*/  FRND.TRUNC R11, R4 ;  /* 0x00000004000b7307 */ /* 0x000e64000020d000 */
[----:B------:R-:W-:Y:S01]  /*132d0*/  @P0 FFMA R12, R3, 3.1415927410125732422, R14 ;  /* 0x40490fdb030c0823 */ /* 0x000fe2000000000e */
[----:B------:R-:W-:-:S03]  /*132e0*/  FMUL R9, R2, R2 ;  /* 0x0000000202097220 */ /* 0x000fc60000400000 */
[----:B------:R-:W-:Y:S01]  /*132f0*/  @P1 FADD R12, RZ, -R12 ;  /* 0x8000000cff0c1221 */ /* 0x000fe20000000000 */
[C---:B--2---:R-:W-:Y:S01]  /*13300*/  LOP3.LUT R3, R10.reuse, 0x1, RZ, 0xc0, !PT ;  /* 0x000000010a037812 */ /* 0x044fe200078ec0ff */
[----:B------:R-:W-:Y:S01]  /*13310*/  @!P2 FMUL R12, RZ, R5 ;  /* 0x00000005ff0ca220 */ /* 0x000fe20000400000 */
[----:B------:R-:W-:Y:S01]  /*13320*/  LOP3.LUT P1, RZ, R10, 0x2, RZ, 0xc0, !PT ;  /* 0x000000020aff7812 */ /* 0x000fe2000782c0ff */
[----:B------:R-:W-:Y:S01]  /*13330*/  FFMA R10, R9, R26, -1.334560394287109375 ;  /* 0xbfaad2e0090a7423 */ /* 0x000fe2000000001a */
[----:B------:R-:W-:Y:S01]  /*13340*/  ISETP.NE.U32.AND P0, PT, R3, 0x1, PT ;  /* 0x000000010300780c */ /* 0x000fe20003f05070 */
[C---:B------:R-:W-:Y:S01]  /*13350*/  FFMA R6, R9.reuse, -R6, 2.550144195556640625 ;  /* 0x4023359009067423 */ /* 0x040fe20000000806 */
[----:B------:R-:W-:Y:S01]  /*13360*/  FMUL R14, R12, R12 ;  /* 0x0000000c0c0e7220 */ /* 0x000fe20000400000 */
[C---:B------:R-:W-:Y:S01]  /*13370*/  FFMA R10, R9.reuse, R10, 4.0586924552917480469 ;  /* 0x4081e0cf090a7423 */ /* 0x040fe2000000000a */
[----:B------:R-:W-:Y:S01]  /*13380*/  FFMA R12, R2, R9, RZ ;  /* 0x00000009020c7223 */ /* 0x000fe200000000ff */
[C---:B------:R-:W-:Y:S01]  /*13390*/  FFMA R3, R9.reuse, R6, -5.1677198410034179688 ;  /* 0xc0a55df609037423 */ /* 0x040fe20000000006 */
[----:B-1----:R-:W-:Y:S01]  /*133a0*/  FSETP.NEU.AND P2, PT, R4, R11, PT ;  /* 0x0000000b0400720b */ /* 0x002fe20003f4d000 */
[----:B------:R-:W-:Y:S01]  /*133b0*/  FFMA R10, R9, R10, -4.9348020553588867188 ;  /* 0xc09de9e6090a7423 */ /* 0x000fe2000000000a */
[----:B------:R-:W1:Y:S01]  /*133c0*/  MUFU.RCP R5, R14 ;  /* 0x0000000e00057308 */ /* 0x000e620000001000 */
[----:B------:R-:W-:-:S02]  /*133d0*/  FFMA R3, R3, R12, RZ ;  /* 0x0000000c03037223 */ /* 0x000fc400000000ff */
[----:B------:R-:W-:Y:S02]  /*133e0*/  FFMA R9, R9, R10, 1 ;  /* 0x3f80000009097423 */ /* 0x000fe4000000000a */
[----:B------:R-:W-:-:S04]  /*133f0*/  @P0 FFMA R9, R2, 3.1415927410125732422, R3 ;  /* 0x40490fdb02090823 */ /* 0x000fc80000000003 */
[----:B------:R-:W-:Y:S02]  /*13400*/  @P1 FADD R9, RZ, -R9 ;  /* 0x80000009ff091221 */ /* 0x000fe40000000000 */
[----:B------:R-:W-:-:S04]  /*13410*/  @!P2 FMUL R9, RZ, R4 ;  /* 0x00000004ff09a220 */ /* 0x000fc80000400000 */
[----:B------:R-:W-:Y:S01]  /*13420*/  FMUL R3, R9, R9 ;  /* 0x0000000909037220 */ /* 0x000fe20000400000 */
[----:B-1----:R-:W-:-:S03]  /*13430*/  FFMA R2, -R14, R5, 1 ;  /* 0x3f8000000e027423 */ /* 0x002fc60000000105 */
[----:B------:R-:W1:Y:S01]  /*13440*/  FCHK P0, R3, R14 ;  /* 0x0000000e03007302 */ /* 0x000e620000000000 */
[----:B------:R-:W-:-:S04]  /*13450*/  FFMA R2, R5, R2, R5 ;  /* 0x0000000205027223 */ /* 0x000fc80000000005 */
[----:B------:R-:W-:-:S04]  /*13460*/  FFMA R5, R3, R2, RZ ;  /* 0x0000000203057223 */ /* 0x000fc800000000ff */
[----:B------:R-:W-:-:S04]  /*13470*/  FFMA R4, -R14, R5, R3 ;  /* 0x000000050e047223 */ /* 0x000fc80000000103 */
[----:B------:R-:W-:Y:S01]  /*13480*/  FFMA R2, R2, R4, R5 ;  /* 0x0000000402027223 */ /* 0x000fe20000000005 */
[----:B-1----:R-:W-:Y:S06]  /*13490*/  @!P0 BRA `(.L_x_305) ;  /* 0x00000000000c8947 */ /* 0x002fec0003800000 */
[----:B------:R-:W-:Y:S02]  /*134a0*/  MOV R2, R14 ;  /* 0x0000000e00027202 */ /* 0x000fe40000000f00 */
[----:B------:R-:W-:-:S07]  /*134b0*/  MOV R26, 0x134d0 ;  /* 0x000134d0001a7802 */ /* 0x000fce0000000f00 */
[----:B0-----:R-:W-:Y:S05]  /*134c0*/  CALL.REL.NOINC `($__internal_1_$__cuda_sm3x_div_rn_noftz_f32_slowpath) ;  /* 0x000004bc00247944 */ /* 0x001fea0003c00000 */
.L_x_305:
[----:B------:R-:W-:Y:S05]  /*134d0*/  BSYNC.RECONVERGENT B4 ;  /* 0x0000000000047941 */ /* 0x000fea0003800200 */
.L_x_304:
[----:B------:R-:W-:Y:S05]  /*134e0*/  BSYNC.RECONVERGENT B3 ;  /* 0x0000000000037941 */ /* 0x000fea0003800200 */
.L_x_300:
[C---:B------:R-:W-:Y:S01]  /*134f0*/  FSETP.GEU.AND P0, PT, |R29|.reuse, 1, PT ;  /* 0x3f8000001d00780b */ /* 0x040fe20003f0e200 */
        /* <DEDUP_REMOVED lines=22> */
[----:B------:R-:W-:-:S04]  /*13660*/  @P1 FADD R4, R4, 1 ;  /* 0x3f80000004041421 */ /* 0x000fc80000000000 */
[----:B------:R-:W-:-:S07]  /*13670*/  @P0 IMAD.MOV.U32 R3, RZ, RZ, R4 ;  /* 0x000000ffff030224 */ /* 0x000fce00078e0004 */
.L_x_310:
[----:B------:R-:W-:Y:S05]  /*13680*/  BSYNC.RECONVERGENT B2 ;  /* 0x0000000000027941 */ /* 0x000fea0003800200 */
.L_x_309:
[----:B------:R-:W-:Y:S01]  /*13690*/  FADD R2, R2, -R3 ;  /* 0x8000000302027221 */ /* 0x000fe20000000000 */
[----:B------:R-:W-:Y:S06]  /*136a0*/  BRA `(.L_x_307) ;  /* 0x0000000000647947 */ /* 0x000fec0003800000 */
.L_x_308:
        /* <DEDUP_REMOVED lines=10> */
.L_x_313:
        /* <DEDUP_REMOVED lines=12> */
.L_x_312:
[----:B------:R-:W-:Y:S05]  /*13810*/  BSYNC.RECONVERGENT B2 ;  /* 0x0000000000027941 */ /* 0x000fea0003800200 */
.L_x_311:
[----:B------:R-:W-:-:S04]  /*13820*/  FMUL R2, R3, 1.1920928955078125e-07 ;  /* 0x3400000003027820 */ /* 0x000fc80000400000 */
[----:B------:R-:W-:-:S07]  /*13830*/  FMUL R2, R7, R2 ;  /* 0x0000000207027220 */ /* 0x000fce0000400000 */
.L_x_307:
[----:B------:R-:W-:Y:S05]  /*13840*/  BSYNC.RECONVERGENT B1 ;  /* 0x0000000000017941 */ /* 0x000fea0003800200 */
.L_x_306:
        /* <DEDUP_REMOVED lines=74> */
.L_x_317:
[----:B------:R-:W-:Y:S05]  /*13cf0*/  BSYNC.RECONVERGENT B4 ;  /* 0x0000000000047941 */ /* 0x000fea0003800200 */
.L_x_316:
[----:B------:R-:W-:Y:S05]  /*13d00*/  BRA `(.L_x_318) ;  /* 0x0000000000f87947 */ /* 0x000fea0003800000 */
.L_x_315:
[----:B------:R-:W1:Y:S01]  /*13d10*/  LDCU UR4, c[0x0][0x3e0] ;  /* 0x00007c00ff0477ac */ /* 0x000e620008000800 */
[----:B------:R-:W-:Y:S01]  /*13d20*/  FADD R2, R5, R5 ;  /* 0x0000000505027221 */ /* 0x000fe20000000000 */
[----:B------:R-:W-:Y:S01]  /*13d30*/  HFMA2 R14, -RZ, RZ, 1.7724609375, -0.07476806640625 ;  /* 0x3f17acc9ff0e7431 */ /* 0x000fe200000001ff */
[----:B------:R-:W2:Y:S01]  /*13d40*/  FRND.TRUNC R12, R5 ;  /* 0x00000005000c7307 */ /* 0x000ea2000020d000 */
[----:B------:R-:W-:Y:S01]  /*13d50*/  MOV R26, 0x3e684e12 ;  /* 0x3e684e12001a7802 */ /* 0x000fe20000000f00 */
[----:B------:R-:W-:Y:S06]  /*13d60*/  BSSY.RECONVERGENT B4, `(.L_x_318) ;  /* 0x0000038000047945 */ /* 0x000fec0003800200 */
[----:B------:R-:W3:Y:S01]  /*13d70*/  FRND R6, R2 ;  /* 0x0000000200067307 */ /* 0x000ee20000201000 */
[----:B-1----:R-:W-:-:S07]  /*13d80*/  I2FP.F32.U32 R4, UR4 ;  /* 0x0000000400047c45 */ /* 0x002fce0008201000 */
[----:B------:R-:W1:Y:S01]  /*13d90*/  F2I.NTZ R9, R2 ;  /* 0x0000000200097305 */ /* 0x000e620000203100 */
[C---:B--2---:R-:W-:Y:S01]  /*13da0*/  FSETP.NEU.AND P2, PT, R5.reuse, R12, PT ;  /* 0x0000000c0500720b */ /* 0x044fe20003f4d000 */
[----:B------:R-:W-:Y:S01]  /*13db0*/  FMUL R4, R5, R4 ;  /* 0x0000000405047220 */ /* 0x000fe20000400000 */
[----:B---3--:R-:W-:-:S03]  /*13dc0*/  FFMA R3, R6, -0.5, R5 ;  /* 0xbf00000006037823 */ /* 0x008fc60000000005 */
[----:B------:R-:W-:Y:S01]  /*13dd0*/  FADD R6, R4, R4 ;  /* 0x0000000404067221 */ /* 0x000fe20000000000 */
[----:B------:R-:W-:-:S03]  /*13de0*/  FMUL R10, R3, R3 ;  /* 0x00000003030a7220 */ /* 0x000fc60000400000 */
[----:B------:R-:W2:Y:S01]  /*13df0*/  FRND R7, R6 ;  /* 0x0000000600077307 */ /* 0x000ea20000201000 */
[C---:B-1----:R-:W-:Y:S01]  /*13e00*/  LOP3.LUT R11, R9.reuse, 0x1, RZ, 0xc0, !PT ;  /* 0x00000001090b7812 */ /* 0x042fe200078ec0ff */
[----:B------:R-:W-:Y:S01]  /*13e10*/  FFMA R13, R10, R26, -1.334560394287109375 ;  /* 0xbfaad2e00a0d7423 */ /* 0x000fe2000000001a */
[----:B------:R-:W-:Y:S01]  /*13e20*/  LOP3.LUT P1, RZ, R9, 0x2, RZ, 0xc0, !PT ;  /* 0x0000000209ff7812 */ /* 0x000fe2000782c0ff */
[----:B------:R-:W-:Y:S01]  /*13e30*/  FFMA R15, R3, R10, RZ ;  /* 0x0000000a030f7223 */ /* 0x000fe200000000ff */
[----:B------:R-:W-:-:S03]  /*13e40*/  ISETP.NE.U32.AND P0, PT, R11, 0x1, PT ;  /* 0x000000010b00780c */ /* 0x000fc60003f05070 */
[----:B------:R-:W1:Y:S01]  /*13e50*/  F2I.NTZ R9, R6 ;  /* 0x0000000600097305 */ /* 0x000e620000203100 */
[C---:B------:R-:W-:Y:S01]  /*13e60*/  FFMA R11, R10.reuse, -R14, 2.550144195556640625 ;  /* 0x402335900a0b7423 */ /* 0x040fe2000000080e */
[----:B------:R-:W-:-:S03]  /*13e70*/  FFMA R13, R10, R13, 4.0586924552917480469 ;  /* 0x4081e0cf0a0d7423 */ /* 0x000fc6000000000d */
[C---:B------:R-:W-:Y:S01]  /*13e80*/  FFMA R2, R10.reuse, R11, -5.1677198410034179688 ;  /* 0xc0a55df60a027423 */ /* 0x040fe2000000000b */
[----:B------:R-:W-:Y:S02]  /*13e90*/  FFMA R13, R10, R13, -4.9348020553588867188 ;  /* 0xc09de9e60a0d7423 */ /* 0x000fe4000000000d */
[----:B------:R-:W3:Y:S01]  /*13ea0*/  FRND.TRUNC R11, R4 ;  /* 0x00000004000b7307 */ /* 0x000ee2000020d000 */
[----:B------:R-:W-:Y:S01]  /*13eb0*/  FFMA R12, R2, R15, RZ ;  /* 0x0000000f020c7223 */ /* 0x000fe200000000ff */
[----:B--2---:R-:W-:Y:S01]  /*13ec0*/  FFMA R2, R7, -0.5, R4 ;  /* 0xbf00000007027823 */ /* 0x004fe20000000004 */
[----:B------:R-:W-:Y:S02]  /*13ed0*/  FFMA R13, R10, R13, 1 ;  /* 0x3f8000000a0d7423 */ /* 0x000fe4000000000d */
[----:B------:R-:W-:Y:S01]  /*13ee0*/  @P0 FFMA R13, R3, 3.1415927410125732422, R12 ;  /* 0x40490fdb030d0823 */ /* 0x000fe2000000000c */
[----:B------:R-:W-:Y:S01]  /*13ef0*/  FMUL R7, R2, R2 ;  /* 0x0000000202077220 */ /* 0x000fe20000400000 */
[----:B-1----:R-:W-:-:S02]  /*13f00*/  LOP3.LUT R3, R9, 0x1, RZ, 0xc0, !PT ;  /* 0x0000000109037812 */ /* 0x002fc400078ec0ff */
[----:B------:R-:W-:Y:S01]  /*13f10*/  @P1 FADD R13, RZ, -R13 ;  /* 0x8000000dff0d1221 */ /* 0x000fe20000000000 */
[----:B------:R-:W-:Y:S01]  /*13f20*/  FFMA R10, R7, R26, -1.334560394287109375 ;  /* 0xbfaad2e0070a7423 */ /* 0x000fe2000000001a */
[----:B------:R-:W-:Y:S01]  /*13f30*/  ISETP.NE.U32.AND P0, PT, R3, 0x1, PT ;  /* 0x000000010300780c */ /* 0x000fe20003f05070 */
[----:B------:R-:W-:Y:S01]  /*13f40*/  FFMA R6, R7, -R14, 2.550144195556640625 ;  /* 0x4023359007067423 */ /* 0x000fe2000000080e */
[----:B------:R-:W-:Y:S01]  /*13f50*/  @!P2 FMUL R13, RZ, R5 ;  /* 0x00000005ff0da220 */ /* 0x000fe20000400000 */
[----:B------:R-:W-:Y:S01]  /*13f60*/  LOP3.LUT P1, RZ, R9, 0x2, RZ, 0xc0, !PT ;  /* 0x0000000209ff7812 */ /* 0x000fe2000782c0ff */
[C---:B------:R-:W-:Y:S01]  /*13f70*/  FFMA R10, R7.reuse, R10, 4.0586924552917480469 ;  /* 0x4081e0cf070a7423 */ /* 0x040fe2000000000a */
[----:B------:R-:W-:Y:S01]  /*13f80*/  FFMA R12, R2, R7, RZ ;  /* 0x00000007020c7223 */ /* 0x000fe200000000ff */
[----:B------:R-:W-:Y:S01]  /*13f90*/  FFMA R3, R7, R6, -5.1677198410034179688 ;  /* 0xc0a55df607037423 */ /* 0x000fe20000000006 */
[----:B---3--:R-:W-:Y:S01]  /*13fa0*/  FSETP.NEU.AND P2, PT, R4, R11, PT ;  /* 0x0000000b0400720b */ /* 0x008fe20003f4d000 */
[----:B------:R-:W-:Y:S01]  /*13fb0*/  FMUL R14, R13, R13 ;  /* 0x0000000d0d0e7220 */ /* 0x000fe20000400000 */
[----:B------:R-:W-:Y:S01]  /*13fc0*/  FFMA R10, R7, R10, -4.9348020553588867188 ;  /* 0xc09de9e6070a7423 */ /* 0x000fe2000000000a */
[----:B------:R-:W-:-:S02]  /*13fd0*/  FFMA R3, R3, R12, RZ ;  /* 0x0000000c03037223 */ /* 0x000fc400000000ff */
[----:B------:R-:W1:Y:S01]  /*13fe0*/  MUFU.RCP R5, R14 ;  /* 0x0000000e00057308 */ /* 0x000e620000001000 */
[----:B------:R-:W-:Y:S01]  /*13ff0*/  FFMA R7, R7, R10, 1 ;  /* 0x3f80000007077423 */ /* 0x000fe2000000000a */
[----:B------:R-:W-:-:S04]  /*14000*/  @P0 FFMA R7, R2, 3.1415927410125732422, R3 ;  /* 0x40490fdb02070823 */ /* 0x000fc80000000003 */
[----:B------:R-:W-:Y:S02]  /*14010*/  @P1 FADD R7, RZ, -R7 ;  /* 0x80000007ff071221 */ /* 0x000fe40000000000 */
[----:B------:R-:W-:-:S04]  /*14020*/  @!P2 FMUL R7, RZ, R4 ;  /* 0x00000004ff07a220 */ /* 0x000fc80000400000 */
[----:B------:R-:W-:-:S04]  /*14030*/  FMUL R3, R7, R7 ;  /* 0x0000000707037220 */ /* 0x000fc80000400000 */
        /* <DEDUP_REMOVED lines=8> */
[----:B------:R-:W-:-:S07]  /*140c0*/  MOV R26, 0x140e0 ;  /* 0x000140e0001a7802 */ /* 0x000fce0000000f00 */
[----:B0-----:R-:W-:Y:S05]  /*140d0*/  CALL.REL.NOINC `($__internal_1_$__cuda_sm3x_div_rn_noftz_f32_slowpath) ;  /* 0x000004b000207944 */ /* 0x001fea0003c00000 */
.L_x_319:
[----:B------:R-:W-:Y:S05]  /*140e0*/  BSYNC.RECONVERGENT B4 ;  /* 0x0000000000047941 */ /* 0x000fea0003800200 */
.L_x_318:
[----:B------:R-:W-:Y:S05]  /*140f0*/  BSYNC.RECONVERGENT B3 ;  /* 0x0000000000037941 */ /* 0x000fea0003800200 */
.L_x_314:
[----:B------:R-:W-:Y:S01]  /*14100*/  FFMA R19, R8, R2, R19 ;  /* 0x0000000208137223 */ /* 0x000fe20000000013 */
[----:B------:R-:W-:Y:S06]  /*14110*/  @P6 BRA `(.L_x_320) ;  /* 0xfffffed400a86947 */ /* 0x000fec000383ffff */
[----:B------:R-:W1:Y:S02]  /*14120*/  LDCU UR4, c[0x0][0x3d0] ;  /* 0x00007a00ff0477ac */ /* 0x000e640008000800 */
[----:B-1----:R-:W-:-:S09]  /*14130*/  UISETP.NE.AND UP0, UPT, UR4, 0x1, UPT ;  /* 0x000000010400788c */ /* 0x002fd2000bf05270 */
[----:B------:R-:W-:Y:S05]  /*14140*/  BRA.U !UP0, `(.L_x_22) ;  /* 0x000004ad08307547 */ /* 0x000fea000b800000 */
[----:B------:R-:W1:Y:S02]  /*14150*/  LDC.64 R30, c[0x0][0x410] ;  /* 0x00010400ff1e7b82 */ /* 0x000e640000000a00 */
[----:B-1----:R1:W5:Y:S01]  /*14160*/  LDG.E R30, desc[UR6][R30.64+0x4c] ;  /* 0x00004c061e1e7981 */ /* 0x002362000c1e1900 */
[----:B------:R-:W-:-:S07]  /*14170*/  HFMA2 R29, -RZ, RZ, 0, 0 ;  /* 0x00000000ff1d7431 */ /* 0x000fce00000001ff */
.L_x_647:
[----:B------:R-:W2:Y:S01]  /*14180*/  LDCU UR4, c[0x0][0x3f4] ;  /* 0x00007e80ff0477ac */ /* 0x000ea20008000800 */
[----:B------:R-:W-:Y:S01]  /*14190*/  I2FP.F32.U32 R0, R29 ;  /* 0x0000001d00007245 */ /* 0x000fe20000201000 */
[----:B------:R-:W-:Y:S01]  /*141a0*/  BSSY.RECONVERGENT B1, `(.L_x_321) ;  /* 0x0000044000017945 */ /* 0x000fe20003800200 */
[----:B------:R-:W-:-:S03]  /*141b0*/  IADD3 R29, PT, PT, R29, 0x1, RZ ;  /* 0x000000011d1d7810 */ /* 0x000fc60007ffe0ff */
[----:B--2---:R-:W-:Y:S01]  /*141c0*/  FMUL R7, R0, UR4 ;  /* 0x0000000400077c20 */ /* 0x004fe20008400000 */
[----:B------:R-:W2:Y:S03]  /*141d0*/  LDCU UR4, c[0x0][0x3f8] ;  /* 0x00007f00ff0477ac */ /* 0x000ea60008000800 */
[----:B------:R-:W-:-:S04]  /*141e0*/  FFMA R7, R7, 7.2722054028417915106e-05, R16 ;  /* 0x3898825b07077823 */ /* 0x000fc80000000010 */
[C---:B------:R-:W-:Y:S01]  /*141f0*/  FMUL R0, R7.reuse, 0.63661974668502807617 ;  /* 0x3f22f98307007820 */ /* 0x040fe20000400000 */
[----:B------:R-:W-:-:S05]  /*14200*/  FSETP.GE.AND P0, PT, |R7|, 105615, PT ;  /* 0x47ce47800700780b */ /* 0x000fca0003f06200 */
[----:B------:R-:W3:Y:S01]  /*14210*/  F2I.NTZ R0, R0 ;  /* 0x0000000000007305 */ /* 0x000ee20000203100 */
[----:B--2---:R-:W-:Y:S02]  /*14220*/  ISETP.NE.AND P6, PT, R29, UR4, PT ;  /* 0x000000041d007c0c */ /* 0x004fe4000bfc5270 */
[-C--:B---3--:R-:W-:Y:S02]  /*14230*/  I2FP.F32.S32 R2, R0.reuse ;  /* 0x0000000000027245 */ /* 0x088fe40000201400 */
[----:B------:R-:W-:-:S03]  /*14240*/  MOV R15, R0 ;  /* 0x00000000000f7202 */ /* 0x000fc60000000f00 */
[----:B------:R-:W-:-:S04]  /*14250*/  FFMA R3, R2, -1.5707962512969970703, R7 ;  /* 0xbfc90fda02037823 */ /* 0x000fc80000000007 */
[----:B------:R-:W-:-:S04]  /*14260*/  FFMA R3, R2, -7.5497894158615963534e-08, R3 ;  /* 0xb3a2216802037823 */ /* 0x000fc80000000003 */
[----:B------:R-:W-:-:S05]  /*14270*/  FFMA R17, R2, -5.3903029534742383927e-15, R3 ;  /* 0xa7c234c502117823 */ /* 0x000fca0000000003 */
[----:B------:R-:W-:Y:S01]  /*14280*/  MOV R2, R17 ;  /* 0x0000001100027202 */ /* 0x000fe20000000f00 */
[----:B------:R-:W-:Y:S06]  /*14290*/  @!P0 BRA `(.L_x_322) ;  /* 0x0000000000d08947 */ /* 0x000fec0003800000 */
[----:B------:R-:W-:-:S13]  /*142a0*/  FSETP.NEU.AND P1, PT, |R7|, +INF , PT ;  /* 0x7f8000000700780b */ /* 0x000fda0003f2d200 */
[----:B------:R-:W-:Y:S05]  /*142b0*/  @!P1 BRA `(.L_x_323) ;  /* 0x0000000000c09947 */ /* 0x000fea0003800000 */
[----:B------:R-:W2:Y:S01]  /*142c0*/  LDC.64 R2, c[0x4][RZ] ;  /* 0x01000000ff027b82 */ /* 0x000ea20000000a00 */
[----:B------:R-:W-:Y:S01]  /*142d0*/  SHF.L.U32 R0, R7, 0x8, RZ ;  /* 0x0000000807007819 */ /* 0x000fe200000006ff */
[----:B------:R-:W-:Y:S01]  /*142e0*/  HFMA2 R10, -RZ, RZ, 0, 0 ;  /* 0x00000000ff0a7431 */ /* 0x000fe200000001ff */
[----:B------:R-:W-:Y:S01]  /*142f0*/  MOV R6, RZ ;  /* 0x000000ff00067202 */ /* 0x000fe20000000f00 */
[----:B------:R-:W-:Y:S01]  /*14300*/  UMOV UR4, URZ ;  /* 0x000000ff00047c82 */ /* 0x000fe20008000000 */
[----:B------:R-:W-:-:S07]  /*14310*/  LOP3.LUT R13, R0, 0x80000000, RZ, 0xfc, !PT ;  /* 0x80000000000d7812 */ /* 0x000fce00078efcff */
.L_x_324:
[----:B--2---:R-:W-:-:S05]  /*14320*/  IMAD.WIDE.U32 R8, R10, 0x4, R2 ;  /* 0x000000040a087825 */ /* 0x004fca00078e0002 */
[----:B------:R-:W2:Y:S01]  /*14330*/  LDG.E.CONSTANT R4, desc[UR6][R8.64] ;  /* 0x0000000608047981 */ /* 0x000ea2000c1e9900 */
[C---:B---3--:R-:W-:Y:S02]  /*14340*/  LEA R0, R10.reuse, R1, 0x2 ;  /* 0x000000010a007211 */ /* 0x048fe400078e10ff */
        /* <DEDUP_REMOVED lines=9> */
[C---:B---3--:R-:W-:Y:S02]  /*143e0*/  LOP3.LUT R0, R4.reuse, 0xe0, RZ, 0xc0, !PT ;  /* 0x000000e004007812 */ /* 0x048fe400078ec0ff */
[----:B------:R-:W-:-:S03]  /*143f0*/  LOP3.LUT P1, RZ, R4, 0x1f, RZ, 0xc0, !PT ;  /* 0x0000001f04ff7812 */ /* 0x000fc6000782c0ff */
[----:B------:R-:W-:-:S05]  /*14400*/  VIADD R0, R0, 0xffffff80 ;  /* 0xffffff8000007836 */ /* 0x000fca0000000000 */
[----:B------:R-:W-:-:S05]  /*14410*/  SHF.R.U32.HI R0, RZ, 0x5, R0 ;  /* 0x00000005ff007819 */ /* 0x000fca0000011600 */
[----:B------:R-:W-:-:S05]  /*14420*/  IMAD R5, R0, -0x4, R1 ;  /* 0xfffffffc00057824 */ /* 0x000fca00078e0201 */
[----:B------:R-:W3:Y:S04]  /*14430*/  LDL R0, [R5+0x18] ;  /* 0x0000180005007983 */ /* 0x000ee80000100800 */
[----:B------:R-:W3:Y:S04]  /*14440*/  LDL R3, [R5+0x14] ;  /* 0x0000140005037983 */ /* 0x000ee80000100800 */
[----:B------:R-:W4:Y:S01]  /*14450*/  @P1 LDL R2, [R5+0x10] ;  /* 0x0000100005021983 */ /* 0x000f220000100800 */
[----:B------:R-:W-:Y:S01]  /*14460*/  LOP3.LUT R4, R4, 0x1f, RZ, 0xc0, !PT ;  /* 0x0000001f04047812 */ /* 0x000fe200078ec0ff */
        /* <DEDUP_REMOVED lines=8> */
[----:B--2---:R-:W-:Y:S02]  /*144f0*/  LOP3.LUT R6, R2, R7, RZ, 0x3c, !PT ;  /* 0x0000000702067212 */ /* 0x004fe400078e3cff */
[C---:B------:R-:W-:Y:S02]  /*14500*/  LOP3.LUT R8, R4.reuse, R3, RZ, 0x3c, !PT ;  /* 0x0000000304087212 */ /* 0x040fe400078e3cff */
[----:B------:R-:W-:Y:S02]  /*14510*/  LOP3.LUT R9, R4, R2, RZ, 0x3c, !PT ;  /* 0x0000000204097212 */ /* 0x000fe400078e3cff */
[----:B------:R-:W-:Y:S02]  /*14520*/  SHF.R.U32.HI R3, RZ, 0x1e, R0 ;  /* 0x0000001eff037819 */ /* 0x000fe40000011600 */
[----:B------:R-:W-:Y:S02]  /*14530*/  ISETP.GE.AND P2, PT, R6, RZ, PT ;  /* 0x000000ff0600720c */ /* 0x000fe40003f46270 */
[----:B------:R-:W2:Y:S01]  /*14540*/  I2F.F64.S64 R8, R8 ;  /* 0x0000000800087312 */ /* 0x000ea20000301c00 */
[----:B------:R-:W-:-:S04]  /*14550*/  LEA.HI R0, R2, R3, RZ, 0x1 ;  /* 0x0000000302007211 */ /* 0x000fc800078f08ff */
[----:B------:R-:W-:-:S04]  /*14560*/  IADD3 R2, PT, PT, -R0, RZ, RZ ;  /* 0x000000ff00027210 */ /* 0x000fc80007ffe1ff */
[----:B------:R-:W-:Y:S01]  /*14570*/  @!P1 MOV R0, R2 ;  /* 0x0000000200009202 */ /* 0x000fe20000000f00 */
[----:B--2---:R-:W-:-:S10]  /*14580*/  DMUL R4, R8, UR4 ;  /* 0x0000000408047c28 */ /* 0x004fd40008000000 */
[----:B------:R-:W2:Y:S02]  /*14590*/  F2F.F32.F64 R4, R4 ;  /* 0x0000000400047310 */ /* 0x000ea40000301000 */
[----:B--2---:R-:W-:Y:S01]  /*145a0*/  FSEL R2, -R4, R4, !P2 ;  /* 0x0000000404027208 */ /* 0x004fe20005000100 */
[----:B------:R-:W-:Y:S06]  /*145b0*/  BRA `(.L_x_322) ;  /* 0x0000000000087947 */ /* 0x000fec0003800000 */
.L_x_323:
[----:B------:R-:W-:Y:S02]  /*145c0*/  HFMA2 R0, -RZ, RZ, 0, 0 ;  /* 0x00000000ff007431 */ /* 0x000fe400000001ff */
[----:B------:R-:W-:-:S07]  /*145d0*/  FMUL R2, RZ, R7 ;  /* 0x00000007ff027220 */ /* 0x000fce0000400000 */
.L_x_322:
[----:B------:R-:W-:Y:S05]  /*145e0*/  BSYNC.RECONVERGENT B1 ;  /* 0x0000000000017941 */ /* 0x000fea0003800200 */
.L_x_321:
[----:B------:R-:W2:Y:S01]  /*145f0*/  S2R R6, SR_TID.X ;  /* 0x0000000000067919 */ /* 0x000ea20000002100 */
[----:B------:R-:W3:Y:S08]  /*14600*/  S2UR UR4, SR_CTAID.X ;  /* 0x00000000000479c3 */ /* 0x000ef00000002500 */
[----:B------:R-:W3:Y:S08]  /*14610*/  LDC R3, c[0x0][0x408] ;  /* 0x00010200ff037b82 */ /* 0x000ef00000000800 */
[----:B------:R-:W4:Y:S01]  /*14620*/  LDC.64 R4, c[0x0][0x380] ;  /* 0x0000e000ff047b82 */ /* 0x000f220000000a00 */
[----:B---3--:R-:W-:-:S05]  /*14630*/  IMAD R3, R3, UR4, RZ ;  /* 0x0000000403037c24 */ /* 0x008fca000f8e02ff */
[----:B--2---:R-:W-:-:S04]  /*14640*/  LEA R6, R3, R6, 0x5 ;  /* 0x0000000603067211 */ /* 0x004fc800078e28ff */
[----:B------:R-:W-:-:S05]  /*14650*/  LEA R6, R25, R6, 0x5 ;  /* 0x0000000619067211 */ /* 0x000fca00078e28ff */
[----:B------:R-:W-:-:S04]  /*14660*/  IMAD R3, R6, 0x3, RZ ;  /* 0x0000000306037824 */ /* 0x000fc800078e02ff */
[----:B----4-:R-:W-:-:S05]  /*14670*/  IMAD.WIDE.U32 R4, R3, 0x4, R4 ;  /* 0x0000000403047825 */ /* 0x010fca00078e0004 */
[----:B------:R2:W5:Y:S01]  /*14680*/  LDG.E R10, desc[UR6][R4.64] ;  /* 0x00000006040a7981 */ /* 0x000562000c1e1900 */
[----:B------:R-:W-:Y:S01]  /*14690*/  MOV R14, 0x37cbac00 ;  /* 0x37cbac00000e7802 */ /* 0x000fe20000000f00 */
[----:B------:R-:W-:Y:S02]  /*146a0*/  HFMA2 R6, -RZ, RZ, 1.0078125, -8.98838043212890625e-05 ;  /* 0x3c0885e4ff067431 */ /* 0x000fe400000001ff */
[----:B------:R-:W-:Y:S01]  /*146b0*/  FMUL R9, R2, R2 ;  /* 0x0000000202097220 */ /* 0x000fe20000400000 */
[C---:B------:R-:W-:Y:S01]  /*146c0*/  LOP3.LUT R3, R0.reuse, 0x1, RZ, 0xc0, !PT ;  /* 0x0000000100037812 */ /* 0x040fe200078ec0ff */
[----:B------:R-:W-:Y:S01]  /*146d0*/  BSSY.RECONVERGENT B1, `(.L_x_325) ;  /* 0x0000046000017945 */ /* 0x000fe20003800200 */
[----:B------:R-:W-:Y:S01]  /*146e0*/  MOV R18, R15 ;  /* 0x0000000f00127202 */ /* 0x000fe20000000f00 */
[----:B------:R-:W-:Y:S01]  /*146f0*/  FFMA R8, R9, R14, -0.0013887860113754868507 ;  /* 0xbab607ed09087423 */ /* 0x000fe2000000000e */
[----:B------:R-:W-:Y:S02]  /*14700*/  ISETP.NE.U32.AND P1, PT, R3, 0x1, PT ;  /* 0x000000010300780c */ /* 0x000fe40003f25070 */
[----:B------:R-:W-:-:S02]  /*14710*/  IADD3 R3, PT, PT, R0, 0x1, RZ ;  /* 0x0000000100037810 */ /* 0x000fc40007ffe0ff */
[----:B------:R-:W-:Y:S02]  /*14720*/  FSEL R8, R8, -0.00019574658654164522886, P1 ;  /* 0xb94d415308087808 */ /* 0x000fe40000800000 */
[----:B------:R-:W-:Y:S02]  /*14730*/  FSEL R12, R6, 0.041666727513074874878, !P1 ;  /* 0x3d2aaabb060c7808 */ /* 0x000fe40004800000 */
[----:B------:R-:W-:Y:S02]  /*14740*/  MOV R0, 0x3e2aaaa8 ;  /* 0x3e2aaaa800007802 */ /* 0x000fe40000000f00 */
[----:B------:R-:W-:Y:S01]  /*14750*/  LOP3.LUT P2, RZ, R3, 0x2, RZ, 0xc0, !PT ;  /* 0x0000000203ff7812 */ /* 0x000fe2000784c0ff */
[----:B------:R-:W-:Y:S01]  /*14760*/  FFMA R8, R9, R8, R12 ;  /* 0x0000000809087223 */ /* 0x000fe2000000000c */
[----:B------:R-:W-:Y:S02]  /*14770*/  FSEL R3, -R0, -0.4999999701976776123, !P1 ;  /* 0xbeffffff00037808 */ /* 0x000fe40004800100 */
[----:B------:R-:W-:-:S03]  /*14780*/  FSEL R2, R2, 1, !P1 ;  /* 0x3f80000002027808 */ /* 0x000fc60004800000 */
[C---:B------:R-:W-:Y:S02]  /*14790*/  FFMA R3, R9.reuse, R8, R3 ;  /* 0x0000000809037223 */ /* 0x040fe40000000003 */
[----:B------:R-:W-:-:S04]  /*147a0*/  FFMA R9, R9, R2, RZ ;  /* 0x0000000209097223 */ /* 0x000fc800000000ff */
[----:B------:R-:W-:Y:S01]  /*147b0*/  FFMA R13, R9, R3, R2 ;  /* 0x00000003090d7223 */ /* 0x000fe20000000002 */
[----:B------:R-:W-:-:S03]  /*147c0*/  MOV R2, R17 ;  /* 0x0000001100027202 */ /* 0x000fc60000000f00 */
[----:B------:R-:W-:Y:S01]  /*147d0*/  @P2 FADD R13, RZ, -R13 ;  /* 0x8000000dff0d2221 */ /* 0x000fe20000000000 */
[----:B--2---:R-:W-:Y:S06]  /*147e0*/  @!P0 BRA `(.L_x_326) ;  /* 0x0000000000d08947 */ /* 0x004fec0003800000 */
[----:B------:R-:W-:-:S13]  /*147f0*/  FSETP.NEU.AND P1, PT, |R7|, +INF , PT ;  /* 0x7f8000000700780b */ /* 0x000fda0003f2d200 */
[----:B------:R-:W-:Y:S05]  /*14800*/  @!P1 BRA `(.L_x_327) ;  /* 0x0000000000c09947 */ /* 0x000fea0003800000 */
[----:B------:R-:W-:Y:S01]  /*14810*/  SHF.L.U32 R2, R7, 0x8, RZ ;  /* 0x0000000807027819 */ /* 0x000fe200000006ff */
[----:B------:R-:W-:Y:S01]  /*14820*/  HFMA2 R11, -RZ, RZ, 0, 0 ;  /* 0x00000000ff0b7431 */ /* 0x000fe200000001ff */
[----:B------:R-:W-:Y:S01]  /*14830*/  MOV R12, RZ ;  /* 0x000000ff000c7202 */ /* 0x000fe20000000f00 */
[----:B------:R-:W-:Y:S01]  /*14840*/  UMOV UR4, URZ ;  /* 0x000000ff00047c82 */ /* 0x000fe20008000000 */
[----:B-1----:R-:W-:-:S07]  /*14850*/  LOP3.LUT R31, R2, 0x80000000, RZ, 0xfc, !PT ;  /* 0x80000000021f7812 */ /* 0x002fce00078efcff */
.L_x_328:
[----:B-1----:R-:W1:Y:S02]  /*14860*/  LDC.64 R2, c[0x4][RZ] ;  /* 0x01000000ff027b82 */ /* 0x002e640000000a00 */
[----:B-1----:R-:W-:-:S05]  /*14870*/  IMAD.WIDE.U32 R8, R12, 0x4, R2 ;  /* 0x000000040c087825 */ /* 0x002fca00078e0002 */
        /* <DEDUP_REMOVED lines=19> */
[----:B------:R-:W-:Y:S01]  /*149b0*/  LOP3.LUT R8, R8, 0x1f, RZ, 0xc0, !PT ;  /* 0x0000001f08087812 */ /* 0x000fe200078ec0ff */
[----:B------:R-:W-:Y:S01]  /*149c0*/  UMOV UR4, 0x54442d19 ;  /* 0x54442d1900047882 */ /* 0x000fe20000000000 */
[----:B------:R-:W-:Y:S01]  /*149d0*/  UMOV UR5, 0x3bf921fb ;  /* 0x3bf921fb00057882 */ /* 0x000fe20000000000 */
[----:B------:R-:W-:-:S02]  /*149e0*/  ISETP.GE.AND P2, PT, R7, RZ, PT ;  /* 0x000000ff0700720c */ /* 0x000fc40003f46270 */
[-C--:B---3--:R-:W-:Y:S02]  /*149f0*/  @P1 SHF.L.W.U32.HI R12, R3, R8.reuse, R12 ;  /* 0x00000008030c1219 */ /* 0x088fe40000010e0c */
[----:B----4-:R-:W-:Y:S02]  /*14a00*/  @P1 SHF.L.W.U32.HI R3, R2, R8, R3 ;  /* 0x0000000802031219 */ /* 0x010fe40000010e03 */
[--C-:B--2---:R-:W-:Y:S02]  /*14a10*/  SHF.R.U32.HI R11, RZ, 0x1e, R12.reuse ;  /* 0x0000001eff0b7819 */ /* 0x104fe4000001160c */
[C---:B-1----:R-:W-:Y:S02]  /*14a20*/  SHF.L.W.U32.HI R18, R3.reuse, 0x2, R12 ;  /* 0x0000000203127819 */ /* 0x042fe40000010e0c */
[----:B------:R-:W-:Y:S02]  /*14a30*/  SHF.L.U32 R3, R3, 0x2, RZ ;  /* 0x0000000203037819 */ /* 0x000fe400000006ff */
[----:B------:R-:W-:-:S02]  /*14a40*/  SHF.R.S32.HI R8, RZ, 0x1f, R18 ;  /* 0x0000001fff087819 */ /* 0x000fc40000011412 */
[----:B------:R-:W-:Y:S02]  /*14a50*/  LOP3.LUT R12, R18, R7, RZ, 0x3c, !PT ;  /* 0x00000007120c7212 */ /* 0x000fe400078e3cff */
[C---:B------:R-:W-:Y:S02]  /*14a60*/  LOP3.LUT R2, R8.reuse, R3, RZ, 0x3c, !PT ;  /* 0x0000000308027212 */ /* 0x040fe400078e3cff */
[----:B------:R-:W-:Y:S02]  /*14a70*/  LOP3.LUT R3, R8, R18, RZ, 0x3c, !PT ;  /* 0x0000001208037212 */ /* 0x000fe400078e3cff */
[----:B------:R-:W-:Y:S02]  /*14a80*/  LEA.HI R18, R18, R11, RZ, 0x1 ;  /* 0x0000000b12127211 */ /* 0x000fe400078f08ff */
[----:B------:R-:W-:Y:S02]  /*14a90*/  ISETP.GE.AND P1, PT, R12, RZ, PT ;  /* 0x000000ff0c00720c */ /* 0x000fe40003f26270 */
[----:B------:R-:W1:Y:S01]  /*14aa0*/  I2F.F64.S64 R2, R2 ;  /* 0x0000000200027312 */ /* 0x000e620000301c00 */
[----:B------:R-:W-:-:S04]  /*14ab0*/  IADD3 R11, PT, PT, -R18, RZ, RZ ;  /* 0x000000ff120b7210 */ /* 0x000fc80007ffe1ff */
[----:B------:R-:W-:Y:S01]  /*14ac0*/  @!P2 MOV R18, R11 ;  /* 0x0000000b0012a202 */ /* 0x000fe20000000f00 */
[----:B-1----:R-:W-:-:S10]  /*14ad0*/  DMUL R8, R2, UR4 ;  /* 0x0000000402087c28 */ /* 0x002fd40008000000 */
[----:B------:R-:W1:Y:S02]  /*14ae0*/  F2F.F32.F64 R8, R8 ;  /* 0x0000000800087310 */ /* 0x000e640000301000 */
[----:B-1----:R-:W-:Y:S01]  /*14af0*/  FSEL R2, -R8, R8, !P1 ;  /* 0x0000000808027208 */ /* 0x002fe20004800100 */
[----:B------:R-:W-:Y:S06]  /*14b00*/  BRA `(.L_x_326) ;  /* 0x0000000000087947 */ /* 0x000fec0003800000 */
.L_x_327:
[----:B------:R-:W-:Y:S01]  /*14b10*/  FMUL R2, RZ, R7 ;  /* 0x00000007ff027220 */ /* 0x000fe20000400000 */
[----:B------:R-:W-:-:S07]  /*14b20*/  IMAD.MOV.U32 R18, RZ, RZ, RZ ;  /* 0x000000ffff127224 */ /* 0x000fce00078e00ff */
.L_x_326:
[----:B------:R-:W-:Y:S05]  /*14b30*/  BSYNC.RECONVERGENT B1 ;  /* 0x0000000000017941 */ /* 0x000fea0003800200 */
.L_x_325:
[----:B------:R-:W2:Y:S01]  /*14b40*/  LDG.E R12, desc[UR6][R4.64+0x4] ;  /* 0x00000406040c7981 */ /* 0x000ea2000c1e1900 */
        /* <DEDUP_REMOVED lines=10> */
[----:B------:R-:W-:Y:S01]  /*14bf0*/  FFMA R8, R3, R8, R26 ;  /* 0x0000000803087223 */ /* 0x000fe2000000001a */
[----:B------:R-:W-:-:S03]  /*14c00*/  MOV R26, R15 ;  /* 0x0000000f001a7202 */ /* 0x000fc60000000f00 */
[C---:B------:R-:W-:Y:S01]  /*14c10*/  FFMA R8, R3.reuse, R8, R9 ;  /* 0x0000000803087223 */ /* 0x040fe20000000009 */
[----:B------:R-:W-:-:S04]  /*14c20*/  FFMA R3, R3, R2, RZ ;  /* 0x0000000203037223 */ /* 0x000fc800000000ff */
[----:B------:R-:W-:-:S04]  /*14c30*/  FFMA R3, R3, R8, R2 ;  /* 0x0000000803037223 */ /* 0x000fc80000000002 */
[----:B------:R-:W-:-:S04]  /*14c40*/  @P2 FADD R3, RZ, -R3 ;  /* 0x80000003ff032221 */ /* 0x000fc80000000000 */
[----:B--2---:R-:W-:Y:S01]  /*14c50*/  FMUL R2, R3, R12 ;  /* 0x0000000c03027220 */ /* 0x004fe20000400000 */
[----:B------:R-:W-:-:S03]  /*14c60*/  MOV R3, R17 ;  /* 0x0000001100037202 */ /* 0x000fc60000000f00 */
[----:B-----5:R-:W-:Y:S01]  /*14c70*/  FFMA R13, R13, R10, -R2 ;  /* 0x0000000a0d0d7223 */ /* 0x020fe20000000802 */
[----:B------:R-:W-:Y:S06]  /*14c80*/  @!P0 BRA `(.L_x_330) ;  /* 0x0000000000d08947 */ /* 0x000fec0003800000 */
[----:B------:R-:W-:-:S13]  /*14c90*/  FSETP.NEU.AND P1, PT, |R7|, +INF , PT ;  /* 0x7f8000000700780b */ /* 0x000fda0003f2d200 */
[----:B------:R-:W-:Y:S05]  /*14ca0*/  @!P1 BRA `(.L_x_331) ;  /* 0x0000000000c09947 */ /* 0x000fea0003800000 */
[----:B------:R-:W-:Y:S01]  /*14cb0*/  SHF.L.U32 R2, R7, 0x8, RZ ;  /* 0x0000000807027819 */ /* 0x000fe200000006ff */
[----:B------:R-:W-:Y:S01]  /*14cc0*/  HFMA2 R11, -RZ, RZ, 0, 0 ;  /* 0x00000000ff0b7431 */ /* 0x000fe200000001ff */
[----:B------:R-:W-:Y:S01]  /*14cd0*/  MOV R18, RZ ;  /* 0x000000ff00127202 */ /* 0x000fe20000000f00 */
[----:B------:R-:W-:Y:S01]  /*14ce0*/  UMOV UR4, URZ ;  /* 0x000000ff00047c82 */ /* 0x000fe20008000000 */
[----:B-1----:R-:W-:-:S07]  /*14cf0*/  LOP3.LUT R31, R2, 0x80000000, RZ, 0xfc, !PT ;  /* 0x80000000021f7812 */ /* 0x002fce00078efcff */
.L_x_332:
        /* <DEDUP_REMOVED lines=43> */
.L_x_331:
[----:B------:R-:W-:Y:S02]  /*14fb0*/  HFMA2 R26, -RZ, RZ, 0, 0 ;  /* 0x00000000ff1a7431 */ /* 0x000fe400000001ff */
[----:B------:R-:W-:-:S07]  /*14fc0*/  FMUL R3, RZ, R7 ;  /* 0x00000007ff037220 */ /* 0x000fce0000400000 */
.L_x_330:
[----:B------:R-:W-:Y:S05]  /*14fd0*/  BSYNC.RECONVERGENT B1 ;  /* 0x0000000000017941 */ /* 0x000fea0003800200 */
.L_x_329:
        /* <DEDUP_REMOVED lines=11> */
[----:B------:R-:W-:Y:S01]  /*15090*/  MOV R18, R15 ;  /* 0x0000000f00127202 */ /* 0x000fe20000000f00 */
[C---:B------:R-:W-:Y:S02]  /*150a0*/  FFMA R3, R9.reuse, R2, RZ ;  /* 0x0000000209037223 */ /* 0x040fe400000000ff */
[----:B------:R-:W-:-:S04]  /*150b0*/  FFMA R8, R9, R8, R11 ;  /* 0x0000000809087223 */ /* 0x000fc8000000000b */
[----:B------:R-:W-:Y:S01]  /*150c0*/  FFMA R3, R3, R8, R2 ;  /* 0x0000000803037223 */ /* 0x000fe20000000002 */
[----:B------:R-:W-:-:S03]  /*150d0*/  MOV R2, R17 ;  /* 0x0000001100027202 */ /* 0x000fc60000000f00 */
[----:B------:R-:W-:-:S04]  /*150e0*/  @P2 FADD R3, RZ, -R3 ;  /* 0x80000003ff032221 */ /* 0x000fc80000000000 */
[----:B------:R-:W-:Y:S01]  /*150f0*/  FMUL R27, R10, R3 ;  /* 0x000000030a1b7220 */ /* 0x000fe20000400000 */
[----:B------:R-:W-:Y:S06]  /*15100*/  @!P0 BRA `(.L_x_334) ;  /* 0x0000000000cc8947 */ /* 0x000fec0003800000 */
[----:B------:R-:W-:-:S13]  /*15110*/  FSETP.NEU.AND P1, PT, |R7|, +INF , PT ;  /* 0x7f8000000700780b */ /* 0x000fda0003f2d200 */
[----:B------:R-:W-:Y:S05]  /*15120*/  @!P1 BRA `(.L_x_335) ;  /* 0x0000000000bc9947 */ /* 0x000fea0003800000 */
[----:B------:R-:W-:Y:S02]  /*15130*/  SHF.L.U32 R2, R7, 0x8, RZ ;  /* 0x0000000807027819 */ /* 0x000fe400000006ff */
[----:B------:R-:W-:Y:S01]  /*15140*/  CS2R R10, SRZ ;  /* 0x00000000000a7805 */ /* 0x000fe2000001ff00 */
[----:B------:R-:W-:Y:S01]  /*15150*/  UMOV UR4, URZ ;  /* 0x000000ff00047c82 */ /* 0x000fe20008000000 */
[----:B------:R-:W-:-:S07]  /*15160*/  LOP3.LUT R33, R2, 0x80000000, RZ, 0xfc, !PT ;  /* 0x8000000002217812 */ /* 0x000fce00078efcff */
.L_x_336:
[----:B--2---:R-:W2:Y:S02]  /*15170*/  LDC.64 R2, c[0x4][RZ] ;  /* 0x01000000ff027b82 */ /* 0x004ea40000000a00 */
[----:B--2---:R-:W-:-:S05]  /*15180*/  IMAD.WIDE.U32 R8, R11, 0x4, R2 ;  /* 0x000000040b087825 */ /* 0x004fca00078e0002 */
[----:B------:R-:W2:Y:S01]  /*15190*/  LDG.E.CONSTANT R2, desc[UR6][R8.64] ;  /* 0x0000000608027981 */ /* 0x000ea2000c1e9900 */
[C---:B------:R-:W-:Y:S02]  /*151a0*/  LEA R18, R11.reuse, R1, 0x2 ;  /* 0x000000010b127211 */ /* 0x040fe400078e10ff */
[----:B------:R-:W-:-:S04]  /*151b0*/  IADD3 R11, PT, PT, R11, 0x1, RZ ;  /* 0x000000010b0b7810 */ /* 0x000fc80007ffe0ff */
[----:B------:R-:W-:Y:S01]  /*151c0*/  ISETP.NE.AND P1, PT, R11, 0x6, PT ;  /* 0x000000060b00780c */ /* 0x000fe20003f25270 */
[----:B--2---:R-:W-:-:S03]  /*151d0*/  IMAD.WIDE.U32 R2, R2, R33, RZ ;  /* 0x0000002102027225 */ /* 0x004fc600078e00ff */
[----:B-1----:R-:W-:-:S04]  /*151e0*/  IADD3 R31, P2, PT, R2, R10, RZ ;  /* 0x0000000a021f7210 */ /* 0x002fc80007f5e0ff */
        /* <DEDUP_REMOVED lines=18> */
[----:B----4-:R-:W-:-:S04]  /*15310*/  @P1 SHF.L.W.U32.HI R2, R3, R8, R2 ;  /* 0x0000000803021219 */ /* 0x010fc80000010e02 */
[C-C-:B--2---:R-:W-:Y:S02]  /*15320*/  SHF.L.W.U32.HI R18, R2.reuse, 0x2, R11.reuse ;  /* 0x0000000202127819 */ /* 0x144fe40000010e0b */
[----:B------:R-:W-:Y:S02]  /*15330*/  SHF.L.U32 R2, R2, 0x2, RZ ;  /* 0x0000000202027819 */ /* 0x000fe400000006ff */
[----:B------:R-:W-:Y:S02]  /*15340*/  SHF.R.S32.HI R3, RZ, 0x1f, R18 ;  /* 0x0000001fff037819 */ /* 0x000fe40000011412 */
[----:B------:R-:W-:Y:S02]  /*15350*/  SHF.R.U32.HI R11, RZ, 0x1e, R11 ;  /* 0x0000001eff0b7819 */ /* 0x000fe4000001160b */
[C---:B------:R-:W-:Y:S02]  /*15360*/  LOP3.LUT R2, R3.reuse, R2, RZ, 0x3c, !PT ;  /* 0x0000000203027212 */ /* 0x040fe400078e3cff */
[----:B------:R-:W-:-:S02]  /*15370*/  LOP3.LUT R3, R3, R18, RZ, 0x3c, !PT ;  /* 0x0000001203037212 */ /* 0x000fc400078e3cff */
[C---:B-1----:R-:W-:Y:S02]  /*15380*/  LOP3.LUT R10, R18.reuse, R7, RZ, 0x3c, !PT ;  /* 0x00000007120a7212 */ /* 0x042fe400078e3cff */
[----:B------:R-:W-:Y:S02]  /*15390*/  LEA.HI R18, R18, R11, RZ, 0x1 ;  /* 0x0000000b12127211 */ /* 0x000fe400078f08ff */
[----:B------:R-:W1:Y:S01]  /*153a0*/  I2F.F64.S64 R2, R2 ;  /* 0x0000000200027312 */ /* 0x000e620000301c00 */
[----:B------:R-:W-:Y:S02]  /*153b0*/  ISETP.GE.AND P1, PT, R10, RZ, PT ;  /* 0x000000ff0a00720c */ /* 0x000fe40003f26270 */
[----:B------:R-:W-:-:S04]  /*153c0*/  IADD3 R10, PT, PT, -R18, RZ, RZ ;  /* 0x000000ff120a7210 */ /* 0x000fc80007ffe1ff */
[----:B------:R-:W-:Y:S01]  /*153d0*/  @!P2 MOV R18, R10 ;  /* 0x0000000a0012a202 */ /* 0x000fe20000000f00 */
[----:B-1----:R-:W-:-:S10]  /*153e0*/  DMUL R8, R2, UR4 ;  /* 0x0000000402087c28 */ /* 0x002fd40008000000 */
[----:B------:R-:W1:Y:S02]  /*153f0*/  F2F.F32.F64 R8, R8 ;  /* 0x0000000800087310 */ /* 0x000e640000301000 */
[----:B-1----:R-:W-:Y:S01]  /*15400*/  FSEL R2, -R8, R8, !P1 ;  /* 0x0000000808027208 */ /* 0x002fe20004800100 */
[----:B------:R-:W-:Y:S06]  /*15410*/  BRA `(.L_x_334) ;  /* 0x0000000000087947 */ /* 0x000fec0003800000 */
.L_x_335:
[----:B------:R-:W-:Y:S01]  /*15420*/  FMUL R2, RZ, R7 ;  /* 0x00000007ff027220 */ /* 0x000fe20000400000 */
[----:B------:R-:W-:-:S07]  /*15430*/  IMAD.MOV.U32 R18, RZ, RZ, RZ ;  /* 0x000000ffff127224 */ /* 0x000fce00078e00ff */
.L_x_334:
[----:B------:R-:W-:Y:S05]  /*15440*/  BSYNC.RECONVERGENT B1 ;  /* 0x0000000000017941 */ /* 0x000fea0003800200 */
.L_x_333:
[----:B------:R2:W5:Y:S01]  /*15450*/  LDG.E R11, desc[UR6][R4.64+0x8] ;  /* 0x00000806040b7981 */ /* 0x000562000c1e1900 */
[----:B------:R-:W-:Y:S01]  /*15460*/  FMUL R9, R2, R2 ;  /* 0x0000000202097220 */ /* 0x000fe20000400000 */
[C---:B------:R-:W-:Y:S01]  /*15470*/  LOP3.LUT R3, R18.reuse, 0x1, RZ, 0xc0, !PT ;  /* 0x0000000112037812 */ /* 0x040fe200078ec0ff */
        /* <DEDUP_REMOVED lines=8> */
[C---:B------:R-:W-:Y:S01]  /*15500*/  FFMA R8, R9.reuse, R8, R10 ;  /* 0x0000000809087223 */ /* 0x040fe2000000000a */
        /* <DEDUP_REMOVED lines=8> */
[----:B--2---:R-:W-:Y:S06]  /*15590*/  @!P0 BRA `(.L_x_338) ;  /* 0x0000000000cc8947 */ /* 0x004fec0003800000 */
[----:B------:R-:W-:-:S13]  /*155a0*/  FSETP.NEU.AND P1, PT, |R7|, +INF , PT ;  /* 0x7f8000000700780b */ /* 0x000fda0003f2d200 */
[----:B------:R-:W-:Y:S05]  /*155b0*/  @!P1 BRA `(.L_x_339) ;  /* 0x0000000000bc9947 */ /* 0x000fea0003800000 */
[----:B------:R-:W-:Y:S02]  /*155c0*/  SHF.L.U32 R2, R7, 0x8, RZ ;  /* 0x0000000807027819 */ /* 0x000fe400000006ff */
[----:B------:R-:W-:Y:S01]  /*155d0*/  CS2R R8, SRZ ;  /* 0x0000000000087805 */ /* 0x000fe2000001ff00 */
[----:B------:R-:W-:Y:S01]  /*155e0*/  UMOV UR4, URZ ;  /* 0x000000ff00047c82 */ /* 0x000fe20008000000 */
[----:B-1----:R-:W-:-:S07]  /*155f0*/  LOP3.LUT R31, R2, 0x80000000, RZ, 0xfc, !PT ;  /* 0x80000000021f7812 */ /* 0x002fce00078efcff */
.L_x_340:
        /* <DEDUP_REMOVED lines=43> */
.L_x_339:
[----:B------:R-:W-:Y:S02]  /*158b0*/  HFMA2 R10, -RZ, RZ, 0, 0 ;  /* 0x00000000ff0a7431 */ /* 0x000fe400000001ff */
[----:B------:R-:W-:-:S07]  /*158c0*/  FMUL R2, RZ, R7 ;  /* 0x00000007ff027220 */ /* 0x000fce0000400000 */
.L_x_338:
[----:B------:R-:W-:Y:S05]  /*158d0*/  BSYNC.RECONVERGENT B1 ;  /* 0x0000000000017941 */ /* 0x000fea0003800200 */
.L_x_337:
[----:B------:R-:W2:Y:S01]  /*158e0*/  LDC.64 R4, c[0x0][0x3a0] ;  /* 0x0000e800ff047b82 */ /* 0x000ea20000000a00 */
[----:B------:R-:W-:Y:S01]  /*158f0*/  FMUL R8, R2, R2 ;  /* 0x0000000202087220 */ /* 0x000fe20000400000 */
[----:B------:R-:W-:Y:S01]  /*15900*/  LOP3.LUT R3, R10, 0x1, RZ, 0xc0, !PT ;  /* 0x000000010a037812 */ /* 0x000fe200078ec0ff */
[----:B------:R-:W-:Y:S02]  /*15910*/  IMAD R27, R21, 0x3, RZ ;  /* 0x00000003151b7824 */ /* 0x000fe400078e02ff */
[----:B------:R-:W-:Y:S01]  /*15920*/  FFMA R9, R8, R14, -0.0013887860113754868507 ;  /* 0xbab607ed08097423 */ /* 0x000fe2000000000e */
[----:B------:R-:W-:Y:S02]  /*15930*/  ISETP.NE.U32.AND P1, PT, R3, 0x1, PT ;  /* 0x000000010300780c */ /* 0x000fe40003f25070 */
[----:B------:R-:W-:Y:S02]  /*15940*/  IADD3 R3, PT, PT, R10, 0x1, RZ ;  /* 0x000000010a037810 */ /* 0x000fe40007ffe0ff */
[----:B------:R-:W-:-:S02]  /*15950*/  FSEL R9, R9, -0.00019574658654164522886, P1 ;  /* 0xb94d415309097808 */ /* 0x000fc40000800000 */
[----:B-1----:R-:W-:Y:S02]  /*15960*/  FSEL R31, R6, 0.041666727513074874878, !P1 ;  /* 0x3d2aaabb061f7808 */ /* 0x002fe40004800000 */
[----:B------:R-:W-:Y:S02]  /*15970*/  FSEL R10, -R0, -0.4999999701976776123, !P1 ;  /* 0xbeffffff000a7808 */ /* 0x000fe40004800100 */
[----:B------:R-:W-:Y:S01]  /*15980*/  LOP3.LUT P2, RZ, R3, 0x2, RZ, 0xc0, !PT ;  /* 0x0000000203ff7812 */ /* 0x000fe2000784c0ff */
[----:B------:R-:W-:Y:S01]  /*15990*/  FFMA R9, R8, R9, R31 ;  /* 0x0000000908097223 */ /* 0x000fe2000000001f */
[----:B--2---:R-:W-:-:S04]  /*159a0*/  IMAD.WIDE.U32 R26, R27, 0x4, R4 ;  /* 0x000000041b1a7825 */ /* 0x004fc800078e0004 */
[----:B------:R-:W-:Y:S02]  /*159b0*/  FFMA R9, R8, R9, R10 ;  /* 0x0000000908097223 */ /* 0x000fe4000000000a */
[----:B------:R1:W5:Y:S01]  /*159c0*/  LDG.E R26, desc[UR6][R26.64] ;  /* 0x000000061a1a7981 */ /* 0x000362000c1e1900 */
[----:B------:R-:W-:Y:S01]  /*159d0*/  BSSY.RECONVERGENT B1, `(.L_x_341) ;  /* 0x000003c000017945 */ /* 0x000fe20003800200 */
[----:B------:R-:W-:Y:S02]  /*159e0*/  MOV R28, R15 ;  /* 0x0000000f001c7202 */ /* 0x000fe40000000f00 */
[----:B------:R-:W-:Y:S02]  /*159f0*/  MOV R10, R17 ;  /* 0x00000011000a7202 */ /* 0x000fe40000000f00 */
[----:B-1----:R-:W-:-:S05]  /*15a00*/  FSEL R27, R2, 1, !P1 ;  /* 0x3f800000021b7808 */ /* 0x002fca0004800000 */
[----:B------:R-:W-:-:S04]  /*15a10*/  FFMA R8, R8, R27, RZ ;  /* 0x0000001b08087223 */ /* 0x000fc800000000ff */
[----:B------:R-:W-:-:S04]  /*15a20*/  FFMA R27, R8, R9, R27 ;  /* 0x00000009081b7223 */ /* 0x000fc8000000001b */
[----:B------:R-:W-:Y:S01]  /*15a30*/  @P2 FADD R27, RZ, -R27 ;  /* 0x8000001bff1b2221 */ /* 0x000fe20000000000 */
[----:B------:R-:W-:Y:S06]  /*15a40*/  @!P0 BRA `(.L_x_342) ;  /* 0x0000000000d08947 */ /* 0x000fec0003800000 */
[----:B------:R-:W-:-:S13]  /*15a50*/  FSETP.NEU.AND P1, PT, |R7|, +INF , PT ;  /* 0x7f8000000700780b */ /* 0x000fda0003f2d200 */
[----:B------:R-:W-:Y:S05]  /*15a60*/  @!P1 BRA `(.L_x_343) ;  /* 0x0000000000c09947 */ /* 0x000fea0003800000 */
[----:B------:R-:W-:Y:S01]  /*15a70*/  SHF.L.U32 R2, R7, 0x8, RZ ;  /* 0x0000000807027819 */ /* 0x000fe200000006ff */
[----:B------:R-:W-:Y:S01]  /*15a80*/  HFMA2 R10, -RZ, RZ, 0, 0 ;  /* 0x00000000ff0a7431 */ /* 0x000fe200000001ff */
[----:B------:R-:W-:Y:S01]  /*15a90*/  MOV R18, RZ ;  /* 0x000000ff00127202 */ /* 0x000fe20000000f00 */
[----:B------:R-:W-:Y:S01]  /*15aa0*/  UMOV UR4, URZ ;  /* 0x000000ff00047c82 */ /* 0x000fe20008000000 */
[----:B------:R-:W-:-:S07]  /*15ab0*/  LOP3.LUT R33, R2, 0x80000000, RZ, 0xfc, !PT ;  /* 0x8000000002217812 */ /* 0x000fce00078efcff */
.L_x_344:
        /* <DEDUP_REMOVED lines=27> */
[--C-:B-1----:R-:W-:Y:S02]  /*15c70*/  SHF.R.U32.HI R31, RZ, 0x1e, R18.reuse ;  /* 0x0000001eff1f7819 */ /* 0x102fe40000011612 */
[C---:B------:R-:W-:Y:S02]  /*15c80*/  SHF.L.W.U32.HI R28, R3.reuse, 0x2, R18 ;  /* 0x00000002031c7819 */ /* 0x040fe40000010e12 */
[----:B------:R-:W-:Y:S02]  /*15c90*/  SHF.L.U32 R3, R3, 0x2, RZ ;  /* 0x0000000203037819 */ /* 0x000fe400000006ff */
[----:B------:R-:W-:-:S02]  /*15ca0*/  SHF.R.S32.HI R8, RZ, 0x1f, R28 ;  /* 0x0000001fff087819 */ /* 0x000fc4000001141c */
[----:B--2---:R-:W-:Y:S02]  /*15cb0*/  LOP3.LUT R10, R28, R7, RZ, 0x3c, !PT ;  /* 0x000000071c0a7212 */ /* 0x004fe400078e3cff */
[C---:B------:R-:W-:Y:S02]  /*15cc0*/  LOP3.LUT R2, R8.reuse, R3, RZ, 0x3c, !PT ;  /* 0x0000000308027212 */ /* 0x040fe400078e3cff */
[----:B------:R-:W-:Y:S02]  /*15cd0*/  LOP3.LUT R3, R8, R28, RZ, 0x3c, !PT ;  /* 0x0000001c08037212 */ /* 0x000fe400078e3cff */
[----:B------:R-:W-:Y:S02]  /*15ce0*/  LEA.HI R28, R28, R31, RZ, 0x1 ;  /* 0x0000001f1c1c7211 */ /* 0x000fe400078f08ff */
[----:B------:R-:W-:Y:S02]  /*15cf0*/  ISETP.GE.AND P1, PT, R10, RZ, PT ;  /* 0x000000ff0a00720c */ /* 0x000fe40003f26270 */
[----:B------:R-:W1:Y:S01]  /*15d00*/  I2F.F64.S64 R2, R2 ;  /* 0x0000000200027312 */ /* 0x000e620000301c00 */
[----:B------:R-:W-:-:S05]  /*15d10*/  IMAD.MOV R10, RZ, RZ, -R28 ;  /* 0x000000ffff0a7224 */ /* 0x000fca00078e0a1c */
[----:B------:R-:W-:Y:S01]  /*15d20*/  @!P2 MOV R28, R10 ;  /* 0x0000000a001ca202 */ /* 0x000fe20000000f00 */
[----:B-1----:R-:W-:-:S10]  /*15d30*/  DMUL R8, R2, UR4 ;  /* 0x0000000402087c28 */ /* 0x002fd40008000000 */
[----:B------:R-:W1:Y:S02]  /*15d40*/  F2F.F32.F64 R8, R8 ;  /* 0x0000000800087310 */ /* 0x000e640000301000 */
[----:B-1----:R-:W-:Y:S01]  /*15d50*/  FSEL R10, -R8, R8, !P1 ;  /* 0x00000008080a7208 */ /* 0x002fe20004800100 */
[----:B------:R-:W-:Y:S06]  /*15d60*/  BRA `(.L_x_342) ;  /* 0x0000000000087947 */ /* 0x000fec0003800000 */
.L_x_343:
[----:B------:R-:W-:Y:S02]  /*15d70*/  HFMA2 R28, -RZ, RZ, 0, 0 ;  /* 0x00000000ff1c7431 */ /* 0x000fe400000001ff */
[----:B------:R-:W-:-:S07]  /*15d80*/  FMUL R10, RZ, R7 ;  /* 0x00000007ff0a7220 */ /* 0x000fce0000400000 */
.L_x_342:
[----:B------:R-:W-:Y:S05]  /*15d90*/  BSYNC.RECONVERGENT B1 ;  /* 0x0000000000017941 */ /* 0x000fea0003800200 */
.L_x_341:
[----:B------:R-:W-:-:S04]  /*15da0*/  IMAD R3, R21, 0x3, RZ ;  /* 0x0000000315037824 */ /* 0x000fc800078e02ff */
[----:B------:R-:W-:-:S05]  /*15db0*/  IMAD.WIDE.U32 R2, R3, 0x4, R4 ;  /* 0x0000000403027825 */ /* 0x000fca00078e0004 */
[----:B------:R1:W2:Y:S01]  /*15dc0*/  LDG.E R18, desc[UR6][R2.64+0x4] ;  /* 0x0000040602127981 */ /* 0x0002a2000c1e1900 */
        /* <DEDUP_REMOVED lines=10> */
[----:B-1----:R-:W-:Y:S01]  /*15e70*/  MOV R2, R17 ;  /* 0x0000001100027202 */ /* 0x002fe20000000f00 */
[----:B------:R-:W-:Y:S01]  /*15e80*/  FFMA R32, R9, R8, R32 ;  /* 0x0000000809207223 */ /* 0x000fe20000000020 */
[----:B------:R-:W-:-:S03]  /*15e90*/  FSEL R8, R10, 1, P1 ;  /* 0x3f8000000a087808 */ /* 0x000fc60000800000 */
[C---:B------:R-:W-:Y:S02]  /*15ea0*/  FFMA R31, R9.reuse, R32, R31 ;  /* 0x00000020091f7223 */ /* 0x040fe4000000001f */
[----:B------:R-:W-:-:S04]  /*15eb0*/  FFMA R9, R9, R8, RZ ;  /* 0x0000000809097223 */ /* 0x000fc800000000ff */
[----:B------:R-:W-:-:S04]  /*15ec0*/  FFMA R9, R9, R31, R8 ;  /* 0x0000001f09097223 */ /* 0x000fc80000000008 */
[----:B------:R-:W-:-:S04]  /*15ed0*/  @P2 FADD R9, RZ, -R9 ;  /* 0x80000009ff092221 */ /* 0x000fc80000000000 */
[----:B--2---:R-:W-:-:S04]  /*15ee0*/  FMUL R10, R9, R18 ;  /* 0x00000012090a7220 */ /* 0x004fc80000400000 */
        /* <DEDUP_REMOVED lines=8> */
[----:B0-----:R-:W-:-:S07]  /*15f70*/  LOP3.LUT R35, R2, 0x80000000, RZ, 0xfc, !PT ;  /* 0x8000000002237812 */ /* 0x001fce00078efcff */
.L_x_348:
[----:B0-----:R-:W0:Y:S02]  /*15f80*/  LDC.64 R2, c[0x4][RZ] ;  /* 0x01000000ff027b82 */ /* 0x001e240000000a00 */
[----:B0-----:R-:W-:-:S06]  /*15f90*/  IMAD.WIDE.U32 R2, R27, 0x4, R2 ;  /* 0x000000041b027825 */ /* 0x001fcc00078e0002 */
        /* <DEDUP_REMOVED lines=39> */
[----:B0-----:R-:W-:Y:S01]  /*16210*/  FSEL R2, -R8, R8, !P1 ;  /* 0x0000000808027208 */ /* 0x001fe20004800100 */
[----:B------:R-:W-:Y:S06]  /*16220*/  BRA `(.L_x_346) ;  /* 0x0000000000087947 */ /* 0x000fec0003800000 */
.L_x_347:
[----:B------:R-:W-:Y:S02]  /*16230*/  HFMA2 R28, -RZ, RZ, 0, 0 ;  /* 0x00000000ff1c7431 */ /* 0x000fe400000001ff */
[----:B------:R-:W-:-:S07]  /*16240*/  FMUL R2, RZ, R7 ;  /* 0x00000007ff027220 */ /* 0x000fce0000400000 */
.L_x_346:
[----:B------:R-:W-:Y:S05]  /*16250*/  BSYNC.RECONVERGENT B1 ;  /* 0x0000000000017941 */ /* 0x000fea0003800200 */
.L_x_345:
        /* <DEDUP_REMOVED lines=14> */
[----:B------:R-:W-:-:S04]  /*16340*/  @P2 FADD R9, RZ, -R9 ;  /* 0x80000009ff092221 */ /* 0x000fc80000000000 */
[----:B------:R-:W-:Y:S01]  /*16350*/  FMUL R27, R26, R9 ;  /* 0x000000091a1b7220 */ /* 0x000fe20000400000 */
        /* <DEDUP_REMOVED lines=8> */
.L_x_352:
        /* <DEDUP_REMOVED lines=31> */
[C---:B------:R-:W-:Y:S02]  /*165d0*/  LOP3.LUT R7, R26.reuse, R7, RZ, 0x3c, !PT ;  /* 0x000000071a077212 */ /* 0x040fe400078e3cff */
        /* <DEDUP_REMOVED lines=11> */
.L_x_351:
[----:B------:R-:W-:Y:S02]  /*16690*/  HFMA2 R15, -RZ, RZ, 0, 0 ;  /* 0x00000000ff0f7431 */ /* 0x000fe400000001ff */
[----:B------:R-:W-:-:S07]  /*166a0*/  FMUL R17, RZ, R7 ;  /* 0x00000007ff117220 */ /* 0x000fce0000400000 */
.L_x_350:
[----:B------:R-:W-:Y:S05]  /*166b0*/  BSYNC.RECONVERGENT B1 ;  /* 0x0000000000017941 */ /* 0x000fea0003800200 */
.L_x_349:
[----:B------:R-:W1:Y:S02]  /*166c0*/  LDC.64 R2, c[0x0][0x390] ;  /* 0x0000e400ff027b82 */ /* 0x000e640000000a00 */
[----:B-1----:R-:W-:-:S05]  /*166d0*/  IMAD.WIDE.U32 R2, R23, 0x4, R2 ;  /* 0x0000000417027825 */ /* 0x002fca00078e0002 */
[----:B------:R1:W2:Y:S01]  /*166e0*/  LDG.E R7, desc[UR6][R2.64] ;  /* 0x0000000602077981 */ /* 0x0002a2000c1e1900 */
[----:B------:R-:W-:-:S04]  /*166f0*/  IMAD R9, R21, 0x3, RZ ;  /* 0x0000000315097824 */ /* 0x000fc800078e02ff */
[----:B------:R-:W-:-:S04]  /*16700*/  IMAD.WIDE.U32 R8, R9, 0x4, R4 ;  /* 0x0000000409087825 */ /* 0x000fc800078e0004 */
[----:B------:R-:W-:Y:S01]  /*16710*/  FMUL R4, R17, R17 ;  /* 0x0000001111047220 */ /* 0x000fe20000400000 */
[----:B------:R-:W-:-:S03]  /*16720*/  LOP3.LUT R5, R15, 0x1, RZ, 0xc0, !PT ;  /* 0x000000010f057812 */ /* 0x000fc600078ec0ff */
[----:B------:R-:W-:Y:S01]  /*16730*/  FFMA R14, R4, R14, -0.0013887860113754868507 ;  /* 0xbab607ed040e7423 */ /* 0x000fe2000000000e */
[----:B------:R-:W-:Y:S01]  /*16740*/  ISETP.NE.U32.AND P0, PT, R5, 0x1, PT ;  /* 0x000000010500780c */ /* 0x000fe20003f05070 */
[----:B------:R3:W5:Y:S01]  /*16750*/  LDG.E R8, desc[UR6][R8.64+0x8] ;  /* 0x0000080608087981 */ /* 0x000762000c1e1900 */
[----:B------:R-:W-:Y:S02]  /*16760*/  IADD3 R15, PT, PT, R15, 0x1, RZ ;  /* 0x000000010f0f7810 */ /* 0x000fe40007ffe0ff */
[----:B------:R-:W-:Y:S02]  /*16770*/  FSEL R5, R6, 0.041666727513074874878, !P0 ;  /* 0x3d2aaabb06057808 */ /* 0x000fe40004000000 */
[----:B-1----:R-:W-:Y:S02]  /*16780*/  FSEL R3, R14, -0.00019574658654164522886, P0 ;  /* 0xb94d41530e037808 */ /* 0x002fe40000000000 */
[----:B------:R-:W-:Y:S02]  /*16790*/  LOP3.LUT P1, RZ, R15, 0x2, RZ, 0xc0, !PT ;  /* 0x000000020fff7812 */ /* 0x000fe4000782c0ff */
[----:B------:R-:W-:Y:S01]  /*167a0*/  FSEL R17, R17, 1, !P0 ;  /* 0x3f80000011117808 */ /* 0x000fe20004000000 */
[----:B------:R-:W-:Y:S01]  /*167b0*/  FFMA R3, R4, R3, R5 ;  /* 0x0000000304037223 */ /* 0x000fe20000000005 */
[----:B------:R-:W-:-:S05]  /*167c0*/  FSEL R5, -R0, -0.4999999701976776123, !P0 ;  /* 0xbeffffff00057808 */ /* 0x000fca0004000100 */
[C---:B------:R-:W-:Y:S01]  /*167d0*/  FFMA R3, R4.reuse, R3, R5 ;  /* 0x0000000304037223 */ /* 0x040fe20000000005 */
[----:B------:R-:W-:-:S04]  /*167e0*/  FFMA R4, R4, R17, RZ ;  /* 0x0000001104047223 */ /* 0x000fc800000000ff */
[----:B------:R-:W-:-:S04]  /*167f0*/  FFMA R3, R4, R3, R17 ;  /* 0x0000000304037223 */ /* 0x000fc80000000011 */
[----:B------:R-:W-:Y:S01]  /*16800*/  @P1 FADD R3, RZ, -R3 ;  /* 0x80000003ff031221 */ /* 0x000fe20000000000 */
[----:B--2---:R-:W3:Y:S08]  /*16810*/  MUFU.RCP R26, R7 ;  /* 0x00000007001a7308 */ /* 0x004ef00000001000 */
[----:B------:R-:W1:Y:S01]  /*16820*/  FCHK P0, R30, R7 ;  /* 0x000000071e007302 */ /* 0x000e620000000000 */
[----:B---3--:R-:W-:-:S04]  /*16830*/  FFMA R9, -R7, R26, 1 ;  /* 0x3f80000007097423 */ /* 0x008fc8000000011a */
[----:B------:R-:W-:Y:S01]  /*16840*/  FFMA R5, R26, R9, R26 ;  /* 0x000000091a057223 */ /* 0x000fe2000000001a */
[----:B------:R-:W-:Y:S01]  /*16850*/  FFMA R9, R18, R3, R27 ;  /* 0x0000000312097223 */ /* 0x000fe2000000001b */
[----:B------:R-:W-:Y:S02]  /*16860*/  MOV R18, RZ ;  /* 0x000000ff00127202 */ /* 0x000fe40000000f00 */
[----:B------:R-:W-:-:S04]  /*16870*/  FFMA R0, R30, R5, RZ ;  /* 0x000000051e007223 */ /* 0x000fc800000000ff */
[----:B------:R-:W-:-:S04]  /*16880*/  FFMA R2, -R7, R0, R30 ;  /* 0x0000000007027223 */ /* 0x000fc8000000011e */
[----:B------:R-:W-:Y:S01]  /*16890*/  FFMA R14, R5, R2, R0 ;  /* 0x00000002050e7223 */ /* 0x000fe20000000000 */
[----:B-1----:R-:W-:Y:S06]  /*168a0*/  @!P0 BRA `(.L_x_353) ;  /* 0x0000000000148947 */ /* 0x002fec0003800000 */
[----:B------:R-:W-:Y:S02]  /*168b0*/  MOV R3, R30 ;  /* 0x0000001e00037202 */ /* 0x000fe40000000f00 */
[----:B------:R-:W-:Y:S02]  /*168c0*/  MOV R2, R7 ;  /* 0x0000000700027202 */ /* 0x000fe40000000f00 */
[----:B------:R-:W-:-:S07]  /*168d0*/  MOV R26, 0x168f0 ;  /* 0x000168f0001a7802 */ /* 0x000fce0000000f00 */
[----:B0----5:R-:W-:Y:S05]  /*168e0*/  CALL.REL.NOINC `($__internal_1_$__cuda_sm3x_div_rn_noftz_f32_slowpath) ;  /* 0x00000488001c7944 */ /* 0x021fea0003c00000 */
[----:B------:R-:W-:-:S07]  /*168f0*/  MOV R14, R2 ;  /* 0x00000002000e7202 */ /* 0x000fce0000000f00 */
.L_x_353:
[----:B------:R-:W1:Y:S01]  /*16900*/  LDC.64 R2, c[0x0][0x410] ;  /* 0x00010400ff027b82 */ /* 0x000e620000000a00 */
[----:B------:R-:W2:Y:S01]  /*16910*/  LDCU UR4, c[0x0][0x3e8] ;  /* 0x00007d00ff0477ac */ /* 0x000ea20008000800 */
[----:B-1----:R-:W3:Y:S04]  /*16920*/  LDG.E R0, desc[UR6][R2.64+0x38] ;  /* 0x0000380602007981 */ /* 0x002ee8000c1e1900 */
[----:B------:R-:W4:Y:S04]  /*16930*/  LDG.E R15, desc[UR6][R2.64+0x34] ;  /* 0x00003406020f7981 */ /* 0x000f28000c1e1900 */
[----:B------:R1:W4:Y:S01]  /*16940*/  LDG.E R26, desc[UR6][R2.64+0x3c] ;  /* 0x00003c06021a7981 */ /* 0x000322000c1e1900 */
[----:B------:R-:W0:Y:S01]  /*16950*/  MUFU.RCP R4, R7 ;  /* 0x0000000700047308 */ /* 0x000e220000001000 */
[----:B--2---:R-:W-:Y:S01]  /*16960*/  MOV R28, UR4 ;  /* 0x00000004001c7c02 */ /* 0x004fe20008000f00 */
[----:B------:R-:W-:Y:S01]  /*16970*/  FADD R5, -R12, R9 ;  /* 0x000000090c057221 */ /* 0x000fe20000000100 */
[----:B------:R-:W-:-:S05]  /*16980*/  FADD R6, -R13, R10 ;  /* 0x0000000a0d067221 */ /* 0x000fca0000000100 */
[----:B------:R-:W2:Y:S01]  /*16990*/  FCHK P0, R28, R7 ;  /* 0x000000071c007302 */ /* 0x000ea20000000000 */
[----:B0-----:R-:W-:Y:S01]  /*169a0*/  FFMA R27, -R7, R4, 1 ;  /* 0x3f800000071b7423 */ /* 0x001fe20000000104 */
[----:B---3--:R-:W-:-:S03]  /*169b0*/  FMUL R17, R5, R0 ;  /* 0x0000000005117220 */ /* 0x008fc60000400000 */
[----:B------:R-:W-:Y:S01]  /*169c0*/  FFMA R0, R4, R27, R4 ;  /* 0x0000001b04007223 */ /* 0x000fe20000000004 */
[----:B-----5:R-:W-:Y:S01]  /*169d0*/  FADD R4, -R11, R8 ;  /* 0x000000080b047221 */ /* 0x020fe20000000100 */
[----:B----4-:R-:W-:Y:S02]  /*169e0*/  FFMA R15, R6, R15, R17 ;  /* 0x0000000f060f7223 */ /* 0x010fe40000000011 */
[----:B-1----:R-:W-:Y:S02]  /*169f0*/  FFMA R3, R0, UR4, RZ ;  /* 0x0000000400037c23 */ /* 0x002fe400080000ff */
[----:B------:R-:W-:Y:S02]  /*16a00*/  FFMA R15, R4, R26, R15 ;  /* 0x0000001a040f7223 */ /* 0x000fe4000000000f */
[----:B------:R-:W-:-:S04]  /*16a10*/  FFMA R2, -R7, R3, UR4 ;  /* 0x0000000407027e23 */ /* 0x000fc80008000103 */
[----:B------:R-:W-:Y:S01]  /*16a20*/  FFMA R26, R0, R2, R3 ;  /* 0x00000002001a7223 */ /* 0x000fe20000000003 */
[----:B------:R-:W-:Y:S01]  /*16a30*/  FMUL R0, R15, R14 ;  /* 0x0000000e0f007220 */ /* 0x000fe20000400000 */
[----:B--2---:R-:W-:Y:S06]  /*16a40*/  @!P0 BRA `(.L_x_354) ;  /* 0x0000000000188947 */ /* 0x004fec0003800000 */
[----:B------:R-:W0:Y:S01]  /*16a50*/  LDCU UR4, c[0x0][0x3e8] ;  /* 0x00007d00ff0477ac */ /* 0x000e220008000800 */
[----:B------:R-:W-:Y:S02]  /*16a60*/  MOV R2, R7 ;  /* 0x0000000700027202 */ /* 0x000fe40000000f00 */
[----:B------:R-:W-:Y:S02]  /*16a70*/  MOV R26, 0x16aa0 ;  /* 0x00016aa0001a7802 */ /* 0x000fe40000000f00 */
[----:B0-----:R-:W-:-:S07]  /*16a80*/  MOV R3, UR4 ;  /* 0x0000000400037c02 */ /* 0x001fce0008000f00 */
[----:B------:R-:W-:Y:S05]  /*16a90*/  CALL.REL.NOINC `($__internal_1_$__cuda_sm3x_div_rn_noftz_f32_slowpath) ;  /* 0x0000048400b07944 */ /* 0x000fea0003c00000 */
[----:B------:R-:W-:-:S07]  /*16aa0*/  MOV R26, R2 ;  /* 0x00000002001a7202 */ /* 0x000fce0000000f00 */
.L_x_354:
        /* <DEDUP_REMOVED lines=9> */
[----:B---3--:R-:W-:Y:S01]  /*16b40*/  FFMA R33, R10, R17, R31 ;  /* 0x000000110a217223 */ /* 0x008fe2000000001f */
[----:B----4-:R-:W-:-:S03]  /*16b50*/  FMUL R31, R5, R28 ;  /* 0x0000001c051f7220 */ /* 0x010fc60000400000 */
[----:B-----5:R-:W-:Y:S01]  /*16b60*/  FFMA R5, R8, R14, R33 ;  /* 0x0000000e08057223 */ /* 0x020fe20000000021 */
[----:B------:R-:W-:-:S04]  /*16b70*/  FFMA R27, R6, R27, R31 ;  /* 0x0000001b061b7223 */ /* 0x000fc8000000001f */
[----:B------:R-:W-:Y:S01]  /*16b80*/  FSETP.GTU.AND P0, PT, R5, RZ, PT ;  /* 0x000000ff0500720b */ /* 0x000fe20003f0c000 */
[----:B------:R-:W-:-:S04]  /*16b90*/  FFMA R27, R4, R32, R27 ;  /* 0x00000020041b7223 */ /* 0x000fc8000000001b */
[----:B------:R-:W-:-:S08]  /*16ba0*/  FMUL R4, R27, R26 ;  /* 0x0000001a1b047220 */ /* 0x000fd00000400000 */
[----:B------:R-:W-:Y:S05]  /*16bb0*/  @!P0 BRA `(.L_x_356) ;  /* 0x00000074000c8947 */ /* 0x000fea0003800000 */
[----:B------:R-:W-:Y:S01]  /*16bc0*/  FSETP.GEU.AND P0, PT, R5, 0.99000000953674316406, PT ;  /* 0x3f7d70a40500780b */ /* 0x000fe20003f0e000 */
[----:B------:R-:W-:-:S12]  /*16bd0*/  BSSY.RECONVERGENT B1, `(.L_x_357) ;  /* 0x000004c000017945 */ /* 0x000fd80003800200 */
[----:B------:R-:W-:Y:S05]  /*16be0*/  @!P0 BRA `(.L_x_358) ;  /* 0x0000000000c48947 */ /* 0x000fea0003800000 */
[-C--:B------:R-:W-:Y:S01]  /*16bf0*/  FMUL R3, R10, R14.reuse ;  /* 0x0000000e0a037220 */ /* 0x080fe20000400000 */
[C---:B------:R-:W-:Y:S01]  /*16c00*/  FMUL R2, R8.reuse, R15 ;  /* 0x0000000f08027220 */ /* 0x040fe20000400000 */
[CC--:B------:R-:W-:Y:S01]  /*16c10*/  FMUL R5, R9.reuse, R17.reuse ;  /* 0x0000001109057220 */ /* 0x0c0fe20000400000 */
        /* <DEDUP_REMOVED lines=15> */
.L_x_360:
[----:B------:R-:W-:Y:S01]  /*16d10*/  FMUL.FTZ R31, R2, R3 ;  /* 0x00000003021f7220 */ /* 0x000fe20000410000 */
[----:B------:R-:W-:-:S03]  /*16d20*/  FMUL.FTZ R3, R3, 0.5 ;  /* 0x3f00000003037820 */ /* 0x000fc60000410000 */
[----:B------:R-:W-:-:S04]  /*16d30*/  FFMA R2, -R31, R31, R2 ;  /* 0x0000001f1f027223 */ /* 0x000fc80000000102 */
[----:B------:R-:W-:-:S07]  /*16d40*/  FFMA R31, R2, R3, R31 ;  /* 0x00000003021f7223 */ /* 0x000fce000000001f */
.L_x_361:
[----:B------:R-:W-:Y:S05]  /*16d50*/  BSYNC.RECONVERGENT B2 ;  /* 0x0000000000027941 */ /* 0x000fea0003800200 */
.L_x_359:
        /* <DEDUP_REMOVED lines=24> */
[----:B------:R-:W-:Y:S01]  /*16ee0*/  FSEL R10, R31, R6, !P0 ;  /* 0x000000061f0a7208 */ /* 0x000fe20004000000 */
[----:B------:R-:W-:Y:S06]  /*16ef0*/  BRA `(.L_x_362) ;  /* 0x0000000000647947 */ /* 0x000fec0003800000 */
.L_x_358:
[----:B------:R-:W-:Y:S01]  /*16f00*/  MOV R2, 0x3f000000 ;  /* 0x3f00000000027802 */ /* 0x000fe20000000f00 */
[----:B------:R-:W-:Y:S01]  /*16f10*/  HFMA2 R8, -RZ, RZ, 1.265625, -5052 ;  /* 0x3d10ecefff087431 */ /* 0x000fe200000001ff */
[C---:B------:R-:W-:Y:S02]  /*16f20*/  FSETP.NEU.AND P1, PT, |R5|.reuse, 1, PT ;  /* 0x3f8000000500780b */ /* 0x040fe40003f2d200 */
[C---:B------:R-:W-:Y:S01]  /*16f30*/  FSETP.GT.AND P0, PT, |R5|.reuse, 0.56000000238418579102, PT ;  /* 0x3f0f5c290500780b */ /* 0x040fe20003f04200 */
        /* <DEDUP_REMOVED lines=17> */
[----:B------:R-:W-:-:S04]  /*17050*/  MOV R3, 0x3fd774eb ;  /* 0x3fd774eb00037802 */ /* 0x000fc80000000f00 */
[----:B------:R-:W-:-:S05]  /*17060*/  FSEL R2, R10, -R10, P0 ;  /* 0x8000000a0a027208 */ /* 0x000fca0000000000 */
[----:B------:R-:W-:-:S04]  /*17070*/  @!P1 FFMA R10, R3, 0.93318945169448852539, R2 ;  /* 0x3f6ee581030a9823 */ /* 0x000fc80000000002 */
[----:B------:R-:W-:-:S07]  /*17080*/  @P0 FADD R10, R10, R10 ;  /* 0x0000000a0a0a0221 */ /* 0x000fce0000000000 */
.L_x_362:
[----:B------:R-:W-:Y:S05]  /*17090*/  BSYNC.RECONVERGENT B1 ;  /* 0x0000000000017941 */ /* 0x000fea0003800200 */
.L_x_357:
[C---:B------:R-:W-:Y:S01]  /*170a0*/  FMUL R2, R10.reuse, 0.63661974668502807617 ;  /* 0x3f22f9830a027820 */ /* 0x040fe20000400000 */
[----:B------:R-:W-:Y:S01]  /*170b0*/  FSETP.GE.AND P0, PT, |R10|, 105615, PT ;  /* 0x47ce47800a00780b */ /* 0x000fe20003f06200 */
[----:B------:R-:W-:Y:S02]  /*170c0*/  BSSY.RECONVERGENT B1, `(.L_x_363) ;  /* 0x000003b000017945 */ /* 0x000fe40003800200 */
[----:B------:R-:W0:Y:S02]  /*170d0*/  F2I.NTZ R27, R2 ;  /* 0x00000002001b7305 */ /* 0x000e240000203100 */
[----:B0-----:R-:W-:-:S05]  /*170e0*/  I2FP.F32.S32 R3, R27 ;  /* 0x0000001b00037245 */ /* 0x001fca0000201400 */
[----:B------:R-:W-:-:S04]  /*170f0*/  FFMA R6, R3, -1.5707962512969970703, R10 ;  /* 0xbfc90fda03067823 */ /* 0x000fc8000000000a */
[----:B------:R-:W-:-:S04]  /*17100*/  FFMA R6, R3, -7.5497894158615963534e-08, R6 ;  /* 0xb3a2216803067823 */ /* 0x000fc80000000006 */
[----:B------:R-:W-:Y:S01]  /*17110*/  FFMA R3, R3, -5.3903029534742383927e-15, R6 ;  /* 0xa7c234c503037823 */ /* 0x000fe20000000006 */
[----:B------:R-:W-:Y:S06]  /*17120*/  @!P0 BRA `(.L_x_364) ;  /* 0x0000000000d08947 */ /* 0x000fec0003800000 */
[----:B------:R-:W-:-:S13]  /*17130*/  FSETP.NEU.AND P0, PT, |R10|, +INF , PT ;  /* 0x7f8000000a00780b */ /* 0x000fda0003f0d200 */
[----:B------:R-:W-:Y:S05]  /*17140*/  @!P0 BRA `(.L_x_365) ;  /* 0x0000000000c08947 */ /* 0x000fea0003800000 */
[----:B------:R-:W-:Y:S01]  /*17150*/  SHF.L.U32 R2, R10, 0x8, RZ ;  /* 0x000000080a027819 */ /* 0x000fe200000006ff */
[----:B------:R-:W-:Y:S02]  /*17160*/  HFMA2 R5, -RZ, RZ, 0, 0 ;  /* 0x00000000ff057431 */ /* 0x000fe400000001ff */
[----:B------:R-:W-:Y:S01]  /*17170*/  IMAD.MOV.U32 R6, RZ, RZ, RZ ;  /* 0x000000ffff067224 */ /* 0x000fe200078e00ff */
[----:B------:R-:W-:Y:S01]  /*17180*/  UMOV UR4, URZ ;  /* 0x000000ff00047c82 */ /* 0x000fe20008000000 */
[----:B------:R-:W-:-:S07]  /*17190*/  LOP3.LUT R31, R2, 0x80000000, RZ, 0xfc, !PT ;  /* 0x80000000021f7812 */ /* 0x000fce00078efcff */
.L_x_366:
        /* <DEDUP_REMOVED lines=41> */
[----:B0-----:R-:W-:Y:S01]  /*17430*/  FSEL R3, -R8, R8, !P1 ;  /* 0x0000000808037208 */ /* 0x001fe20004800100 */
[----:B------:R-:W-:Y:S06]  /*17440*/  BRA `(.L_x_364) ;  /* 0x0000000000087947 */ /* 0x000fec0003800000 */
.L_x_365:
[----:B------:R-:W-:Y:S02]  /*17450*/  HFMA2 R27, -RZ, RZ, 0, 0 ;  /* 0x00000000ff1b7431 */ /* 0x000fe400000001ff */
[----:B------:R-:W-:-:S07]  /*17460*/  FMUL R3, RZ, R10 ;  /* 0x0000000aff037220 */ /* 0x000fce0000400000 */
.L_x_364:
[----:B------:R-:W-:Y:S05]  /*17470*/  BSYNC.RECONVERGENT B1 ;  /* 0x0000000000017941 */ /* 0x000fea0003800200 */
.L_x_363:
[----:B------:R-:W-:Y:S01]  /*17480*/  LOP3.LUT R6, R27, 0x1, RZ, 0xc0, !PT ;  /* 0x000000011b067812 */ /* 0x000fe200078ec0ff */
[----:B------:R-:W-:Y:S01]  /*17490*/  FMUL R5, R3, R3 ;  /* 0x0000000303057220 */ /* 0x000fe20000400000 */
[----:B------:R-:W-:Y:S01]  /*174a0*/  MOV R2, 0x37cbac00 ;  /* 0x37cbac0000027802 */ /* 0x000fe20000000f00 */
[----:B------:R-:W0:Y:S01]  /*174b0*/  LDC R8, c[0x0][0x3f0] ;  /* 0x0000fc00ff087b82 */ /* 0x000e220000000800 */
[----:B------:R-:W-:Y:S01]  /*174c0*/  ISETP.NE.U32.AND P0, PT, R6, 0x1, PT ;  /* 0x000000010600780c */ /* 0x000fe20003f05070 */
[----:B------:R-:W-:Y:S01]  /*174d0*/  HFMA2 R6, -RZ, RZ, 1.291015625, -0.052581787109375 ;  /* 0x3d2aaabbff067431 */ /* 0x000fe200000001ff */
[----:B------:R-:W-:Y:S01]  /*174e0*/  MOV R9, 0x3effffff ;  /* 0x3effffff00097802 */ /* 0x000fe20000000f00 */
[----:B------:R-:W-:Y:S01]  /*174f0*/  FFMA R2, R5, R2, -0.0013887860113754868507 ;  /* 0xbab607ed05027423 */ /* 0x000fe20000000002 */
[----:B------:R-:W-:Y:S01]  /*17500*/  LOP3.LUT P1, RZ, R27, 0x2, RZ, 0xc0, !PT ;  /* 0x000000021bff7812 */ /* 0x000fe2000782c0ff */
[----:B------:R-:W1:Y:S01]  /*17510*/  MUFU.RCP R10, R7 ;  /* 0x00000007000a7308 */ /* 0x000e620000001000 */
[----:B------:R-:W-:Y:S01]  /*17520*/  FSEL R9, -R9, -0.16666662693023681641, !P0 ;  /* 0xbe2aaaa809097808 */ /* 0x000fe20004000100 */
[----:B------:R-:W-:Y:S01]  /*17530*/  BSSY.RECONVERGENT B4, `(.L_x_367) ;  /* 0x0000017000047945 */ /* 0x000fe20003800200 */
[----:B------:R-:W-:-:S02]  /*17540*/  FSEL R2, R2, -0.00019574658654164522886, !P0 ;  /* 0xb94d415302027808 */ /* 0x000fc40004000000 */
[----:B------:R-:W-:-:S05]  /*17550*/  FSEL R6, R6, 0.0083327032625675201416, !P0 ;  /* 0x3c0885e406067808 */ /* 0x000fca0004000000 */
[----:B------:R-:W-:Y:S01]  /*17560*/  FFMA R6, R5, R2, R6 ;  /* 0x0000000205067223 */ /* 0x000fe20000000006 */
[----:B------:R-:W-:-:S03]  /*17570*/  FSEL R2, R3, 1, P0 ;  /* 0x3f80000003027808 */ /* 0x000fc60000000000 */
[C---:B------:R-:W-:Y:S02]  /*17580*/  FFMA R6, R5.reuse, R6, R9 ;  /* 0x0000000605067223 */ /* 0x040fe40000000009 */
[----:B------:R-:W-:Y:S01]  /*17590*/  FFMA R5, R5, R2, RZ ;  /* 0x0000000205057223 */ /* 0x000fe200000000ff */
[----:B0-----:R-:W-:-:S03]  /*175a0*/  FMUL R3, R8, 3.1415927410125732422 ;  /* 0x40490fdb08037820 */ /* 0x001fc60000400000 */
[----:B------:R-:W-:Y:S01]  /*175b0*/  FFMA R2, R5, R6, R2 ;  /* 0x0000000605027223 */ /* 0x000fe20000000002 */
[----:B-1----:R-:W-:-:S03]  /*175c0*/  FFMA R5, -R7, R10, 1 ;  /* 0x3f80000007057423 */ /* 0x002fc6000000010a */
[----:B------:R-:W-:Y:S01]  /*175d0*/  @P1 FADD R2, RZ, -R2 ;  /* 0x80000002ff021221 */ /* 0x000fe20000000000 */
[----:B------:R-:W-:-:S03]  /*175e0*/  FFMA R10, R10, R5, R10 ;  /* 0x000000050a0a7223 */ /* 0x000fc6000000000a */
        /* <DEDUP_REMOVED lines=11> */
.L_x_368:
[----:B------:R-:W-:Y:S05]  /*176a0*/  BSYNC.RECONVERGENT B4 ;  /* 0x0000000000047941 */ /* 0x000fea0003800200 */
.L_x_367:
        /* <DEDUP_REMOVED lines=29> */
.L_x_371:
        /* <DEDUP_REMOVED lines=31> */
.L_x_376:
[----:B0-----:R-:W0:Y:S02]  /*17a70*/  LDC.64 R2, c[0x4][RZ] ;  /* 0x01000000ff027b82 */ /* 0x001e240000000a00 */
[----:B0-----:R-:W-:-:S05]  /*17a80*/  IMAD.WIDE.U32 R8, R6, 0x4, R2 ;  /* 0x0000000406087825 */ /* 0x001fca00078e0002 */
        /* <DEDUP_REMOVED lines=41> */
.L_x_375:
[----:B------:R-:W-:Y:S02]  /*17d20*/  HFMA2 R27, -RZ, RZ, 0, 0 ;  /* 0x00000000ff1b7431 */ /* 0x000fe400000001ff */
[----:B------:R-:W-:-:S07]  /*17d30*/  FMUL R5, RZ, R18 ;  /* 0x00000012ff057220 */ /* 0x000fce0000400000 */
.L_x_374:
[----:B------:R-:W-:Y:S05]  /*17d40*/  BSYNC.RECONVERGENT B2 ;  /* 0x0000000000027941 */ /* 0x000fea0003800200 */
.L_x_373:
[----:B------:R-:W-:Y:S01]  /*17d50*/  LOP3.LUT R27, R27, 0x3, RZ, 0xc0, !PT ;  /* 0x000000031b1b7812 */ /* 0x000fe200078ec0ff */
[C---:B------:R-:W-:Y:S01]  /*17d60*/  FMUL R9, |R10|.reuse, 16777216 ;  /* 0x4b8000000a097820 */ /* 0x040fe20000400200 */
[----:B------:R-:W-:Y:S01]  /*17d70*/  MOV R2, 0x3fc90fdb ;  /* 0x3fc90fdb00027802 */ /* 0x000fe20000000f00 */
[----:B------:R-:W-:Y:S01]  /*17d80*/  HFMA2 R8, -RZ, RZ, 0.487060546875, -0.0625 ;  /* 0x37cbac00ff087431 */ /* 0x000fe200000001ff */
[----:B------:R-:W-:Y:S02]  /*17d90*/  I2FP.F32.U32 R27, R27 ;  /* 0x0000001b001b7245 */ /* 0x000fe40000201000 */
[----:B------:R-:W-:Y:S02]  /*17da0*/  FSETP.GEU.AND P2, PT, |R10|, 1.175494350822287508e-38, PT ;  /* 0x008000000a00780b */ /* 0x000fe40003f4e200 */
[----:B------:R-:W-:Y:S01]  /*17db0*/  MOV R18, 0x3c0885e4 ;  /* 0x3c0885e400127802 */ /* 0x000fe20000000f00 */
[----:B------:R-:W-:Y:S01]  /*17dc0*/  FFMA R2, R27, R2, -0.78539818525314331055 ;  /* 0xbf490fdb1b027423 */ /* 0x000fe20000000002 */
[----:B------:R-:W-:Y:S01]  /*17dd0*/  FSEL R9, R9, |R10|, !P2 ;  /* 0x4000000a09097208 */ /* 0x000fe20005000000 */
[----:B------:R-:W-:-:S02]  /*17de0*/  HFMA2 R27, -RZ, RZ, 1.541015625, -0.052001953125 ;  /* 0x3e2aaaa8ff1b7431 */ /* 0x000fc400000001ff */
[----:B------:R-:W-:-:S03]  /*17df0*/  FADD R2, R2, R5 ;  /* 0x0000000502027221 */ /* 0x000fc60000000000 */
[----:B------:R-:W0:Y:S01]  /*17e00*/  MUFU.RSQ R9, R9 ;  /* 0x0000000900097308 */ /* 0x000e220000001400 */
[----:B------:R-:W-:-:S07]  /*17e10*/  FMUL R5, R2, 0.63661974668502807617 ;  /* 0x3f22f98302057820 */ /* 0x000fce0000400000 */
[----:B------:R-:W1:Y:S01]  /*17e20*/  F2I.NTZ R5, R5 ;  /* 0x0000000500057305 */ /* 0x000e620000203100 */
[----:B0-----:R-:W-:-:S04]  /*17e30*/  @!P2 FMUL R9, R9, 4096 ;  /* 0x458000000909a820 */ /* 0x001fc80000400000 */
[----:B------:R-:W-:Y:S01]  /*17e40*/  FMUL R9, R9, 0.79788458347320556641 ;  /* 0x3f4c422a09097820 */ /* 0x000fe20000400000 */
[----:B-1----:R-:W-:Y:S02]  /*17e50*/  I2FP.F32.S32 R3, R5 ;  /* 0x0000000500037245 */ /* 0x002fe40000201400 */
[C---:B------:R-:W-:Y:S01]  /*17e60*/  LOP3.LUT R6, R5.reuse, 0x1, RZ, 0xc0, !PT ;  /* 0x0000000105067812 */ /* 0x040fe200078ec0ff */
[----:B------:R-:W-:Y:S01]  /*17e70*/  FMUL R9, R26, R9 ;  /* 0x000000091a097220 */ /* 0x000fe20000400000 */
        /* <DEDUP_REMOVED lines=17> */
.L_x_372:
[----:B------:R-:W-:Y:S05]  /*17f90*/  BSYNC.RECONVERGENT B1 ;  /* 0x0000000000017941 */ /* 0x000fea0003800200 */
.L_x_370:
[----:B------:R-:W-:Y:S01]  /*17fa0*/  FSETP.GT.AND P0, PT, |R10|, 2, PT ;  /* 0x400000000a00780b */ /* 0x000fe20003f04200 */
[----:B------:R-:W-:-:S12]  /*17fb0*/  BSSY.RECONVERGENT B4, `(.L_x_377) ;  /* 0x0000215000047945 */ /* 0x000fd80003800200 */
[----:B------:R-:W-:Y:S05]  /*17fc0*/  @P0 BRA `(.L_x_378) ;  /* 0x0000000c00980947 */ /* 0x000fea0003800000 */
        /* <DEDUP_REMOVED lines=15> */
.L_x_380:
[----:B------:R-:W-:Y:S05]  /*180c0*/  BSYNC.RECONVERGENT B5 ;  /* 0x0000000000057941 */ /* 0x000fea0003800200 */
.L_x_379:
        /* <DEDUP_REMOVED lines=20> */
.L_x_382:
[----:B------:R-:W-:Y:S05]  /*18210*/  BSYNC.RECONVERGENT B5 ;  /* 0x0000000000057941 */ /* 0x000fea0003800200 */
.L_x_381:
        /* <DEDUP_REMOVED lines=20> */
.L_x_384:
[----:B------:R-:W-:Y:S05]  /*18360*/  BSYNC.RECONVERGENT B5 ;  /* 0x0000000000057941 */ /* 0x000fea0003800200 */
.L_x_383:
[----:B------:R-:W0:Y:S01]  /*18370*/  MUFU.RCP R3, R10 ;  /* 0x0000000a00037308 */ /* 0x000e220000001000 */
[----:B------:R-:W-:Y:S01]  /*18380*/  UMOV UR4, 0x41600000 ;  /* 0x4160000000047882 */ /* 0x000fe20000000000 */
[----:B------:R-:W-:Y:S01]  /*18390*/  FFMA R9, R6, R2, -R9 ;  /* 0x0000000206097223 */ /* 0x000fe20000000809 */
[----:B------:R-:W-:Y:S01]  /*183a0*/  IMAD.U32 R27, RZ, RZ, UR4 ;  /* 0x00000004ff1b7e24 */ /* 0x000fe2000f8e00ff */
        /* <DEDUP_REMOVED lines=12> */
[----:B------:R-:W-:Y:S01]  /*18470*/  HFMA2 R3, -RZ, RZ, 2.6875, 0 ;  /* 0x41600000ff037431 */ /* 0x000fe200000001ff */
[----:B------:R-:W-:Y:S02]  /*18480*/  MOV R2, R10 ;  /* 0x0000000a00027202 */ /* 0x000fe40000000f00 */
[----:B------:R-:W-:-:S07]  /*18490*/  MOV R26, 0x184b0 ;  /* 0x000184b0001a7802 */ /* 0x000fce0000000f00 */
[----:B------:R-:W-:Y:S05]  /*184a0*/  CALL.REL.NOINC `($__internal_1_$__cuda_sm3x_div_rn_noftz_f32_slowpath) ;  /* 0x0000046c002c7944 */ /* 0x000fea0003c00000 */
.L_x_386:
[----:B------:R-:W-:Y:S05]  /*184b0*/  BSYNC.RECONVERGENT B5 ;  /* 0x0000000000057941 */ /* 0x000fea0003800200 */
.L_x_385:
        /* <DEDUP_REMOVED lines=16> */
[----:B-1----:R-:W-:Y:S06]  /*185c0*/  @!P1 BRA `(.L_x_388) ;  /* 0x0000000000109947 */ /* 0x002fec0003800000 */
[----:B------:R-:W-:Y:S01]  /*185d0*/  HFMA2 R3, -RZ, RZ, 2.625, 0 ;  /* 0x41400000ff037431 */ /* 0x000fe200000001ff */
[----:B------:R-:W-:Y:S02]  /*185e0*/  MOV R2, R10 ;  /* 0x0000000a00027202 */ /* 0x000fe40000000f00 */
[----:B------:R-:W-:-:S07]  /*185f0*/  MOV R26, 0x18610 ;  /* 0x00018610001a7802 */ /* 0x000fce0000000f00 */
[----:B------:R-:W-:Y:S05]  /*18600*/  CALL.REL.NOINC `($__internal_1_$__cuda_sm3x_div_rn_noftz_f32_slowpath) ;  /* 0x0000046800d47944 */ /* 0x000fea0003c00000 */
.L_x_388:
[----:B------:R-:W-:Y:S05]  /*18610*/  BSYNC.RECONVERGENT B5 ;  /* 0x0000000000057941 */ /* 0x000fea0003800200 */
.L_x_387:
        /* <DEDUP_REMOVED lines=16> */
[----:B------:R-:W-:Y:S01]  /*18720*/  HFMA2 R3, -RZ, RZ, 2.5625, 0 ;  /* 0x41200000ff037431 */ /* 0x000fe200000001ff */
[----:B------:R-:W-:Y:S02]  /*18730*/  MOV R2, R10 ;  /* 0x0000000a00027202 */ /* 0x000fe40000000f00 */
[----:B------:R-:W-:-:S07]  /*18740*/  MOV R26, 0x18760 ;  /* 0x00018760001a7802 */ /* 0x000fce0000000f00 */
[----:B------:R-:W-:Y:S05]  /*18750*/  CALL.REL.NOINC `($__internal_1_$__cuda_sm3x_div_rn_noftz_f32_slowpath) ;  /* 0x0000046800807944 */ /* 0x000fea0003c00000 */
.L_x_390:
[----:B------:R-:W-:Y:S05]  /*18760*/  BSYNC.RECONVERGENT B5 ;  /* 0x0000000000057941 */ /* 0x000fea0003800200 */
.L_x_389:
        /* <DEDUP_REMOVED lines=17> */
[----:B------:R-:W-:Y:S01]  /*18880*/  HFMA2 R3, -RZ, RZ, 2.5, 0 ;  /* 0x41000000ff037431 */ /* 0x000fe200000001ff */
[----:B------:R-:W-:Y:S02]  /*18890*/  MOV R2, R10 ;  /* 0x0000000a00027202 */ /* 0x000fe40000000f00 */
[----:B------:R-:W-:-:S07]  /*188a0*/  MOV R26, 0x188c0 ;  /* 0x000188c0001a7802 */ /* 0x000fce0000000f00 */
[----:B------:R-:W-:Y:S05]  /*188b0*/  CALL.REL.NOINC `($__internal_1_$__cuda_sm3x_div_rn_noftz_f32_slowpath) ;  /* 0x0000046800287944 */ /* 0x000fea0003c00000 */
.L_x_392:
[----:B------:R-:W-:Y:S05]  /*188c0*/  BSYNC.RECONVERGENT B5 ;  /* 0x0000000000057941 */ /* 0x000fea0003800200 */
.L_x_391:
        /* <DEDUP_REMOVED lines=16> */
[----:B------:R-:W-:Y:S01]  /*189d0*/  HFMA2 R3, -RZ, RZ, 2.375, 0 ;  /* 0x40c00000ff037431 */ /* 0x000fe200000001ff */
[----:B------:R-:W-:Y:S02]  /*189e0*/  MOV R2, R10 ;  /* 0x0000000a00027202 */ /* 0x000fe40000000f00 */
[----:B------:R-:W-:-:S07]  /*189f0*/  MOV R26, 0x18a10 ;  /* 0x00018a10001a7802 */ /* 0x000fce0000000f00 */
[----:B------:R-:W-:Y:S05]  /*18a00*/  CALL.REL.NOINC `($__internal_1_$__cuda_sm3x_div_rn_noftz_f32_slowpath) ;  /* 0x0000046400d47944 */ /* 0x000fea0003c00000 */
.L_x_394:
[----:B------:R-:W-:Y:S05]  /*18a10*/  BSYNC.RECONVERGENT B5 ;  /* 0x0000000000057941 */ /* 0x000fea0003800200 */
.L_x_393:
        /* <DEDUP_REMOVED lines=17> */
[----:B------:R-:W-:Y:S01]  /*18b30*/  HFMA2 R3, -RZ, RZ, 2.25, 0 ;  /* 0x40800000ff037431 */ /* 0x000fe200000001ff */
[----:B------:R-:W-:Y:S02]  /*18b40*/  MOV R2, R10 ;  /* 0x0000000a00027202 */ /* 0x000fe40000000f00 */
[----:B------:R-:W-:-:S07]  /*18b50*/  MOV R26, 0x18b70 ;  /* 0x00018b70001a7802 */ /* 0x000fce0000000f00 */
[----:B------:R-:W-:Y:S05]  /*18b60*/  CALL.REL.NOINC `($__internal_1_$__cuda_sm3x_div_rn_noftz_f32_slowpath) ;  /* 0x00000464007c7944 */ /* 0x000fea0003c00000 */
.L_x_396:
[----:B------:R-:W-:Y:S05]  /*18b70*/  BSYNC.RECONVERGENT B5 ;  /* 0x0000000000057941 */ /* 0x000fea0003800200 */
.L_x_395:
        /* <DEDUP_REMOVED lines=20> */
.L_x_398:
[----:B------:R-:W-:Y:S05]  /*18cc0*/  BSYNC.RECONVERGENT B5 ;  /* 0x0000000000057941 */ /* 0x000fea0003800200 */
.L_x_397:
        /* <DEDUP_REMOVED lines=16> */
[----:B------:R-:W-:Y:S01]  /*18dd0*/  MOV R3, R6 ;  /* 0x0000000600037202 */ /* 0x000fe20000000f00 */
[----:B------:R-:W-:Y:S01]  /*18de0*/  IMAD.MOV.U32 R2, RZ, RZ, R9 ;  /* 0x000000ffff027224 */ /* 0x000fe200078e0009 */
[----:B------:R-:W-:-:S07]  /*18df0*/  MOV R26, 0x18e10 ;  /* 0x00018e10001a7802 */ /* 0x000fce0000000f00 */
[----:B------:R-:W-:Y:S05]  /*18e00*/  CALL.REL.NOINC `($__internal_1_$__cuda_sm3x_div_rn_noftz_f32_slowpath) ;  /* 0x0000046000d47944 */ /* 0x000fea0003c00000 */
.L_x_400:
[----:B------:R-:W-:Y:S05]  /*18e10*/  BSYNC.RECONVERGENT B5 ;  /* 0x0000000000057941 */ /* 0x000fea0003800200 */
.L_x_399:
[----:B------:R-:W-:Y:S05]  /*18e20*/  BRA `(.L_x_401) ;  /* 0x0000001000b47947 */ /* 0x000fea0003800000 */
.L_x_378:
        /* <DEDUP_REMOVED lines=24> */
.L_x_403:
        /* <DEDUP_REMOVED lines=12> */
[C---:B------:R-:W-:Y:S02]  /*19070*/  FFMA R2, R27.reuse, -R2, 0.74987655878067016602 ;  /* 0x3f3ff7e91b027423 */ /* 0x040fe40000000802 */
        /* <DEDUP_REMOVED lines=18> */
.L_x_408:
        /* <DEDUP_REMOVED lines=43> */
.L_x_407:
[----:B------:R-:W-:Y:S02]  /*19450*/  HFMA2 R31, -RZ, RZ, 0, 0 ;  /* 0x00000000ff1f7431 */ /* 0x000fe400000001ff */
[----:B------:R-:W-:-:S07]  /*19460*/  FMUL R5, RZ, R26 ;  /* 0x0000001aff057220 */ /* 0x000fce0000400000 */
.L_x_406:
[----:B------:R-:W-:Y:S05]  /*19470*/  BSYNC.RECONVERGENT B2 ;  /* 0x0000000000027941 */ /* 0x000fea0003800200 */
.L_x_405:
[----:B------:R-:W-:Y:S01]  /*19480*/  LOP3.LUT R31, R31, 0x3, RZ, 0xc0, !PT ;  /* 0x000000031f1f7812 */ /* 0x000fe200078ec0ff */
[C---:B------:R-:W-:Y:S01]  /*19490*/  FMUL R9, |R10|.reuse, 16777216 ;  /* 0x4b8000000a097820 */ /* 0x040fe20000400200 */
[----:B------:R-:W-:Y:S01]  /*194a0*/  MOV R2, 0x3fc90fdb ;  /* 0x3fc90fdb00027802 */ /* 0x000fe20000000f00 */
[----:B------:R-:W-:Y:S01]  /*194b0*/  HFMA2 R26, -RZ, RZ, 0.487060546875, -0.0625 ;  /* 0x37cbac00ff1a7431 */ /* 0x000fe200000001ff */
[----:B------:R-:W-:Y:S01]  /*194c0*/  I2FP.F32.U32 R31, R31 ;  /* 0x0000001f001f7245 */ /* 0x000fe20000201000 */
[----:B------:R-:W-:Y:S01]  /*194d0*/  HFMA2 R28, -RZ, RZ, 1.541015625, -0.052001953125 ;  /* 0x3e2aaaa8ff1c7431 */ /* 0x000fe200000001ff */
[----:B------:R-:W-:-:S03]  /*194e0*/  FSETP.GEU.AND P2, PT, |R10|, 1.175494350822287508e-38, PT ;  /* 0x008000000a00780b */ /* 0x000fc60003f4e200 */
[----:B------:R-:W-:Y:S01]  /*194f0*/  FFMA R2, R31, R2, -2.3561944961547851562 ;  /* 0xc016cbe41f027423 */ /* 0x000fe20000000002 */
[----:B------:R-:W-:Y:S02]  /*19500*/  FSEL R31, R9, |R10|, !P2 ;  /* 0x4000000a091f7208 */ /* 0x000fe40005000000 */
[----:B------:R-:W-:Y:S01]  /*19510*/  MOV R9, 0x3c0885e4 ;  /* 0x3c0885e400097802 */ /* 0x000fe20000000f00 */
[----:B------:R-:W-:-:S04]  /*19520*/  FADD R2, R2, R5 ;  /* 0x0000000502027221 */ /* 0x000fc80000000000 */
[----:B------:R-:W-:-:S04]  /*19530*/  FMUL R3, R2, 0.63661974668502807617 ;  /* 0x3f22f98302037820 */ /* 0x000fc80000400000 */
[----:B------:R-:W0:Y:S08]  /*19540*/  F2I.NTZ R6, R3 ;  /* 0x0000000300067305 */ /* 0x000e300000203100 */
[----:B------:R-:W1:Y:S01]  /*19550*/  MUFU.RSQ R3, R31 ;  /* 0x0000001f00037308 */ /* 0x000e620000001400 */
[----:B0-----:R-:W-:Y:S02]  /*19560*/  I2FP.F32.S32 R5, R6 ;  /* 0x0000000600057245 */ /* 0x001fe40000201400 */
[----:B------:R-:W-:-:S02]  /*19570*/  LOP3.LUT R8, R6, 0x1, RZ, 0xc0, !PT ;  /* 0x0000000106087812 */ /* 0x000fc400078ec0ff */
[----:B------:R-:W-:Y:S01]  /*19580*/  IADD3 R6, PT, PT, R6, 0x1, RZ ;  /* 0x0000000106067810 */ /* 0x000fe20007ffe0ff */
[C---:B------:R-:W-:Y:S01]  /*19590*/  FFMA R2, R5.reuse, -1.5707962512969970703, R2 ;  /* 0xbfc90fda05027823 */ /* 0x040fe20000000002 */
[----:B------:R-:W-:Y:S02]  /*195a0*/  ISETP.NE.U32.AND P0, PT, R8, 0x1, PT ;  /* 0x000000010800780c */ /* 0x000fe40003f05070 */
[----:B------:R-:W-:Y:S01]  /*195b0*/  LOP3.LUT P1, RZ, R6, 0x2, RZ, 0xc0, !PT ;  /* 0x0000000206ff7812 */ /* 0x000fe2000782c0ff */
[----:B------:R-:W-:Y:S01]  /*195c0*/  FFMA R2, R5, -7.5497894158615963534e-08, R2 ;  /* 0xb3a2216805027823 */ /* 0x000fe20000000002 */
[----:B-1----:R-:W-:-:S03]  /*195d0*/  @!P2 FMUL R3, R3, 4096 ;  /* 0x458000000303a820 */ /* 0x002fc60000400000 */
[C---:B------:R-:W-:Y:S01]  /*195e0*/  FMUL R5, R2.reuse, R2 ;  /* 0x0000000202057220 */ /* 0x040fe20000400000 */
[----:B------:R-:W-:Y:S01]  /*195f0*/  FSEL R2, R2, 1, !P0 ;  /* 0x3f80000002027808 */ /* 0x000fe20004000000 */
[----:B------:R-:W-:Y:S02]  /*19600*/  FMUL R6, R3, 0.79788458347320556641 ;  /* 0x3f4c422a03067820 */ /* 0x000fe40000400000 */
[----:B------:R-:W-:Y:S01]  /*19610*/  FFMA R8, R5, R26, -0.0013887860113754868507 ;  /* 0xbab607ed05087423 */ /* 0x000fe2000000001a */
[----:B------:R-:W-:Y:S01]  /*19620*/  FSEL R26, R9, 0.041666727513074874878, !P0 ;  /* 0x3d2aaabb091a7808 */ /* 0x000fe20004000000 */
[----:B------:R-:W-:Y:S01]  /*19630*/  FMUL R27, R6, R27 ;  /* 0x0000001b061b7220 */ /* 0x000fe20000400000 */
[----:B------:R-:W-:Y:S02]  /*19640*/  FSEL R9, -R28, -0.4999999701976776123, !P0 ;  /* 0xbeffffff1c097808 */ /* 0x000fe40004000100 */
[----:B------:R-:W-:-:S05]  /*19650*/  FSEL R8, R8, -0.00019574658654164522886, P0 ;  /* 0xb94d415308087808 */ /* 0x000fca0000000000 */
[----:B------:R-:W-:-:S04]  /*19660*/  FFMA R8, R5, R8, R26 ;  /* 0x0000000805087223 */ /* 0x000fc8000000001a */
[C---:B------:R-:W-:Y:S01]  /*19670*/  FFMA R8, R5.reuse, R8, R9 ;  /* 0x0000000805087223 */ /* 0x040fe20000000009 */
[----:B------:R-:W-:-:S04]  /*19680*/  FFMA R5, R5, R2, RZ ;  /* 0x0000000205057223 */ /* 0x000fc800000000ff */
[----:B------:R-:W-:-:S04]  /*19690*/  FFMA R2, R5, R8, R2 ;  /* 0x0000000805027223 */ /* 0x000fc80000000002 */
[----:B------:R-:W-:-:S04]  /*196a0*/  @P1 FADD R2, RZ, -R2 ;  /* 0x80000002ff021221 */ /* 0x000fc80000000000 */
[----:B------:R-:W-:-:S07]  /*196b0*/  FMUL R3, R2, R27 ;  /* 0x0000001b02037220 */ /* 0x000fce0000400000 */
.L_x_404:
[----:B------:R-:W-:Y:S05]  /*196c0*/  BSYNC.RECONVERGENT B1 ;  /* 0x0000000000017941 */ /* 0x000fea0003800200 */
.L_x_402:
        /* <DEDUP_REMOVED lines=29> */
.L_x_410:
[----:B------:R-:W-:Y:S01]  /*198a0*/  FSETP.NEU.AND P0, PT, |R10|, +INF , PT ;  /* 0x7f8000000a00780b */ /* 0x000fe20003f0d200 */
[----:B------:R-:W-:-:S12]  /*198b0*/  HFMA2 R6, -RZ, RZ, 0, 0 ;  /* 0x00000000ff067431 */ /* 0x000fd800000001ff */
[----:B------:R-:W-:Y:S05]  /*198c0*/  @!P0 BRA `(.L_x_411) ;  /* 0x0000000400b88947 */ /* 0x000fea0003800000 */
[----:B------:R-:W0:Y:S01]  /*198d0*/  MUFU.RCP R3, |R10| ;  /* 0x4000000a00037308 */ /* 0x000e220000001000 */
[----:B------:R-:W-:Y:S01]  /*198e0*/  IMAD.MOV.U32 R2, RZ, RZ, 0x3f91e009 ;  /* 0x3f91e009ff027424 */ /* 0x000fe200078e00ff */
[----:B------:R-:W-:Y:S01]  /*198f0*/  MOV R6, 0x4056fe93 ;  /* 0x4056fe9300067802 */ /* 0x000fe20000000f00 */
[----:B------:R-:W-:Y:S01]  /*19900*/  BSSY.RECONVERGENT B2, `(.L_x_412) ;  /* 0x0000046000027945 */ /* 0x000fe20003800200 */
[----:B0-----:R-:W-:-:S04]  /*19910*/  FMUL R27, R3, R3 ;  /* 0x00000003031b7220 */ /* 0x001fc80000400000 */
        /* <DEDUP_REMOVED lines=23> */
.L_x_415:
        /* <DEDUP_REMOVED lines=43> */
.L_x_414:
[----:B------:R-:W-:Y:S02]  /*19d40*/  HFMA2 R31, -RZ, RZ, 0, 0 ;  /* 0x00000000ff1f7431 */ /* 0x000fe400000001ff */
[----:B------:R-:W-:-:S07]  /*19d50*/  FMUL R3, RZ, R26 ;  /* 0x0000001aff037220 */ /* 0x000fce0000400000 */
.L_x_413:
[----:B------:R-:W-:Y:S05]  /*19d60*/  BSYNC.RECONVERGENT B2 ;  /* 0x0000000000027941 */ /* 0x000fea0003800200 */
.L_x_412:
[----:B------:R-:W-:Y:S01]  /*19d70*/  LOP3.LUT R31, R31, 0x3, RZ, 0xc0, !PT ;  /* 0x000000031f1f7812 */ /* 0x000fe200078ec0ff */
[----:B------:R-:W-:Y:S01]  /*19d80*/  HFMA2 R26, -RZ, RZ, 0.487060546875, -0.0625 ;  /* 0x37cbac00ff1a7431 */ /* 0x000fe200000001ff */
[----:B------:R-:W-:Y:S02]  /*19d90*/  MOV R2, 0x3fc90fdb ;  /* 0x3fc90fdb00027802 */ /* 0x000fe40000000f00 */
[----:B------:R-:W-:Y:S02]  /*19da0*/  I2FP.F32.U32 R31, R31 ;  /* 0x0000001f001f7245 */ /* 0x000fe40000201000 */
[C---:B------:R-:W-:Y:S02]  /*19db0*/  FSETP.GEU.AND P2, PT, |R10|.reuse, 1.175494350822287508e-38, PT ;  /* 0x008000000a00780b */ /* 0x040fe40003f4e200 */
[----:B------:R-:W-:Y:S01]  /*19dc0*/  MOV R28, 0x3c0885e4 ;  /* 0x3c0885e4001c7802 */ /* 0x000fe20000000f00 */
[----:B------:R-:W-:Y:S01]  /*19dd0*/  FFMA R2, R31, R2, -0.78539818525314331055 ;  /* 0xbf490fdb1f027423 */ /* 0x000fe20000000002 */
[----:B------:R-:W-:-:S03]  /*19de0*/  FMUL R31, |R10|, 16777216 ;  /* 0x4b8000000a1f7820 */ /* 0x000fc60000400200 */
[----:B------:R-:W-:Y:S02]  /*19df0*/  FADD R2, R2, R3 ;  /* 0x0000000302027221 */ /* 0x000fe40000000000 */
[----:B------:R-:W-:Y:S01]  /*19e00*/  FSEL R32, R31, |R10|, !P2 ;  /* 0x4000000a1f207208 */ /* 0x000fe20005000000 */
[----:B------:R-:W-:Y:S02]  /*19e10*/  HFMA2 R31, -RZ, RZ, 1.541015625, -0.052001953125 ;  /* 0x3e2aaaa8ff1f7431 */ /* 0x000fe400000001ff */
        /* <DEDUP_REMOVED lines=10> */
[----:B------:R-:W-:Y:S01]  /*19ec0*/  FSEL R31, -R31, -0.4999999701976776123, !P0 ;  /* 0xbeffffff1f1f7808 */ /* 0x000fe20004000100 */
[----:B-1----:R-:W-:Y:S02]  /*19ed0*/  @!P2 FMUL R3, R3, 4096 ;  /* 0x458000000303a820 */ /* 0x002fe40000400000 */
[C---:B------:R-:W-:Y:S01]  /*19ee0*/  FMUL R9, R2.reuse, R2 ;  /* 0x0000000202097220 */ /* 0x040fe20000400000 */
[----:B------:R-:W-:Y:S01]  /*19ef0*/  FSEL R2, R2, 1, !P0 ;  /* 0x3f80000002027808 */ /* 0x000fe20004000000 */
[----:B------:R-:W-:-:S02]  /*19f00*/  FMUL R6, R3, 0.79788458347320556641 ;  /* 0x3f4c422a03067820 */ /* 0x000fc40000400000 */
[----:B------:R-:W-:Y:S01]  /*19f10*/  FFMA R8, R9, R26, -0.0013887860113754868507 ;  /* 0xbab607ed09087423 */ /* 0x000fe2000000001a */
[----:B------:R-:W-:Y:S01]  /*19f20*/  FSEL R26, R28, 0.041666727513074874878, !P0 ;  /* 0x3d2aaabb1c1a7808 */ /* 0x000fe20004000000 */
        /* <DEDUP_REMOVED lines=8> */
.L_x_411:
[----:B------:R-:W-:Y:S05]  /*19fb0*/  BSYNC.RECONVERGENT B1 ;  /* 0x0000000000017941 */ /* 0x000fea0003800200 */
.L_x_409:
        /* <DEDUP_REMOVED lines=15> */
.L_x_417:
[----:B------:R-:W-:Y:S05]  /*1a0b0*/  BSYNC.RECONVERGENT B5 ;  /* 0x0000000000057941 */ /* 0x000fea0003800200 */
.L_x_416:
[----:B------:R-:W-:Y:S02]  /*1a0c0*/  FSETP.GEU.AND P0, PT, |R10|, 1.000000003171076851e-30, PT ;  /* 0x0da242600a00780b */ /* 0x000fe40003f0e200 */
[----:B------:R-:W-:-:S04]  /*1a0d0*/  LOP3.LUT R8, R5, 0x80000000, R10, 0xb8, !PT ;  /* 0x8000000005087812 */ /* 0x000fc800078eb80a */
[----:B------:R-:W-:-:S05]  /*1a0e0*/  FSEL R5, R8, R5, !P0 ;  /* 0x0000000508057208 */ /* 0x000fca0004000000 */
[----:B------:R-:W-:-:S07]  /*1a0f0*/  FFMA R2, R5, R2, -R6 ;  /* 0x0000000205027223 */ /* 0x000fce0000000806 */
.L_x_401:
[----:B------:R-:W-:Y:S05]  /*1a100*/  BSYNC.RECONVERGENT B4 ;  /* 0x0000000000047941 */ /* 0x000fea0003800200 */
.L_x_377:
[----:B------:R-:W-:Y:S01]  /*1a110*/  FSETP.GTU.AND P0, PT, |R10|, 8, PT ;  /* 0x410000000a00780b */ /* 0x000fe20003f0c200 */
[----:B------:R-:W-:Y:S04]  /*1a120*/  BSSY.RECONVERGENT B4, `(.L_x_418) ;  /* 0x00002ac000047945 */ /* 0x000fe80003800200 */
[----:B------:R-:W-:Y:S01]  /*1a130*/  BSSY.RELIABLE B5, `(.L_x_419) ;  /* 0x00000aa000057945 */ /* 0x000fe20003800100 */
[----:B------:R-:W-:-:S07]  /*1a140*/  FADD R18, -R2, R18 ;  /* 0x0000001202127221 */ /* 0x000fce0000000100 */
[----:B------:R-:W-:Y:S05]  /*1a150*/  @P0 BRA `(.L_x_420) ;  /* 0x0000000000bc0947 */ /* 0x000fea0003800000 */
[----:B------:R-:W-:Y:S02]  /*1a160*/  HFMA2 R3, -RZ, RZ, 0.0261688232421875, -0.61279296875 ;  /* 0x26b3b8e7ff037431 */ /* 0x000fe400000001ff */
[C---:B------:R-:W-:Y:S01]  /*1a170*/  FADD R2, |R10|.reuse, -2.4048254489898681641 ;  /* 0xc019e8a90a027421 */ /* 0x040fe20000000200 */
[C---:B------:R-:W-:Y:S01]  /*1a180*/  FSETP.GT.AND P0, PT, |R10|.reuse, 2, PT ;  /* 0x400000000a00780b */ /* 0x040fe20003f04200 */
[C---:B------:R-:W-:Y:S01]  /*1a190*/  FADD R5, |R10|.reuse, -5.5200781822204589844 ;  /* 0xc0b0a47b0a057421 */ /* 0x040fe20000000200 */
[----:B------:R-:W-:Y:S01]  /*1a1a0*/  FADD R8, |R10|, -8.6537275314331054688 ;  /* 0xc10a75ab0a087421 */ /* 0x000fe20000000200 */
[----:B------:R-:W-:Y:S02]  /*1a1b0*/  FADD R2, R2, -1.0870589761680093943e-07 ;  /* 0xb3e971b302027421 */ /* 0x000fe40000000000 */
[----:B------:R-:W-:Y:S01]  /*1a1c0*/  FADD R6, R5, 7.1934145751129108248e-08 ;  /* 0x339a7a3705067421 */ /* 0x000fe20000000000 */
[----:B------:R-:W-:Y:S01]  /*1a1d0*/  FADD R8, R8, -3.8147791769915784243e-07 ;  /* 0xb4cccded08087421 */ /* 0x000fe20000000000 */
        /* <DEDUP_REMOVED lines=39> */
.L_x_420:
[----:B------:R-:W-:-:S13]  /*1a450*/  FSETP.NEU.AND P0, PT, |R10|, +INF , PT ;  /* 0x7f8000000a00780b */ /* 0x000fda0003f0d200 */
        /* <DEDUP_REMOVED lines=29> */
.L_x_427:
        /* <DEDUP_REMOVED lines=43> */
.L_x_426:
[----:B------:R-:W-:Y:S02]  /*1a8e0*/  HFMA2 R31, -RZ, RZ, 0, 0 ;  /* 0x00000000ff1f7431 */ /* 0x000fe400000001ff */
[----:B------:R-:W-:-:S07]  /*1a8f0*/  FMUL R3, RZ, R26 ;  /* 0x0000001aff037220 */ /* 0x000fce0000400000 */
.L_x_425:
[----:B------:R-:W-:Y:S05]  /*1a900*/  BSYNC.RECONVERGENT B1 ;  /* 0x0000000000017941 */ /* 0x000fea0003800200 */
.L_x_424:
[----:B------:R-:W-:Y:S01]  /*1a910*/  LOP3.LUT R31, R31, 0x3, RZ, 0xc0, !PT ;  /* 0x000000031f1f7812 */ /* 0x000fe200078ec0ff */
[C---:B------:R-:W-:Y:S01]  /*1a920*/  FMUL R9, |R10|.reuse, 16777216 ;  /* 0x4b8000000a097820 */ /* 0x040fe20000400200 */
[----:B------:R-:W-:Y:S01]  /*1a930*/  MOV R2, 0x3fc90fdb ;  /* 0x3fc90fdb00027802 */ /* 0x000fe20000000f00 */
[----:B------:R-:W-:Y:S01]  /*1a940*/  HFMA2 R26, -RZ, RZ, 0.487060546875, -0.0625 ;  /* 0x37cbac00ff1a7431 */ /* 0x000fe200000001ff */
[----:B------:R-:W-:Y:S01]  /*1a950*/  I2FP.F32.U32 R31, R31 ;  /* 0x0000001f001f7245 */ /* 0x000fe20000201000 */
[----:B------:R-:W-:Y:S01]  /*1a960*/  HFMA2 R28, -RZ, RZ, 1.541015625, -0.052001953125 ;  /* 0x3e2aaaa8ff1c7431 */ /* 0x000fe200000001ff */
[----:B------:R-:W-:-:S03]  /*1a970*/  FSETP.GEU.AND P2, PT, |R10|, 1.175494350822287508e-38, PT ;  /* 0x008000000a00780b */ /* 0x000fc60003f4e200 */
[----:B------:R-:W-:Y:S01]  /*1a980*/  FFMA R2, R31, R2, -0.78539818525314331055 ;  /* 0xbf490fdb1f027423 */ /* 0x000fe20000000002 */
        /* <DEDUP_REMOVED lines=32> */
.L_x_423:
[----:B------:R-:W-:Y:S02]  /*1ab90*/  FSETP.GT.AND P0, PT, |R10|, 2, PT ;  /* 0x400000000a00780b */ /* 0x000fe40003f04200 */
[----:B------:R-:W-:-:S11]  /*1aba0*/  MOV R8, RZ ;  /* 0x000000ff00087202 */ /* 0x000fd60000000f00 */
[----:B------:R-:W-:Y:S05]  /*1abb0*/  @P0 BREAK.RELIABLE B5 ;  /* 0x0000000000050942 */ /* 0x000fea0003800100 */
[----:B------:R-:W-:Y:S05]  /*1abc0*/  @P0 BRA `(.L_x_428) ;  /* 0x0000000c009c0947 */ /* 0x000fea0003800000 */
.L_x_421:
[----:B------:R-:W-:Y:S05]  /*1abd0*/  BSYNC.RELIABLE B5 ;  /* 0x0000000000057941 */ /* 0x000fea0003800100 */
.L_x_419:
        /* <DEDUP_REMOVED lines=15> */
.L_x_430:
[----:B------:R-:W-:Y:S05]  /*1acd0*/  BSYNC.RECONVERGENT B5 ;  /* 0x0000000000057941 */ /* 0x000fea0003800200 */
.L_x_429:
[----:B------:R-:W0:Y:S01]  /*1ace0*/  MUFU.RCP R3, R10 ;  /* 0x0000000a00037308 */ /* 0x000e220000001000 */
[----:B------:R-:W-:Y:S01]  /*1acf0*/  UMOV UR4, 0x41900000 ;  /* 0x4190000000047882 */ /* 0x000fe20000000000 */
[----:B------:R-:W-:Y:S01]  /*1ad00*/  MOV R9, R2 ;  /* 0x0000000200097202 */ /* 0x000fe20000000f00 */
[----:B------:R-:W-:Y:S02]  /*1ad10*/  IMAD.U32 R27, RZ, RZ, UR4 ;  /* 0x00000004ff1b7e24 */ /* 0x000fe4000f8e00ff */
[----:B------:R-:W-:Y:S01]  /*1ad20*/  HFMA2 R6, -RZ, RZ, 1.875, 0 ;  /* 0x3f800000ff067431 */ /* 0x000fe200000001ff */
[----:B------:R-:W-:Y:S01]  /*1ad30*/  BSSY.RECONVERGENT B5, `(.L_x_431) ;  /* 0x000000f000057945 */ /* 0x000fe20003800200 */
[----:B------:R-:W-:Y:S01]  /*1ad40*/  FSETP.GT.AND P0, PT, |R9|, 9.99999986991104000000e+14, PT ;  /* 0x58635fa90900780b */ /* 0x000fe20003f04200 */
[----:B------:R-:W1:Y:S03]  /*1ad50*/  FCHK P1, R27, R10 ;  /* 0x0000000a1b007302 */ /* 0x000e660000020000 */
        /* <DEDUP_REMOVED lines=12> */
.L_x_432:
[----:B------:R-:W-:Y:S05]  /*1ae20*/  BSYNC.RECONVERGENT B5 ;  /* 0x0000000000057941 */ /* 0x000fea0003800200 */
.L_x_431:
        /* <DEDUP_REMOVED lines=20> */
.L_x_434:
[----:B------:R-:W-:Y:S05]  /*1af70*/  BSYNC.RECONVERGENT B5 ;  /* 0x0000000000057941 */ /* 0x000fea0003800200 */
.L_x_433:
        /* <DEDUP_REMOVED lines=20> */
.L_x_436:
[----:B------:R-:W-:Y:S05]  /*1b0c0*/  BSYNC.RECONVERGENT B5 ;  /* 0x0000000000057941 */ /* 0x000fea0003800200 */
.L_x_435:
        /* <DEDUP_REMOVED lines=21> */
.L_x_438:
[----:B------:R-:W-:Y:S05]  /*1b220*/  BSYNC.RECONVERGENT B5 ;  /* 0x0000000000057941 */ /* 0x000fea0003800200 */
.L_x_437:
        /* <DEDUP_REMOVED lines=20> */
.L_x_440:
[----:B------:R-:W-:Y:S05]  /*1b370*/  BSYNC.RECONVERGENT B5 ;  /* 0x0000000000057941 */ /* 0x000fea0003800200 */
.L_x_439:
        /* <DEDUP_REMOVED lines=21> */
.L_x_442:
[----:B------:R-:W-:Y:S05]  /*1b4d0*/  BSYNC.RECONVERGENT B5 ;  /* 0x0000000000057941 */ /* 0x000fea0003800200 */
.L_x_441:
        /* <DEDUP_REMOVED lines=20> */
.L_x_444:
[----:B------:R-:W-:Y:S05]  /*1b620*/  BSYNC.RECONVERGENT B5 ;  /* 0x0000000000057941 */ /* 0x000fea0003800200 */
.L_x_443:
        /* <DEDUP_REMOVED lines=21> */
.L_x_446:
[----:B------:R-:W-:Y:S05]  /*1b780*/  BSYNC.RECONVERGENT B5 ;  /* 0x0000000000057941 */ /* 0x000fea0003800200 */
.L_x_445:
        /* <DEDUP_REMOVED lines=20> */
.L_x_448:
[----:B------:R-:W-:Y:S05]  /*1b8d0*/  BSYNC.RECONVERGENT B5 ;  /* 0x0000000000057941 */ /* 0x000fea0003800200 */
.L_x_447:
        /* <DEDUP_REMOVED lines=20> */
.L_x_450:
[----:B------:R-:W-:Y:S05]  /*1ba20*/  BSYNC.RECONVERGENT B5 ;  /* 0x0000000000057941 */ /* 0x000fea0003800200 */
.L_x_449:
[----:B------:R-:W-:Y:S05]  /*1ba30*/  BRA `(.L_x_451) ;  /* 0x0000001000687947 */ /* 0x000fea0003800000 */
.L_x_428:
[----:B------:R-:W-:Y:S01]  /*1ba40*/  FSETP.NEU.AND P0, PT, |R10|, +INF , PT ;  /* 0x7f8000000a00780b */ /* 0x000fe20003f0d200 */
[----:B------:R-:W-:Y:S01]  /*1ba50*/  BSSY.RECONVERGENT B1, `(.L_x_422) ;  /* 0x0000073000017945 */ /* 0x000fe20003800200 */
        /* <DEDUP_REMOVED lines=27> */
[----:B------:R-:W-:Y:S01]  /*1bc10*/  BSSY.RECONVERGENT B6, `(.L_x_456) ;  /* 0x000000f000067945 */ /* 0x000fe20003800200 */
[----:B------:R-:W-:Y:S01]  /*1bc20*/  HFMA2 R28, -RZ, RZ, 0, 0 ;  /* 0x00000000ff1c7431 */ /* 0x000fe200000001ff */
[----:B------:R-:W-:Y:S02]  /*1bc30*/  MOV R31, RZ ;  /* 0x000000ff001f7202 */ /* 0x000fe40000000f00 */
[----:B------:R-:W-:-:S07]  /*1bc40*/  LOP3.LUT R32, R32, 0x80000000, RZ, 0xfc, !PT ;  /* 0x8000000020207812 */ /* 0x000fce00078efcff */
.L_x_457:
        /* <DEDUP_REMOVED lines=12> */
.L_x_456:
        /* <DEDUP_REMOVED lines=32> */
.L_x_455:
[----:B------:R-:W-:Y:S01]  /*1bf10*/  FMUL R3, RZ, R6 ;  /* 0x00000006ff037220 */ /* 0x000fe20000400000 */
[----:B------:R-:W-:-:S07]  /*1bf20*/  IMAD.MOV.U32 R31, RZ, RZ, RZ ;  /* 0x000000ffff1f7224 */ /* 0x000fce00078e00ff */
.L_x_454:
[----:B------:R-:W-:Y:S05]  /*1bf30*/  BSYNC.RECONVERGENT B2 ;  /* 0x0000000000027941 */ /* 0x000fea0003800200 */
.L_x_453:
        /* <DEDUP_REMOVED lines=26> */
[----:B------:R-:W-:Y:S02]  /*1c0e0*/  FSEL R28, R27, 0.041666727513074874878, !P0 ;  /* 0x3d2aaabb1b1c7808 */ /* 0x000fe40004000000 */
[----:B------:R-:W-:Y:S02]  /*1c0f0*/  FSEL R27, -R31, -0.4999999701976776123, !P0 ;  /* 0xbeffffff1f1b7808 */ /* 0x000fe40004000100 */
[----:B------:R-:W-:-:S05]  /*1c100*/  FSEL R26, R26, -0.00019574658654164522886, P0 ;  /* 0xb94d41531a1a7808 */ /* 0x000fca0000000000 */
[----:B------:R-:W-:-:S04]  /*1c110*/  FFMA R26, R5, R26, R28 ;  /* 0x0000001a051a7223 */ /* 0x000fc8000000001c */
[C---:B------:R-:W-:Y:S01]  /*1c120*/  FFMA R26, R5.reuse, R26, R27 ;  /* 0x0000001a051a7223 */ /* 0x040fe2000000001b */
[----:B------:R-:W-:-:S04]  /*1c130*/  FFMA R5, R5, R2, RZ ;  /* 0x0000000205057223 */ /* 0x000fc800000000ff */
[----:B------:R-:W-:Y:S01]  /*1c140*/  FFMA R5, R5, R26, R2 ;  /* 0x0000001a05057223 */ /* 0x000fe20000000002 */
[----:B------:R-:W-:-:S03]  /*1c150*/  FMUL R2, R6, R9 ;  /* 0x0000000906027220 */ /* 0x000fc60000400000 */
[----:B------:R-:W-:-:S04]  /*1c160*/  @P1 FADD R5, RZ, -R5 ;  /* 0x80000005ff051221 */ /* 0x000fc80000000000 */
[----:B------:R-:W-:-:S07]  /*1c170*/  FMUL R5, R5, R2 ;  /* 0x0000000205057220 */ /* 0x000fce0000400000 */
.L_x_452:
[----:B------:R-:W-:Y:S05]  /*1c180*/  BSYNC.RECONVERGENT B1 ;  /* 0x0000000000017941 */ /* 0x000fea0003800200 */
.L_x_422:
        /* <DEDUP_REMOVED lines=27> */
.L_x_459:
[----:B------:R-:W-:Y:S02]  /*1c340*/  FSETP.NEU.AND P0, PT, |R10|, +INF , PT ;  /* 0x7f8000000a00780b */ /* 0x000fe40003f0d200 */
[----:B------:R-:W-:-:S11]  /*1c350*/  MOV R6, RZ ;  /* 0x000000ff00067202 */ /* 0x000fd60000000f00 */
[----:B------:R-:W-:Y:S05]  /*1c360*/  @!P0 BRA `(.L_x_460) ;  /* 0x0000000400c08947 */ /* 0x000fea0003800000 */
[----:B------:R-:W0:Y:S01]  /*1c370*/  MUFU.RCP R3, |R10| ;  /* 0x4000000a00037308 */ /* 0x000e220000001000 */
[----:B------:R-:W-:Y:S01]  /*1c380*/  HFMA2 R9, -RZ, RZ, 1.8916015625, -516.5 ;  /* 0x3f91e009ff097431 */ /* 0x000fe200000001ff */
[----:B------:R-:W-:Y:S01]  /*1c390*/  FSETP.GEU.AND P0, PT, |R10|, 1.175494350822287508e-38, PT ;  /* 0x008000000a00780b */ /* 0x000fe20003f0e200 */
[----:B------:R-:W-:Y:S01]  /*1c3a0*/  BSSY.RECONVERGENT B2, `(.L_x_461) ;  /* 0x000004f000027945 */ /* 0x000fe20003800200 */
[----:B0-----:R-:W-:-:S04]  /*1c3b0*/  FMUL R2, R3, R3 ;  /* 0x0000000303027220 */ /* 0x001fc80000400000 */
        /* <DEDUP_REMOVED lines=8> */
[----:B------:R-:W0:Y:S03]  /*1c440*/  MUFU.RSQ R28, R27 ;  /* 0x0000001b001c7308 */ /* 0x000e260000001400 */
[----:B------:R-:W-:-:S04]  /*1c450*/  FFMA R3, R2, R3, -0.51452267169952392578 ;  /* 0xbf03b7c202037423 */ /* 0x000fc80000000003 */
[C---:B------:R-:W-:Y:S01]  /*1c460*/  FFMA R9, R2.reuse, R3, 0.10337056964635848999 ;  /* 0x3dd3b3f302097423 */ /* 0x040fe20000000003 */
[----:B------:R-:W1:Y:S03]  /*1c470*/  F2I.NTZ R33, R33 ;  /* 0x0000002100217305 */ /* 0x000e660000203100 */
[----:B------:R-:W-:-:S04]  /*1c480*/  FFMA R9, R2, R9, -0.062499724328517913818 ;  /* 0xbd7fffb602097423 */ /* 0x000fc80000000009 */
        /* <DEDUP_REMOVED lines=18> */
.L_x_465:
        /* <DEDUP_REMOVED lines=12> */
.L_x_464:
        /* <DEDUP_REMOVED lines=30> */
[----:B--2---:R-:W-:Y:S01]  /*1c850*/  FSEL R3, -R26, R26, !P1 ;  /* 0x0000001a1a037208 */ /* 0x004fe20004800100 */
[----:B-1----:R-:W-:Y:S06]  /*1c860*/  BRA `(.L_x_462) ;  /* 0x0000000000087947 */ /* 0x002fec0003800000 */
.L_x_463:
[----:B------:R-:W-:Y:S02]  /*1c870*/  HFMA2 R33, -RZ, RZ, 0, 0 ;  /* 0x00000000ff217431 */ /* 0x000fe400000001ff */
[----:B------:R-:W-:-:S07]  /*1c880*/  FMUL R3, RZ, R6 ;  /* 0x00000006ff037220 */ /* 0x000fce0000400000 */
.L_x_462:
[----:B------:R-:W-:Y:S05]  /*1c890*/  BSYNC.RECONVERGENT B2 ;  /* 0x0000000000027941 */ /* 0x000fea0003800200 */
.L_x_461:
[----:B------:R-:W-:Y:S01]  /*1c8a0*/  LOP3.LUT R33, R33, 0x3, RZ, 0xc0, !PT ;  /* 0x0000000321217812 */ /* 0x000fe200078ec0ff */
[----:B------:R-:W-:Y:S01]  /*1c8b0*/  IMAD.MOV.U32 R2, RZ, RZ, 0x3fc90fdb ;  /* 0x3fc90fdbff027424 */ /* 0x000fe200078e00ff */
[----:B------:R-:W-:Y:S01]  /*1c8c0*/  MOV R28, 0x37cbac00 ;  /* 0x37cbac00001c7802 */ /* 0x000fe20000000f00 */
[----:B------:R-:W-:Y:S01]  /*1c8d0*/  HFMA2 R27, -RZ, RZ, 1.0078125, -8.98838043212890625e-05 ;  /* 0x3c0885e4ff1b7431 */ /* 0x000fe200000001ff */
        /* <DEDUP_REMOVED lines=9> */
[C---:B------:R-:W-:Y:S01]  /*1c970*/  FFMA R2, R3.reuse, -1.5707962512969970703, R2 ;  /* 0xbfc90fda03027823 */ /* 0x040fe20000000002 */
[----:B------:R-:W-:Y:S02]  /*1c980*/  ISETP.NE.U32.AND P0, PT, R26, 0x1, PT ;  /* 0x000000011a00780c */ /* 0x000fe40003f05070 */
[----:B------:R-:W-:Y:S01]  /*1c990*/  LOP3.LUT P1, RZ, R6, 0x2, RZ, 0xc0, !PT ;  /* 0x0000000206ff7812 */ /* 0x000fe2000782c0ff */
[----:B------:R-:W-:Y:S01]  /*1c9a0*/  FFMA R2, R3, -7.5497894158615963534e-08, R2 ;  /* 0xb3a2216803027823 */ /* 0x000fe20000000002 */
[----:B------:R-:W-:-:S03]  /*1c9b0*/  FSEL R31, -R31, -0.4999999701976776123, !P0 ;  /* 0xbeffffff1f1f7808 */ /* 0x000fc60004000100 */
[C---:B------:R-:W-:Y:S01]  /*1c9c0*/  FMUL R3, R2.reuse, R2 ;  /* 0x0000000202037220 */ /* 0x040fe20000400000 */
[----:B------:R-:W-:-:S03]  /*1c9d0*/  FSEL R2, R2, 1, !P0 ;  /* 0x3f80000002027808 */ /* 0x000fc60004000000 */
[----:B------:R-:W-:Y:S01]  /*1c9e0*/  FFMA R26, R3, R28, -0.0013887860113754868507 ;  /* 0xbab607ed031a7423 */ /* 0x000fe2000000001c */
[----:B------:R-:W-:Y:S01]  /*1c9f0*/  FSEL R28, R27, 0.041666727513074874878, !P0 ;  /* 0x3d2aaabb1b1c7808 */ /* 0x000fe20004000000 */
[----:B------:R-:W-:-:S03]  /*1ca00*/  FFMA R27, R3, R2, RZ ;  /* 0x00000002031b7223 */ /* 0x000fc600000000ff */
[----:B------:R-:W-:-:S05]  /*1ca10*/  FSEL R26, R26, -0.00019574658654164522886, P0 ;  /* 0xb94d41531a1a7808 */ /* 0x000fca0000000000 */
[----:B------:R-:W-:-:S04]  /*1ca20*/  FFMA R26, R3, R26, R28 ;  /* 0x0000001a031a7223 */ /* 0x000fc8000000001c */
[----:B------:R-:W-:-:S04]  /*1ca30*/  FFMA R26, R3, R26, R31 ;  /* 0x0000001a031a7223 */ /* 0x000fc8000000001f */
[----:B------:R-:W-:-:S04]  /*1ca40*/  FFMA R2, R27, R26, R2 ;  /* 0x0000001a1b027223 */ /* 0x000fc80000000002 */
[----:B------:R-:W-:-:S04]  /*1ca50*/  @P1 FADD R2, RZ, -R2 ;  /* 0x80000002ff021221 */ /* 0x000fc80000000000 */
[----:B------:R-:W-:-:S07]  /*1ca60*/  FMUL R6, R9, R2 ;  /* 0x0000000209067220 */ /* 0x000fce0000400000 */
.L_x_460:
[----:B------:R-:W-:Y:S05]  /*1ca70*/  BSYNC.RECONVERGENT B1 ;  /* 0x0000000000017941 */ /* 0x000fea0003800200 */
.L_x_458:
[----:B------:R-:W1:Y:S01]  /*1ca80*/  MUFU.RCP R3, R10 ;  /* 0x0000000a00037308 */ /* 0x000e620000001000 */
[----:B------:R-:W-:Y:S01]  /*1ca90*/  UMOV UR4, 0x40000000 ;  /* 0x4000000000047882 */ /* 0x000fe20000000000 */
[C---:B------:R-:W-:Y:S01]  /*1caa0*/  FSETP.GEU.AND P0, PT, R10.reuse, RZ, PT ;  /* 0x000000ff0a00720b */ /* 0x040fe20003f0e000 */
        /* <DEDUP_REMOVED lines=17> */
.L_x_467:
[----:B------:R-:W-:Y:S05]  /*1cbc0*/  BSYNC.RECONVERGENT B6 ;  /* 0x0000000000067941 */ /* 0x000fea0003800200 */
.L_x_466:
[----:B------:R-:W-:-:S07]  /*1cbd0*/  FFMA R2, R5, R2, -R6 ;  /* 0x0000000205027223 */ /* 0x000fce0000000806 */
.L_x_451:
[----:B------:R-:W-:Y:S05]  /*1cbe0*/  BSYNC.RECONVERGENT B4 ;  /* 0x0000000000047941 */ /* 0x000fea0003800200 */
.L_x_418:
[----:B------:R-:W-:-:S04]  /*1cbf0*/  FADD R3, -R2, R8 ;  /* 0x0000000802037221 */ /* 0x000fc80000000100 */
[----:B------:R-:W-:Y:S01]  /*1cc00*/  FMUL R18, R18, R3 ;  /* 0x0000000312127220 */ /* 0x000fe20000400000 */
[----:B------:R-:W-:Y:S06]  /*1cc10*/  BRA `(.L_x_356) ;  /* 0x0000001000f47947 */ /* 0x000fec0003800000 */
.L_x_369:
[----:B------:R-:W-:Y:S01]  /*1cc20*/  FSETP.GTU.AND P0, PT, |R10|, 8, PT ;  /* 0x410000000a00780b */ /* 0x000fe20003f0c200 */
[----:B------:R-:W-:-:S12]  /*1cc30*/  BSSY.RECONVERGENT B1, `(.L_x_468) ;  /* 0x0000088000017945 */ /* 0x000fd80003800200 */
[----:B------:R-:W-:Y:S05]  /*1cc40*/  @P0 BRA `(.L_x_469) ;  /* 0x0000000000540947 */ /* 0x000fea0003800000 */
        /* <DEDUP_REMOVED lines=21> */
.L_x_469:
[----:B------:R-:W-:Y:S01]  /*1cda0*/  FSETP.NEU.AND P0, PT, |R10|, +INF , PT ;  /* 0x7f8000000a00780b */ /* 0x000fe20003f0d200 */
[----:B------:R-:W-:-:S12]  /*1cdb0*/  HFMA2 R2, -RZ, RZ, 0, 0 ;  /* 0x00000000ff027431 */ /* 0x000fd800000001ff */
        /* <DEDUP_REMOVED lines=29> */
.L_x_474:
        /* <DEDUP_REMOVED lines=43> */
.L_x_473:
[----:B------:R-:W-:Y:S02]  /*1d240*/  HFMA2 R27, -RZ, RZ, 0, 0 ;  /* 0x00000000ff1b7431 */ /* 0x000fe400000001ff */
[----:B------:R-:W-:-:S07]  /*1d250*/  FMUL R3, RZ, R18 ;  /* 0x00000012ff037220 */ /* 0x000fce0000400000 */
.L_x_472:
[----:B------:R-:W-:Y:S05]  /*1d260*/  BSYNC.RECONVERGENT B2 ;  /* 0x0000000000027941 */ /* 0x000fea0003800200 */
.L_x_471:
[----:B------:R-:W-:Y:S01]  /*1d270*/  LOP3.LUT R27, R27, 0x3, RZ, 0xc0, !PT ;  /* 0x000000031b1b7812 */ /* 0x000fe200078ec0ff */
[----:B------:R-:W-:Y:S02]  /*1d280*/  IMAD.MOV.U32 R2, RZ, RZ, 0x3fc90fdb ;  /* 0x3fc90fdbff027424 */ /* 0x000fe400078e00ff */
[C---:B------:R-:W-:Y:S01]  /*1d290*/  FMUL R9, |R10|.reuse, 16777216 ;  /* 0x4b8000000a097820 */ /* 0x040fe20000400200 */
[----:B------:R-:W-:Y:S02]  /*1d2a0*/  FSETP.GEU.AND P2, PT, |R10|, 1.175494350822287508e-38, PT ;  /* 0x008000000a00780b */ /* 0x000fe40003f4e200 */
[----:B------:R-:W-:Y:S02]  /*1d2b0*/  I2FP.F32.U32 R27, R27 ;  /* 0x0000001b001b7245 */ /* 0x000fe40000201000 */
[----:B------:R-:W-:Y:S02]  /*1d2c0*/  MOV R8, 0x37cbac00 ;  /* 0x37cbac0000087802 */ /* 0x000fe40000000f00 */
[----:B------:R-:W-:Y:S01]  /*1d2d0*/  MOV R18, 0x3e2aaaa8 ;  /* 0x3e2aaaa800127802 */ /* 0x000fe20000000f00 */
[----:B------:R-:W-:Y:S01]  /*1d2e0*/  FFMA R2, R27, R2, -2.3561944961547851562 ;  /* 0xc016cbe41b027423 */ /* 0x000fe20000000002 */
[----:B------:R-:W-:Y:S01]  /*1d2f0*/  FSEL R27, R9, |R10|, !P2 ;  /* 0x4000000a091b7208 */ /* 0x000fe20005000000 */
[----:B------:R-:W-:-:S02]  /*1d300*/  HFMA2 R9, -RZ, RZ, 1.0078125, -8.98838043212890625e-05 ;  /* 0x3c0885e4ff097431 */ /* 0x000fc400000001ff */
[----:B------:R-:W-:-:S03]  /*1d310*/  FADD R2, R2, R3 ;  /* 0x0000000302027221 */ /* 0x000fc60000000000 */
[----:B------:R-:W0:Y:S01]  /*1d320*/  MUFU.RSQ R27, R27 ;  /* 0x0000001b001b7308 */ /* 0x000e220000001400 */
[----:B------:R-:W-:-:S07]  /*1d330*/  FMUL R5, R2, 0.63661974668502807617 ;  /* 0x3f22f98302057820 */ /* 0x000fce0000400000 */
[----:B------:R-:W1:Y:S01]  /*1d340*/  F2I.NTZ R5, R5 ;  /* 0x0000000500057305 */ /* 0x000e620000203100 */
[----:B0-----:R-:W-:-:S04]  /*1d350*/  @!P2 FMUL R27, R27, 4096 ;  /* 0x458000001b1ba820 */ /* 0x001fc80000400000 */
[----:B------:R-:W-:Y:S01]  /*1d360*/  FMUL R27, R27, 0.79788458347320556641 ;  /* 0x3f4c422a1b1b7820 */ /* 0x000fe20000400000 */
[----:B-1----:R-:W-:Y:S02]  /*1d370*/  I2FP.F32.S32 R3, R5 ;  /* 0x0000000500037245 */ /* 0x002fe40000201400 */
        /* <DEDUP_REMOVED lines=19> */
.L_x_470:
[----:B------:R-:W-:Y:S05]  /*1d4b0*/  BSYNC.RECONVERGENT B1 ;  /* 0x0000000000017941 */ /* 0x000fea0003800200 */
.L_x_468:
[C---:B------:R-:W-:Y:S01]  /*1d4c0*/  FSETP.GEU.AND P0, PT, R10.reuse, RZ, PT ;  /* 0x000000ff0a00720b */ /* 0x040fe20003f0e000 */
[----:B------:R-:W-:Y:S01]  /*1d4d0*/  BSSY.RECONVERGENT B1, `(.L_x_475) ;  /* 0x000008e000017945 */ /* 0x000fe20003800200 */
[----:B------:R-:W-:Y:S02]  /*1d4e0*/  FSETP.GTU.AND P1, PT, |R10|, 8, PT ;  /* 0x410000000a00780b */ /* 0x000fe40003f2c200 */
        /* <DEDUP_REMOVED lines=27> */
.L_x_476:
        /* <DEDUP_REMOVED lines=31> */
.L_x_481:
        /* <DEDUP_REMOVED lines=43> */
.L_x_480:
[----:B------:R-:W-:Y:S02]  /*1db40*/  HFMA2 R31, -RZ, RZ, 0, 0 ;  /* 0x00000000ff1f7431 */ /* 0x000fe400000001ff */
[----:B------:R-:W-:-:S07]  /*1db50*/  FMUL R3, RZ, R26 ;  /* 0x0000001aff037220 */ /* 0x000fce0000400000 */
.L_x_479:
[----:B------:R-:W-:Y:S05]  /*1db60*/  BSYNC.RECONVERGENT B2 ;  /* 0x0000000000027941 */ /* 0x000fea0003800200 */
.L_x_478:
[----:B------:R-:W-:Y:S01]  /*1db70*/  LOP3.LUT R31, R31, 0x3, RZ, 0xc0, !PT ;  /* 0x000000031f1f7812 */ /* 0x000fe200078ec0ff */
[----:B------:R-:W-:Y:S01]  /*1db80*/  HFMA2 R18, -RZ, RZ, 0.487060546875, -0.0625 ;  /* 0x37cbac00ff127431 */ /* 0x000fe200000001ff */
[----:B------:R-:W-:Y:S02]  /*1db90*/  MOV R2, 0x3fc90fdb ;  /* 0x3fc90fdb00027802 */ /* 0x000fe40000000f00 */
[----:B------:R-:W-:Y:S02]  /*1dba0*/  I2FP.F32.U32 R31, R31 ;  /* 0x0000001f001f7245 */ /* 0x000fe40000201000 */
[C---:B------:R-:W-:Y:S02]  /*1dbb0*/  FSETP.GEU.AND P3, PT, |R10|.reuse, 1.175494350822287508e-38, PT ;  /* 0x008000000a00780b */ /* 0x040fe40003f6e200 */
[----:B------:R-:W-:Y:S01]  /*1dbc0*/  MOV R26, 0x3c0885e4 ;  /* 0x3c0885e4001a7802 */ /* 0x000fe20000000f00 */
[----:B------:R-:W-:Y:S01]  /*1dbd0*/  FFMA R2, R31, R2, -2.3561944961547851562 ;  /* 0xc016cbe41f027423 */ /* 0x000fe20000000002 */
[----:B------:R-:W-:-:S03]  /*1dbe0*/  FMUL R31, |R10|, 16777216 ;  /* 0x4b8000000a1f7820 */ /* 0x000fc60000400200 */
[----:B------:R-:W-:Y:S02]  /*1dbf0*/  FADD R2, R2, R3 ;  /* 0x0000000302027221 */ /* 0x000fe40000000000 */
[----:B------:R-:W-:Y:S01]  /*1dc00*/  FSEL R28, R31, |R10|, !P3 ;  /* 0x4000000a1f1c7208 */ /* 0x000fe20005800000 */
[----:B------:R-:W-:Y:S02]  /*1dc10*/  IMAD.MOV.U32 R31, RZ, RZ, 0x3e2aaaa8 ;  /* 0x3e2aaaa8ff1f7424 */ /* 0x000fe400078e00ff */
        /* <DEDUP_REMOVED lines=25> */
.L_x_477:
[----:B------:R-:W-:Y:S05]  /*1ddb0*/  BSYNC.RECONVERGENT B1 ;  /* 0x0000000000017941 */ /* 0x000fea0003800200 */
.L_x_475:
        /* <DEDUP_REMOVED lines=19> */
.L_x_483:
[----:B------:R-:W-:Y:S05]  /*1def0*/  BSYNC.RECONVERGENT B4 ;  /* 0x0000000000047941 */ /* 0x000fea0003800200 */
.L_x_482:
        /* <DEDUP_REMOVED lines=13> */
.L_x_485:
[----:B------:R-:W-:Y:S05]  /*1dfd0*/  BSYNC.RECONVERGENT B4 ;  /* 0x0000000000047941 */ /* 0x000fea0003800200 */
.L_x_484:
[----:B------:R-:W-:-:S07]  /*1dfe0*/  FMUL R18, R2, R18 ;  /* 0x0000001202127220 */ /* 0x000fce0000400000 */
.L_x_356:
[----:B------:R-:W-:Y:S05]  /*1dff0*/  BSYNC.RECONVERGENT B3 ;  /* 0x0000000000037941 */ /* 0x000fea0003800200 */
.L_x_355:
[----:B------:R-:W-:Y:S01]  /*1e000*/  FMUL R2, R12, R15 ;  /* 0x0000000f0c027220 */ /* 0x000fe20000400000 */
[----:B------:R-:W-:Y:S01]  /*1e010*/  BSSY.RECONVERGENT B3, `(.L_x_486) ;  /* 0x0000740000037945 */ /* 0x000fe20003800200 */
[----:B------:R-:W-:Y:S02]  /*1e020*/  HFMA2 R3, -RZ, RZ, 0, 0 ;  /* 0x00000000ff037431 */ /* 0x000fe400000001ff */
[----:B------:R-:W-:-:S04]  /*1e030*/  FFMA R2, R13, R17, R2 ;  /* 0x000000110d027223 */ /* 0x000fc80000000002 */
[----:B------:R-:W-:-:S05]  /*1e040*/  FFMA R2, R11, R14, R2 ;  /* 0x0000000e0b027223 */ /* 0x000fca0000000002 */
[----:B------:R-:W-:-:S13]  /*1e050*/  FSETP.GTU.AND P0, PT, R2, RZ, PT ;  /* 0x000000ff0200720b */ /* 0x000fda0003f0c000 */
        /* <DEDUP_REMOVED lines=22> */
.L_x_491:
[----:B------:R-:W-:Y:S01]  /*1e1c0*/  FMUL.FTZ R31, R2, R3 ;  /* 0x00000003021f7220 */ /* 0x000fe20000410000 */
[----:B------:R-:W-:-:S03]  /*1e1d0*/  FMUL.FTZ R3, R3, 0.5 ;  /* 0x3f00000003037820 */ /* 0x000fc60000410000 */
[----:B------:R-:W-:-:S04]  /*1e1e0*/  FFMA R2, -R31, R31, R2 ;  /* 0x0000001f1f027223 */ /* 0x000fc80000000102 */
[----:B------:R-:W-:-:S07]  /*1e1f0*/  FFMA R31, R2, R3, R31 ;  /* 0x00000003021f7223 */ /* 0x000fce000000001f */
.L_x_492:
[----:B------:R-:W-:Y:S05]  /*1e200*/  BSYNC.RECONVERGENT B2 ;  /* 0x0000000000027941 */ /* 0x000fea0003800200 */
.L_x_490:
        /* <DEDUP_REMOVED lines=26> */
.L_x_489:
        /* <DEDUP_REMOVED lines=24> */
[----:B------:R-:W-:-:S07]  /*1e530*/  @P0 FADD R9, R9, R9 ;  /* 0x0000000909090221 */ /* 0x000fce0000000000 */
.L_x_493:
[----:B------:R-:W-:Y:S05]  /*1e540*/  BSYNC.RECONVERGENT B1 ;  /* 0x0000000000017941 */ /* 0x000fea0003800200 */
.L_x_488:
        /* <DEDUP_REMOVED lines=10> */
[----:B------:R-:W-:Y:S05]  /*1e5f0*/  @!P0 BRA `(.L_x_496) ;  /* 0x0000000000c08947 */ /* 0x000fea0003800000 */
[----:B------:R-:W1:Y:S01]  /*1e600*/  LDC.64 R2, c[0x4][RZ] ;  /* 0x01000000ff027b82 */ /* 0x000e620000000a00 */
[----:B------:R-:W-:Y:S01]  /*1e610*/  SHF.L.U32 R5, R9, 0x8, RZ ;  /* 0x0000000809057819 */ /* 0x000fe200000006ff */
[----:B------:R-:W-:Y:S01]  /*1e620*/  HFMA2 R8, -RZ, RZ, 0, 0 ;  /* 0x00000000ff087431 */ /* 0x000fe200000001ff */
[----:B------:R-:W-:Y:S01]  /*1e630*/  MOV R6, RZ ;  /* 0x000000ff00067202 */ /* 0x000fe20000000f00 */
[----:B------:R-:W-:Y:S01]  /*1e640*/  UMOV UR4, URZ ;  /* 0x000000ff00047c82 */ /* 0x000fe20008000000 */
[----:B------:R-:W-:-:S07]  /*1e650*/  LOP3.LUT R15, R5, 0x80000000, RZ, 0xfc, !PT ;  /* 0x80000000050f7812 */ /* 0x000fce00078efcff */
.L_x_497:
[----:B-1----:R-:W-:-:S05]  /*1e660*/  IMAD.WIDE.U32 R12, R6, 0x4, R2 ;  /* 0x00000004060c7825 */ /* 0x002fca00078e0002 */
        /* <DEDUP_REMOVED lines=29> */
[C---:B------:R-:W-:Y:S02]  /*1e840*/  LOP3.LUT R9, R6.reuse, R9, RZ, 0x3c, !PT ;  /* 0x0000000906097212 */ /* 0x040fe400078e3cff */
[C---:B------:R-:W-:Y:S02]  /*1e850*/  LOP3.LUT R2, R3.reuse, R2, RZ, 0x3c, !PT ;  /* 0x0000000203027212 */ /* 0x040fe400078e3cff */
[----:B------:R-:W-:Y:S02]  /*1e860*/  LOP3.LUT R3, R3, R6, RZ, 0x3c, !PT ;  /* 0x0000000603037212 */ /* 0x000fe400078e3cff */
[----:B------:R-:W-:Y:S02]  /*1e870*/  LEA.HI R5, R6, R5, RZ, 0x1 ;  /* 0x0000000506057211 */ /* 0x000fe400078f08ff */
[----:B------:R-:W-:Y:S02]  /*1e880*/  ISETP.GE.AND P1, PT, R9, RZ, PT ;  /* 0x000000ff0900720c */ /* 0x000fe40003f26270 */
[----:B------:R-:W2:Y:S01]  /*1e890*/  I2F.F64.S64 R2, R2 ;  /* 0x0000000200027312 */ /* 0x000ea20000301c00 */
[----:B------:R-:W-:-:S04]  /*1e8a0*/  IADD3 R6, PT, PT, -R5, RZ, RZ ;  /* 0x000000ff05067210 */ /* 0x000fc80007ffe1ff */
[----:B------:R-:W-:Y:S01]  /*1e8b0*/  @!P0 MOV R5, R6 ;  /* 0x0000000600058202 */ /* 0x000fe20000000f00 */
[----:B--2---:R-:W-:-:S10]  /*1e8c0*/  DMUL R10, R2, UR4 ;  /* 0x00000004020a7c28 */ /* 0x004fd40008000000 */
[----:B------:R-:W2:Y:S02]  /*1e8d0*/  F2F.F32.F64 R10, R10 ;  /* 0x0000000a000a7310 */ /* 0x000ea40000301000 */
[----:B--2---:R-:W-:Y:S01]  /*1e8e0*/  FSEL R3, -R10, R10, !P1 ;  /* 0x0000000a0a037208 */ /* 0x004fe20004800100 */
[----:B-1----:R-:W-:Y:S06]  /*1e8f0*/  BRA `(.L_x_495) ;  /* 0x0000000000087947 */ /* 0x002fec0003800000 */
.L_x_496:
[----:B------:R-:W-:Y:S02]  /*1e900*/  HFMA2 R5, -RZ, RZ, 0, 0 ;  /* 0x00000000ff057431 */ /* 0x000fe400000001ff */
[----:B------:R-:W-:-:S07]  /*1e910*/  FMUL R3, RZ, R9 ;  /* 0x00000009ff037220 */ /* 0x000fce0000400000 */
.L_x_495:
[----:B------:R-:W-:Y:S05]  /*1e920*/  BSYNC.RECONVERGENT B1 ;  /* 0x0000000000017941 */ /* 0x000fea0003800200 */
.L_x_494:
[----:B------:R-:W-:Y:S01]  /*1e930*/  LOP3.LUT R6, R5, 0x1, RZ, 0xc0, !PT ;  /* 0x0000000105067812 */ /* 0x000fe200078ec0ff */
[----:B------:R-:W-:Y:S01]  /*1e940*/  FMUL R9, R3, R3 ;  /* 0x0000000303097220 */ /* 0x000fe20000400000 */
[----:B------:R-:W-:Y:S01]  /*1e950*/  MOV R2, 0x37cbac00 ;  /* 0x37cbac0000027802 */ /* 0x000fe20000000f00 */
[----:B------:R-:W1:Y:S01]  /*1e960*/  LDC R10, c[0x0][0x3f0] ;  /* 0x0000fc00ff0a7b82 */ /* 0x000e620000000800 */
[----:B------:R-:W-:Y:S01]  /*1e970*/  ISETP.NE.U32.AND P0, PT, R6, 0x1, PT ;  /* 0x000000010600780c */ /* 0x000fe20003f05070 */
[----:B------:R-:W-:Y:S01]  /*1e980*/  HFMA2 R6, -RZ, RZ, 1.291015625, -0.052581787109375 ;  /* 0x3d2aaabbff067431 */ /* 0x000fe200000001ff */
[----:B------:R-:W-:Y:S01]  /*1e990*/  MOV R8, 0x3effffff ;  /* 0x3effffff00087802 */ /* 0x000fe20000000f00 */
[----:B------:R-:W-:Y:S01]  /*1e9a0*/  FFMA R2, R9, R2, -0.0013887860113754868507 ;  /* 0xbab607ed09027423 */ /* 0x000fe20000000002 */
[----:B------:R-:W-:Y:S01]  /*1e9b0*/  LOP3.LUT P1, RZ, R5, 0x2, RZ, 0xc0, !PT ;  /* 0x0000000205ff7812 */ /* 0x000fe2000782c0ff */
[----:B------:R-:W2:Y:S01]  /*1e9c0*/  MUFU.RCP R12, R7 ;  /* 0x00000007000c7308 */ /* 0x000ea20000001000 */
        /* <DEDUP_REMOVED lines=8> */
[----:B-1----:R-:W-:-:S03]  /*1ea50*/  FMUL R3, R10, 3.1415927410125732422 ;  /* 0x40490fdb0a037820 */ /* 0x002fc60000400000 */
[----:B------:R-:W-:Y:S01]  /*1ea60*/  FFMA R2, R9, R5, R2 ;  /* 0x0000000509027223 */ /* 0x000fe20000000002 */
[----:B--2---:R-:W-:-:S03]  /*1ea70*/  FFMA R5, -R7, R12, 1 ;  /* 0x3f80000007057423 */ /* 0x004fc6000000010c */
[----:B------:R-:W-:Y:S01]  /*1ea80*/  @P1 FADD R2, RZ, -R2 ;  /* 0x80000002ff021221 */ /* 0x000fe20000000000 */
[----:B------:R-:W-:-:S03]  /*1ea90*/  FFMA R5, R12, R5, R12 ;  /* 0x000000050c057223 */ /* 0x000fc6000000000c */
        /* <DEDUP_REMOVED lines=11> */
.L_x_499:
[----:B------:R-:W-:Y:S05]  /*1eb50*/  BSYNC.RECONVERGENT B4 ;  /* 0x0000000000047941 */ /* 0x000fea0003800200 */
.L_x_498:
        /* <DEDUP_REMOVED lines=29> */
.L_x_502:
        /* <DEDUP_REMOVED lines=32> */
.L_x_507:
        /* <DEDUP_REMOVED lines=32> */
[C---:B------:R-:W-:Y:S02]  /*1f130*/  LEA.HI R8, R7.reuse, R6, RZ, 0x1 ;  /* 0x0000000607087211 */ /* 0x040fe400078f08ff */
[----:B------:R-:W-:Y:S02]  /*1f140*/  LOP3.LUT R14, R7, R14, RZ, 0x3c, !PT ;  /* 0x0000000e070e7212 */ /* 0x000fe400078e3cff */
[----:B------:R-:W1:Y:S01]  /*1f150*/  I2F.F64.S64 R2, R2 ;  /* 0x0000000200027312 */ /* 0x000e620000301c00 */
[----:B------:R-:W-:-:S02]  /*1f160*/  IADD3 R6, PT, PT, -R8, RZ, RZ ;  /* 0x000000ff08067210 */ /* 0x000fc40007ffe1ff */
[----:B------:R-:W-:-:S03]  /*1f170*/  ISETP.GE.AND P1, PT, R14, RZ, PT ;  /* 0x000000ff0e00720c */ /* 0x000fc60003f26270 */
[----:B------:R-:W-:Y:S01]  /*1f180*/  @!P0 IMAD.MOV.U32 R8, RZ, RZ, R6 ;  /* 0x000000ffff088224 */ /* 0x000fe200078e0006 */
[----:B-1----:R-:W-:-:S10]  /*1f190*/  DMUL R10, R2, UR4 ;  /* 0x00000004020a7c28 */ /* 0x002fd40008000000 */
[----:B------:R-:W1:Y:S02]  /*1f1a0*/  F2F.F32.F64 R10, R10 ;  /* 0x0000000a000a7310 */ /* 0x000e640000301000 */
[----:B-1----:R-:W-:Y:S01]  /*1f1b0*/  FSEL R6, -R10, R10, !P1 ;  /* 0x0000000a0a067208 */ /* 0x002fe20004800100 */
[----:B------:R-:W-:Y:S06]  /*1f1c0*/  BRA `(.L_x_505) ;  /* 0x0000000000087947 */ /* 0x000fec0003800000 */
.L_x_506:
[----:B------:R-:W-:Y:S01]  /*1f1d0*/  FMUL R6, RZ, R14 ;  /* 0x0000000eff067220 */ /* 0x000fe20000400000 */
[----:B------:R-:W-:-:S07]  /*1f1e0*/  MOV R8, RZ ;  /* 0x000000ff00087202 */ /* 0x000fce0000000f00 */
.L_x_505:
[----:B------:R-:W-:Y:S05]  /*1f1f0*/  BSYNC.RECONVERGENT B2 ;  /* 0x0000000000027941 */ /* 0x000fea0003800200 */
.L_x_504:
[----:B------:R-:W-:Y:S01]  /*1f200*/  HFMA2 R3, -RZ, RZ, 1.9462890625, 0.0004794597625732421875 ;  /* 0x3fc90fdbff037431 */ /* 0x000fe200000001ff */
[----:B------:R-:W-:Y:S01]  /*1f210*/  LOP3.LUT R8, R8, 0x3, RZ, 0xc0, !PT ;  /* 0x0000000308087812 */ /* 0x000fe200078ec0ff */
[----:B------:R-:W-:Y:S01]  /*1f220*/  HFMA2 R11, -RZ, RZ, 1.0078125, -8.98838043212890625e-05 ;  /* 0x3c0885e4ff0b7431 */ /* 0x000fe200000001ff */
[----:B------:R-:W-:Y:S02]  /*1f230*/  FSETP.GEU.AND P2, PT, |R5|, 1.175494350822287508e-38, PT ;  /* 0x008000000500780b */ /* 0x000fe40003f4e200 */
[----:B------:R-:W-:Y:S02]  /*1f240*/  I2FP.F32.U32 R8, R8 ;  /* 0x0000000800087245 */ /* 0x000fe40000201000 */
[----:B------:R-:W-:-:S03]  /*1f250*/  MOV R12, 0x3e2aaaa8 ;  /* 0x3e2aaaa8000c7802 */ /* 0x000fc60000000f00 */
[----:B------:R-:W-:Y:S01]  /*1f260*/  FFMA R3, R8, R3, -0.78539818525314331055 ;  /* 0xbf490fdb08037423 */ /* 0x000fe20000000003 */
[----:B------:R-:W-:-:S03]  /*1f270*/  FMUL R8, |R5|, 16777216 ;  /* 0x4b80000005087820 */ /* 0x000fc60000400200 */
[----:B------:R-:W-:Y:S02]  /*1f280*/  FADD R3, R3, R6 ;  /* 0x0000000603037221 */ /* 0x000fe40000000000 */
[----:B------:R-:W-:Y:S02]  /*1f290*/  FSEL R10, R8, |R5|, !P2 ;  /* 0x40000005080a7208 */ /* 0x000fe40005000000 */
[----:B------:R-:W-:Y:S01]  /*1f2a0*/  FMUL R2, R3, 0.63661974668502807617 ;  /* 0x3f22f98303027820 */ /* 0x000fe20000400000 */
[----:B------:R-:W-:-:S03]  /*1f2b0*/  MOV R8, 0x37cbac00 ;  /* 0x37cbac0000087802 */ /* 0x000fc60000000f00 */
        /* <DEDUP_REMOVED lines=24> */
.L_x_503:
[----:B------:R-:W-:Y:S05]  /*1f440*/  BSYNC.RECONVERGENT B1 ;  /* 0x0000000000017941 */ /* 0x000fea0003800200 */
.L_x_501:
[----:B------:R-:W-:Y:S01]  /*1f450*/  FSETP.GT.AND P4, PT, |R5|, 2, PT ;  /* 0x400000000500780b */ /* 0x000fe20003f84200 */
[----:B------:R-:W-:-:S12]  /*1f460*/  BSSY.RECONVERGENT B4, `(.L_x_508) ;  /* 0x0000213000047945 */ /* 0x000fd80003800200 */
[----:B------:R-:W-:Y:S05]  /*1f470*/  @P4 BRA `(.L_x_509) ;  /* 0x0000000c00984947 */ /* 0x000fea0003800000 */
        /* <DEDUP_REMOVED lines=15> */
.L_x_511:
[----:B------:R-:W-:Y:S05]  /*1f570*/  BSYNC.RECONVERGENT B5 ;  /* 0x0000000000057941 */ /* 0x000fea0003800200 */
.L_x_510:
        /* <DEDUP_REMOVED lines=20> */
.L_x_513:
[----:B------:R-:W-:Y:S05]  /*1f6c0*/  BSYNC.RECONVERGENT B5 ;  /* 0x0000000000057941 */ /* 0x000fea0003800200 */
.L_x_512:
        /* <DEDUP_REMOVED lines=20> */
.L_x_515:
[----:B------:R-:W-:Y:S05]  /*1f810*/  BSYNC.RECONVERGENT B5 ;  /* 0x0000000000057941 */ /* 0x000fea0003800200 */
.L_x_514:
        /* <DEDUP_REMOVED lines=20> */
.L_x_517:
[----:B------:R-:W-:Y:S05]  /*1f960*/  BSYNC.RECONVERGENT B5 ;  /* 0x0000000000057941 */ /* 0x000fea0003800200 */
.L_x_516:
        /* <DEDUP_REMOVED lines=21> */
.L_x_519:
[----:B------:R-:W-:Y:S05]  /*1fac0*/  BSYNC.RECONVERGENT B5 ;  /* 0x0000000000057941 */ /* 0x000fea0003800200 */
.L_x_518:
        /* <DEDUP_REMOVED lines=20> */
.L_x_521:
[----:B------:R-:W-:Y:S05]  /*1fc10*/  BSYNC.RECONVERGENT B5 ;  /* 0x0000000000057941 */ /* 0x000fea0003800200 */
.L_x_520:
        /* <DEDUP_REMOVED lines=21> */
.L_x_523:
[----:B------:R-:W-:Y:S05]  /*1fd70*/  BSYNC.RECONVERGENT B5 ;  /* 0x0000000000057941 */ /* 0x000fea0003800200 */
.L_x_522:
        /* <DEDUP_REMOVED lines=20> */
.L_x_525:
[----:B------:R-:W-:Y:S05]  /*1fec0*/  BSYNC.RECONVERGENT B5 ;  /* 0x0000000000057941 */ /* 0x000fea0003800200 */
.L_x_524:
        /* <DEDUP_REMOVED lines=21> */
.L_x_527:
[----:B------:R-:W-:Y:S05]  /*20020*/  BSYNC.RECONVERGENT B5 ;  /* 0x0000000000057941 */ /* 0x000fea0003800200 */
.L_x_526:
        /* <DEDUP_REMOVED lines=20> */
.L_x_529:
[----:B------:R-:W-:Y:S05]  /*20170*/  BSYNC.RECONVERGENT B5 ;  /* 0x0000000000057941 */ /* 0x000fea0003800200 */
.L_x_528:
        /* <DEDUP_REMOVED lines=20> */
.L_x_531:
[----:B------:R-:W-:Y:S05]  /*202c0*/  BSYNC.RECONVERGENT B5 ;  /* 0x0000000000057941 */ /* 0x000fea0003800200 */
.L_x_530:
[----:B------:R-:W-:Y:S05]  /*202d0*/  BRA `(.L_x_532) ;  /* 0x0000001000ac7947 */ /* 0x000fea0003800000 */
.L_x_509:
        /* <DEDUP_REMOVED lines=23> */
.L_x_534:
        /* <DEDUP_REMOVED lines=9> */
[----:B------:R-:W-:-:S04]  /*204e0*/  FFMA R2, R11, R2, 0.37499991059303283691 ;  /* 0x3ebffffd0b027423 */ /* 0x000fc80000000002 */
[----:B------:R-:W-:Y:S01]  /*204f0*/  FFMA R14, R14, R2, |R5| ;  /* 0x000000020e0e7223 */ /* 0x000fe20000000405 */
[----:B------:R-:W-:-:S03]  /*20500*/  IMAD.MOV.U32 R2, RZ, RZ, 0x4082cb37 ;  /* 0x4082cb37ff027424 */ /* 0x000fc600078e00ff */
[C---:B------:R-:W-:Y:S01]  /*20510*/  FMUL R3, R14.reuse, 0.63661974668502807617 ;  /* 0x3f22f9830e037820 */ /* 0x040fe20000400000 */
[----:B------:R-:W-:Y:S01]  /*20520*/  FSETP.GE.AND P0, PT, |R14|, 105615, PT ;  /* 0x47ce47800e00780b */ /* 0x000fe20003f06200 */
[C---:B------:R-:W-:Y:S02]  /*20530*/  FFMA R2, R11.reuse, -R2, 0.74987655878067016602 ;  /* 0x3f3ff7e90b027423 */ /* 0x040fe40000000802 */
[----:B------:R-:W1:Y:S02]  /*20540*/  F2I.NTZ R8, R3 ;  /* 0x0000000300087305 */ /* 0x000e640000203100 */
[----:B------:R-:W-:-:S04]  /*20550*/  FFMA R2, R11, R2, -0.19291564822196960449 ;  /* 0xbe458bae0b027423 */ /* 0x000fc80000000002 */
        /* <DEDUP_REMOVED lines=14> */
.L_x_539:
        /* <DEDUP_REMOVED lines=17> */
[----:B-1----:R-:W-:-:S05]  /*20750*/  IMAD R11, R2, -0x4, R1 ;  /* 0xfffffffc020b7824 */ /* 0x002fca00078e0201 */
        /* <DEDUP_REMOVED lines=17> */
[----:B------:R-:W2:Y:S01]  /*20870*/  I2F.F64.S64 R2, R2 ;  /* 0x0000000200027312 */ /* 0x000ea20000301c00 */
[----:B------:R-:W-:-:S02]  /*20880*/  IADD3 R6, PT, PT, -R8, RZ, RZ ;  /* 0x000000ff08067210 */ /* 0x000fc40007ffe1ff */
[----:B------:R-:W-:Y:S02]  /*20890*/  ISETP.GE.AND P1, PT, R14, RZ, PT ;  /* 0x000000ff0e00720c */ /* 0x000fe40003f26270 */
[----:B------:R-:W-:Y:S01]  /*208a0*/  @!P0 MOV R8, R6 ;  /* 0x0000000600088202 */ /* 0x000fe20000000f00 */
[----:B--2---:R-:W-:-:S10]  /*208b0*/  DMUL R10, R2, UR4 ;  /* 0x00000004020a7c28 */ /* 0x004fd40008000000 */
[----:B------:R-:W1:Y:S02]  /*208c0*/  F2F.F32.F64 R10, R10 ;  /* 0x0000000a000a7310 */ /* 0x000e640000301000 */
[----:B-1----:R-:W-:Y:S01]  /*208d0*/  FSEL R6, -R10, R10, !P1 ;  /* 0x0000000a0a067208 */ /* 0x002fe20004800100 */
[----:B------:R-:W-:Y:S06]  /*208e0*/  BRA `(.L_x_537) ;  /* 0x0000000000087947 */ /* 0x000fec0003800000 */
.L_x_538:
[----:B------:R-:W-:Y:S02]  /*208f0*/  HFMA2 R8, -RZ, RZ, 0, 0 ;  /* 0x00000000ff087431 */ /* 0x000fe400000001ff */
[----:B------:R-:W-:-:S07]  /*20900*/  FMUL R6, RZ, R14 ;  /* 0x0000000eff067220 */ /* 0x000fce0000400000 */
.L_x_537:
[----:B------:R-:W-:Y:S05]  /*20910*/  BSYNC.RECONVERGENT B2 ;  /* 0x0000000000027941 */ /* 0x000fea0003800200 */
.L_x_536:
[----:B------:R-:W-:Y:S01]  /*20920*/  LOP3.LUT R8, R8, 0x3, RZ, 0xc0, !PT ;  /* 0x0000000308087812 */ /* 0x000fe200078ec0ff */
[----:B------:R-:W-:Y:S01]  /*20930*/  HFMA2 R11, -RZ, RZ, 1.541015625, -0.052001953125 ;  /* 0x3e2aaaa8ff0b7431 */ /* 0x000fe200000001ff */
        /* <DEDUP_REMOVED lines=8> */
[----:B------:R-:W-:Y:S02]  /*209c0*/  HFMA2 R8, -RZ, RZ, 0.487060546875, -0.0625 ;  /* 0x37cbac00ff087431 */ /* 0x000fe400000001ff */
[----:B------:R-:W-:-:S03]  /*209d0*/  FMUL R2, R3, 0.63661974668502807617 ;  /* 0x3f22f98303027820 */ /* 0x000fc60000400000 */
[----:B------:R-:W1:Y:S08]  /*209e0*/  MUFU.RSQ R13, R13 ;  /* 0x0000000d000d7308 */ /* 0x000e700000001400 */
[----:B------:R-:W2:Y:S01]  /*209f0*/  F2I.NTZ R2, R2 ;  /* 0x0000000200027305 */ /* 0x000ea20000203100 */
[----:B-1----:R-:W-:Y:S01]  /*20a00*/  @!P2 FMUL R13, R13, 4096 ;  /* 0x458000000d0da820 */ /* 0x002fe20000400000 */
        /* <DEDUP_REMOVED lines=12> */
[----:B------:R-:W-:Y:S01]  /*20ad0*/  FSEL R2, R3, 1, !P0 ;  /* 0x3f80000003027808 */ /* 0x000fe20004000000 */
[----:B------:R-:W-:Y:S02]  /*20ae0*/  FMUL R3, R13, 0.79788458347320556641 ;  /* 0x3f4c422a0d037820 */ /* 0x000fe40000400000 */
[----:B------:R-:W-:Y:S02]  /*20af0*/  FFMA R6, R7, R6, R8 ;  /* 0x0000000607067223 */ /* 0x000fe40000000008 */
[----:B------:R-:W-:Y:S02]  /*20b00*/  FMUL R3, R3, R12 ;  /* 0x0000000c03037220 */ /* 0x000fe40000400000 */
[C---:B------:R-:W-:Y:S01]  /*20b10*/  FFMA R6, R7.reuse, R6, R11 ;  /* 0x0000000607067223 */ /* 0x040fe2000000000b */
[----:B------:R-:W-:-:S04]  /*20b20*/  FFMA R7, R7, R2, RZ ;  /* 0x0000000207077223 */ /* 0x000fc800000000ff */
[----:B------:R-:W-:-:S04]  /*20b30*/  FFMA R2, R7, R6, R2 ;  /* 0x0000000607027223 */ /* 0x000fc80000000002 */
[----:B------:R-:W-:-:S04]  /*20b40*/  @P1 FADD R2, RZ, -R2 ;  /* 0x80000002ff021221 */ /* 0x000fc80000000000 */
[----:B------:R-:W-:-:S07]  /*20b50*/  FMUL R2, R2, R3 ;  /* 0x0000000302027220 */ /* 0x000fce0000400000 */
.L_x_535:
[----:B------:R-:W-:Y:S05]  /*20b60*/  BSYNC.RECONVERGENT B1 ;  /* 0x0000000000017941 */ /* 0x000fea0003800200 */
.L_x_533:
[----:B------:R-:W-:Y:S01]  /*20b70*/  FSETP.GEU.AND P0, PT, R5, RZ, PT ;  /* 0x000000ff0500720b */ /* 0x000fe20003f0e000 */
[----:B------:R-:W-:Y:S03]  /*20b80*/  BSSY.RECONVERGENT B1, `(.L_x_540) ;  /* 0x000008c000017945 */ /* 0x000fe60003800200 */
[----:B------:R-:W-:Y:S01]  /*20b90*/  FSEL R6, -R2, R2, !P0 ;  /* 0x0000000202067208 */ /* 0x000fe20004000100 */
[----:B------:R-:W-:Y:S08]  /*20ba0*/  @P3 BRA `(.L_x_541) ;  /* 0x0000000000603947 */ /* 0x000ff00003800000 */
        /* <DEDUP_REMOVED lines=24> */
.L_x_541:
[----:B------:R-:W-:Y:S01]  /*20d30*/  FSETP.NEU.AND P0, PT, |R5|, +INF , PT ;  /* 0x7f8000000500780b */ /* 0x000fe20003f0d200 */
[----:B------:R-:W-:-:S12]  /*20d40*/  HFMA2 R7, -RZ, RZ, 0, 0 ;  /* 0x00000000ff077431 */ /* 0x000fd800000001ff */
[----:B------:R-:W-:Y:S05]  /*20d50*/  @!P0 BRA `(.L_x_542) ;  /* 0x0000000400b88947 */ /* 0x000fea0003800000 */
[----:B------:R-:W1:Y:S01]  /*20d60*/  MUFU.RCP R2, |R5| ;  /* 0x4000000500027308 */ /* 0x000e620000001000 */
[----:B------:R-:W-:Y:S01]  /*20d70*/  MOV R3, 0x3f91e009 ;  /* 0x3f91e00900037802 */ /* 0x000fe20000000f00 */
        /* <DEDUP_REMOVED lines=22> */
[----:B------:R-:W-:Y:S01]  /*20ee0*/  IMAD.MOV.U32 R14, RZ, RZ, RZ ;  /* 0x000000ffff0e7224 */ /* 0x000fe200078e00ff */
[----:B------:R-:W-:Y:S01]  /*20ef0*/  MOV R7, RZ ;  /* 0x000000ff00077202 */ /* 0x000fe20000000f00 */
[----:B------:R-:W-:Y:S01]  /*20f00*/  UMOV UR4, URZ ;  /* 0x000000ff00047c82 */ /* 0x000fe20008000000 */
[----:B------:R-:W-:-:S07]  /*20f10*/  LOP3.LUT R17, R2, 0x80000000, RZ, 0xfc, !PT ;  /* 0x8000000002117812 */ /* 0x000fce00078efcff */
.L_x_546:
        /* <DEDUP_REMOVED lines=41> */
[----:B-1----:R-:W-:Y:S01]  /*211b0*/  FSEL R3, -R10, R10, !P1 ;  /* 0x0000000a0a037208 */ /* 0x002fe20004800100 */
[----:B--2---:R-:W-:Y:S06]  /*211c0*/  BRA `(.L_x_544) ;  /* 0x0000000000087947 */ /* 0x004fec0003800000 */
.L_x_545:
[----:B------:R-:W-:Y:S02]  /*211d0*/  HFMA2 R7, -RZ, RZ, 0, 0 ;  /* 0x00000000ff077431 */ /* 0x000fe400000001ff */
[----:B------:R-:W-:-:S07]  /*211e0*/  FMUL R3, RZ, R13 ;  /* 0x0000000dff037220 */ /* 0x000fce0000400000 */
.L_x_544:
[----:B------:R-:W-:Y:S05]  /*211f0*/  BSYNC.RECONVERGENT B2 ;  /* 0x0000000000027941 */ /* 0x000fea0003800200 */
.L_x_543:
[----:B------:R-:W-:Y:S01]  /*21200*/  LOP3.LUT R7, R7, 0x3, RZ, 0xc0, !PT ;  /* 0x0000000307077812 */ /* 0x000fe200078ec0ff */
[C---:B------:R-:W-:Y:S01]  /*21210*/  FMUL R10, |R5|.reuse, 16777216 ;  /* 0x4b800000050a7820 */ /* 0x040fe20000400200 */
[----:B------:R-:W-:Y:S01]  /*21220*/  MOV R2, 0x3fc90fdb ;  /* 0x3fc90fdb00027802 */ /* 0x000fe20000000f00 */
[----:B------:R-:W-:Y:S01]  /*21230*/  HFMA2 R13, -RZ, RZ, 1.541015625, -0.052001953125 ;  /* 0x3e2aaaa8ff0d7431 */ /* 0x000fe200000001ff */
[----:B------:R-:W-:Y:S02]  /*21240*/  I2FP.F32.U32 R7, R7 ;  /* 0x0000000700077245 */ /* 0x000fe40000201000 */
[----:B------:R-:W-:Y:S02]  /*21250*/  FSETP.GEU.AND P2, PT, |R5|, 1.175494350822287508e-38, PT ;  /* 0x008000000500780b */ /* 0x000fe40003f4e200 */
[----:B------:R-:W-:Y:S01]  /*21260*/  MOV R11, 0x3c0885e4 ;  /* 0x3c0885e4000b7802 */ /* 0x000fe20000000f00 */
[----:B------:R-:W-:Y:S01]  /*21270*/  FFMA R2, R7, R2, -0.78539818525314331055 ;  /* 0xbf490fdb07027423 */ /* 0x000fe20000000002 */
[----:B------:R-:W-:Y:S01]  /*21280*/  FSEL R14, R10, |R5|, !P2 ;  /* 0x400000050a0e7208 */ /* 0x000fe20005000000 */
[----:B------:R-:W-:-:S02]  /*21290*/  HFMA2 R10, -RZ, RZ, 0.487060546875, -0.0625 ;  /* 0x37cbac00ff0a7431 */ /* 0x000fc400000001ff */
[----:B------:R-:W-:-:S03]  /*212a0*/  FADD R2, R2, R3 ;  /* 0x0000000302027221 */ /* 0x000fc60000000000 */
[----:B------:R-:W1:Y:S01]  /*212b0*/  MUFU.RSQ R14, R14 ;  /* 0x0000000e000e7308 */ /* 0x000e620000001400 */
[----:B------:R-:W-:-:S07]  /*212c0*/  FMUL R3, R2, 0.63661974668502807617 ;  /* 0x3f22f98302037820 */ /* 0x000fce0000400000 */
        /* <DEDUP_REMOVED lines=14> */
[----:B------:R-:W-:-:S03]  /*213b0*/  FMUL R11, R14, 0.79788458347320556641 ;  /* 0x3f4c422a0e0b7820 */ /* 0x000fc60000400000 */
[----:B------:R-:W-:Y:S01]  /*213c0*/  FSEL R8, R8, -0.00019574658654164522886, P0 ;  /* 0xb94d415308087808 */ /* 0x000fe20000000000 */
[----:B------:R-:W-:-:S04]  /*213d0*/  FMUL R12, R11, R12 ;  /* 0x0000000c0b0c7220 */ /* 0x000fc80000400000 */
[----:B------:R-:W-:-:S04]  /*213e0*/  FFMA R8, R7, R8, R10 ;  /* 0x0000000807087223 */ /* 0x000fc8000000000a */
[C---:B------:R-:W-:Y:S01]  /*213f0*/  FFMA R3, R7.reuse, R8, R3 ;  /* 0x0000000807037223 */ /* 0x040fe20000000003 */
[----:B------:R-:W-:-:S04]  /*21400*/  FFMA R7, R7, R2, RZ ;  /* 0x0000000207077223 */ /* 0x000fc800000000ff */
[----:B------:R-:W-:-:S04]  /*21410*/  FFMA R7, R7, R3, R2 ;  /* 0x0000000307077223 */ /* 0x000fc80000000002 */
[----:B------:R-:W-:-:S04]  /*21420*/  @P1 FADD R7, RZ, -R7 ;  /* 0x80000007ff071221 */ /* 0x000fc80000000000 */
[----:B------:R-:W-:-:S07]  /*21430*/  FMUL R7, R7, R12 ;  /* 0x0000000c07077220 */ /* 0x000fce0000400000 */
.L_x_542:
[----:B------:R-:W-:Y:S05]  /*21440*/  BSYNC.RECONVERGENT B1 ;  /* 0x0000000000017941 */ /* 0x000fea0003800200 */
.L_x_540:
        /* <DEDUP_REMOVED lines=15> */
.L_x_548:
[----:B------:R-:W-:Y:S05]  /*21540*/  BSYNC.RECONVERGENT B5 ;  /* 0x0000000000057941 */ /* 0x000fea0003800200 */
.L_x_547:
[----:B------:R-:W-:Y:S02]  /*21550*/  FSETP.GEU.AND P0, PT, |R5|, 1.000000003171076851e-30, PT ;  /* 0x0da242600500780b */ /* 0x000fe40003f0e200 */
[----:B------:R-:W-:-:S04]  /*21560*/  LOP3.LUT R3, R6, 0x80000000, R5, 0xb8, !PT ;  /* 0x8000000006037812 */ /* 0x000fc800078eb805 */
[----:B------:R-:W-:-:S05]  /*21570*/  FSEL R6, R3, R6, !P0 ;  /* 0x0000000603067208 */ /* 0x000fca0004000000 */
[----:B------:R-:W-:-:S07]  /*21580*/  FFMA R2, R6, R2, -R7 ;  /* 0x0000000206027223 */ /* 0x000fce0000000807 */
.L_x_532:
[----:B------:R-:W-:Y:S05]  /*21590*/  BSYNC.RECONVERGENT B4 ;  /* 0x0000000000047941 */ /* 0x000fea0003800200 */
.L_x_508:
[----:B------:R-:W-:Y:S04]  /*215a0*/  BSSY.RECONVERGENT B4, `(.L_x_549) ;  /* 0x00002a8000047945 */ /* 0x000fe80003800200 */
[----:B------:R-:W-:Y:S01]  /*215b0*/  BSSY.RELIABLE B5, `(.L_x_550) ;  /* 0x00000a8000057945 */ /* 0x000fe20003800100 */
[----:B------:R-:W-:-:S03]  /*215c0*/  FADD R6, -R2, R9 ;  /* 0x0000000902067221 */ /* 0x000fc60000000100 */
        /* <DEDUP_REMOVED lines=48> */
.L_x_551:
[----:B------:R-:W-:-:S13]  /*218d0*/  FSETP.NEU.AND P0, PT, |R5|, +INF , PT ;  /* 0x7f8000000500780b */ /* 0x000fda0003f0d200 */
        /* <DEDUP_REMOVED lines=29> */
.L_x_558:
        /* <DEDUP_REMOVED lines=43> */
.L_x_557:
[----:B------:R-:W-:Y:S02]  /*21d60*/  HFMA2 R7, -RZ, RZ, 0, 0 ;  /* 0x00000000ff077431 */ /* 0x000fe400000001ff */
[----:B------:R-:W-:-:S07]  /*21d70*/  FMUL R3, RZ, R13 ;  /* 0x0000000dff037220 */ /* 0x000fce0000400000 */
.L_x_556:
[----:B------:R-:W-:Y:S05]  /*21d80*/  BSYNC.RECONVERGENT B1 ;  /* 0x0000000000017941 */ /* 0x000fea0003800200 */
.L_x_555:
[----:B------:R-:W-:Y:S01]  /*21d90*/  LOP3.LUT R7, R7, 0x3, RZ, 0xc0, !PT ;  /* 0x0000000307077812 */ /* 0x000fe200078ec0ff */
[----:B------:R-:W-:Y:S01]  /*21da0*/  FMUL R10, |R5|, 16777216 ;  /* 0x4b800000050a7820 */ /* 0x000fe20000400200 */
[----:B------:R-:W-:Y:S01]  /*21db0*/  MOV R2, 0x3fc90fdb ;  /* 0x3fc90fdb00027802 */ /* 0x000fe20000000f00 */
[----:B------:R-:W-:Y:S01]  /*21dc0*/  HFMA2 R12, -RZ, RZ, 1.541015625, -0.052001953125 ;  /* 0x3e2aaaa8ff0c7431 */ /* 0x000fe200000001ff */
[----:B------:R-:W-:Y:S01]  /*21dd0*/  I2FP.F32.U32 R7, R7 ;  /* 0x0000000700077245 */ /* 0x000fe20000201000 */
[----:B------:R-:W-:Y:S05]  /*21de0*/  @P4 BREAK.RELIABLE B5 ;  /* 0x0000000000054942 */ /* 0x000fea0003800100 */
[----:B------:R-:W-:Y:S01]  /*21df0*/  FFMA R2, R7, R2, -0.78539818525314331055 ;  /* 0xbf490fdb07027423 */ /* 0x000fe20000000002 */
[----:B------:R-:W-:-:S02]  /*21e00*/  FSETP.GEU.AND P2, PT, |R5|, 1.175494350822287508e-38, PT ;  /* 0x008000000500780b */ /* 0x000fc40003f4e200 */
[----:B------:R-:W-:Y:S01]  /*21e10*/  MOV R11, 0x3c0885e4 ;  /* 0x3c0885e4000b7802 */ /* 0x000fe20000000f00 */
[----:B------:R-:W-:Y:S01]  /*21e20*/  FADD R2, R2, R3 ;  /* 0x0000000302027221 */ /* 0x000fe20000000000 */
[----:B------:R-:W-:Y:S01]  /*21e30*/  FSEL R13, R10, |R5|, !P2 ;  /* 0x400000050a0d7208 */ /* 0x000fe20005000000 */
[----:B------:R-:W-:Y:S02]  /*21e40*/  HFMA2 R10, -RZ, RZ, 0.487060546875, -0.0625 ;  /* 0x37cbac00ff0a7431 */ /* 0x000fe400000001ff */
[----:B------:R-:W-:-:S03]  /*21e50*/  FMUL R3, R2, 0.63661974668502807617 ;  /* 0x3f22f98302037820 */ /* 0x000fc60000400000 */
[----:B------:R-:W1:Y:S08]  /*21e60*/  MUFU.RSQ R13, R13 ;  /* 0x0000000d000d7308 */ /* 0x000e700000001400 */
[----:B------:R-:W2:Y:S01]  /*21e70*/  F2I.NTZ R3, R3 ;  /* 0x0000000300037305 */ /* 0x000ea20000203100 */
[----:B-1----:R-:W-:Y:S01]  /*21e80*/  @!P2 FMUL R13, R13, 4096 ;  /* 0x458000000d0da820 */ /* 0x002fe20000400000 */
[----:B--2---:R-:W-:-:S02]  /*21e90*/  I2FP.F32.S32 R7, R3 ;  /* 0x0000000300077245 */ /* 0x004fc40000201400 */
        /* <DEDUP_REMOVED lines=19> */
[----:B------:R-:W-:Y:S01]  /*21fd0*/  FMUL R10, R2, R9 ;  /* 0x00000009020a7220 */ /* 0x000fe20000400000 */
[----:B------:R-:W-:Y:S06]  /*21fe0*/  @P4 BRA `(.L_x_559) ;  /* 0x0000000c00ac4947 */ /* 0x000fec0003800000 */
[----:B------:R-:W-:Y:S05]  /*21ff0*/  BRA `(.L_x_552) ;  /* 0x00000000000c7947 */ /* 0x000fea0003800000 */
.L_x_554:
[----:B------:R-:W-:Y:S05]  /*22000*/  @P4 BREAK.RELIABLE B5 ;  /* 0x0000000000054942 */ /* 0x000fea0003800100 */
[----:B------:R-:W-:Y:S01]  /*22010*/  MOV R10, RZ ;  /* 0x000000ff000a7202 */ /* 0x000fe20000000f00 */
[----:B------:R-:W-:Y:S06]  /*22020*/  @P4 BRA `(.L_x_559) ;  /* 0x0000000c009c4947 */ /* 0x000fec0003800000 */
.L_x_552:
[----:B------:R-:W-:Y:S05]  /*22030*/  BSYNC.RELIABLE B5 ;  /* 0x0000000000057941 */ /* 0x000fea0003800100 */
.L_x_550:
        /* <DEDUP_REMOVED lines=15> */
.L_x_561:
[----:B------:R-:W-:Y:S05]  /*22130*/  BSYNC.RECONVERGENT B5 ;  /* 0x0000000000057941 */ /* 0x000fea0003800200 */
.L_x_560:
[----:B------:R-:W1:Y:S01]  /*22140*/  MUFU.RCP R8, R5 ;  /* 0x0000000500087308 */ /* 0x000e620000001000 */
[----:B------:R-:W-:Y:S01]  /*22150*/  UMOV UR4, 0x41900000 ;  /* 0x4190000000047882 */ /* 0x000fe20000000000 */
[----:B------:R-:W-:Y:S01]  /*22160*/  MOV R9, R2 ;  /* 0x0000000200097202 */ /* 0x000fe20000000f00 */
[----:B------:R-:W-:Y:S01]  /*22170*/  BSSY.RECONVERGENT B5, `(.L_x_562) ;  /* 0x0000011000057945 */ /* 0x000fe20003800200 */
[----:B------:R-:W-:Y:S02]  /*22180*/  MOV R12, UR4 ;  /* 0x00000004000c7c02 */ /* 0x000fe40008000f00 */
[----:B------:R-:W-:Y:S02]  /*22190*/  FSETP.GT.AND P0, PT, |R9|, 9.99999986991104000000e+14, PT ;  /* 0x58635fa90900780b */ /* 0x000fe40003f04200 */
[----:B------:R-:W2:Y:S01]  /*221a0*/  FCHK P1, R12, R5 ;  /* 0x000000050c007302 */ /* 0x000ea20000020000 */
[----:B-1----:R-:W-:-:S10]  /*221b0*/  FFMA R3, R8, -R5, 1 ;  /* 0x3f80000008037423 */ /* 0x002fd40000000805 */
[----:B------:R-:W-:Y:S01]  /*221c0*/  @P0 FMUL R9, R9, 1.0000000036274937255e-15 ;  /* 0x26901d7d09090820 */ /* 0x000fe20000400000 */
[----:B------:R-:W-:Y:S01]  /*221d0*/  FFMA R2, R8, R3, R8 ;  /* 0x0000000308027223 */ /* 0x000fe20000000008 */
[----:B------:R-:W-:-:S03]  /*221e0*/  HFMA2 R8, -RZ, RZ, 1.875, 0 ;  /* 0x3f800000ff087431 */ /* 0x000fc600000001ff */
[----:B------:R-:W-:-:S04]  /*221f0*/  FFMA R3, R2, 18, RZ ;  /* 0x4190000002037823 */ /* 0x000fc800000000ff */
[----:B------:R-:W-:Y:S01]  /*22200*/  FFMA R7, R3, -R5, 18 ;  /* 0x4190000003077423 */ /* 0x000fe20000000805 */
[----:B------:R-:W-:-:S03]  /*22210*/  FSEL R8, R8, 1.0000000036274937255e-15, !P0 ;  /* 0x26901d7d08087808 */ /* 0x000fc60004000000 */
[----:B------:R-:W-:Y:S01]  /*22220*/  FFMA R2, R2, R7, R3 ;  /* 0x0000000702027223 */ /* 0x000fe20000000003 */
[----:B--2---:R-:W-:Y:S06]  /*22230*/  @!P1 BRA `(.L_x_563) ;  /* 0x0000000000109947 */ /* 0x004fec0003800000 */
[----:B------:R-:W-:Y:S02]  /*22240*/  MOV R3, 0x41900000 ;  /* 0x4190000000037802 */ /* 0x000fe40000000f00 */
[----:B------:R-:W-:Y:S02]  /*22250*/  MOV R2, R5 ;  /* 0x0000000500027202 */ /* 0x000fe40000000f00 */
[----:B------:R-:W-:-:S07]  /*22260*/  MOV R26, 0x22280 ;  /* 0x00022280001a7802 */ /* 0x000fce0000000f00 */
[----:B0-----:R-:W-:Y:S05]  /*22270*/  CALL.REL.NOINC `($__internal_1_$__cuda_sm3x_div_rn_noftz_f32_slowpath) ;  /* 0x000003cc00b87944 */ /* 0x001fea0003c00000 */
.L_x_563:
[----:B------:R-:W-:Y:S05]  /*22280*/  BSYNC.RECONVERGENT B5 ;  /* 0x0000000000057941 */ /* 0x000fea0003800200 */
.L_x_562:
[----:B------:R-:W1:Y:S01]  /*22290*/  MUFU.RCP R12, R5 ;  /* 0x00000005000c7308 */ /* 0x000e620000001000 */
[----:B------:R-:W-:Y:S01]  /*222a0*/  FFMA R8, R9, R2, -R8 ;  /* 0x0000000209087223 */ /* 0x000fe20000000808 */
[----:B------:R-:W-:Y:S01]  /*222b0*/  UMOV UR4, 0x41800000 ;  /* 0x4180000000047882 */ /* 0x000fe20000000000 */
[----:B------:R-:W-:Y:S03]  /*222c0*/  BSSY.RECONVERGENT B5, `(.L_x_564) ;  /* 0x0000011000057945 */ /* 0x000fe60003800200 */
[----:B------:R-:W-:Y:S01]  /*222d0*/  FSETP.GT.AND P0, PT, |R8|, 9.99999986991104000000e+14, PT ;  /* 0x58635fa90800780b */ /* 0x000fe20003f04200 */
[----:B-1----:R-:W-:-:S12]  /*222e0*/  FFMA R3, R12, -R5, 1 ;  /* 0x3f8000000c037423 */ /* 0x002fd80000000805 */
[----:B------:R-:W-:Y:S01]  /*222f0*/  @P0 FMUL R8, R8, 1.0000000036274937255e-15 ;  /* 0x26901d7d08080820 */ /* 0x000fe20000400000 */
[----:B------:R-:W-:Y:S01]  /*22300*/  @P0 FMUL R9, R9, 1.0000000036274937255e-15 ;  /* 0x26901d7d09090820 */ /* 0x000fe20000400000 */
[----:B------:R-:W-:Y:S01]  /*22310*/  FFMA R2, R12, R3, R12 ;  /* 0x000000030c027223 */ /* 0x000fe2000000000c */
[----:B------:R-:W-:-:S03]  /*22320*/  IMAD.U32 R12, RZ, RZ, UR4 ;  /* 0x00000004ff0c7e24 */ /* 0x000fc6000f8e00ff */
[----:B------:R-:W-:Y:S01]  /*22330*/  FFMA R3, R2, 16, RZ ;  /* 0x4180000002037823 */ /* 0x000fe200000000ff */
[----:B------:R-:W1:Y:S03]  /*22340*/  FCHK P1, R12, R5 ;  /* 0x000000050c007302 */ /* 0x000e660000020000 */
[----:B------:R-:W-:-:S04]  /*22350*/  FFMA R7, R3, -R5, 16 ;  /* 0x4180000003077423 */ /* 0x000fc80000000805 */
[----:B------:R-:W-:Y:S01]  /*22360*/  FFMA R2, R2, R7, R3 ;  /* 0x0000000702027223 */ /* 0x000fe20000000003 */
[----:B------:R-:W-:Y:S01]  /*22370*/  FFMA R7, R8, 2, RZ ;  /* 0x4000000008077823 */ /* 0x000fe200000000ff */
[----:B-1----:R-:W-:Y:S06]  /*22380*/  @!P1 BRA `(.L_x_565) ;  /* 0x0000000000109947 */ /* 0x002fec0003800000 */
[----:B------:R-:W-:Y:S01]  /*22390*/  HFMA2 R3, -RZ, RZ, 2.75, 0 ;  /* 0x41800000ff037431 */ /* 0x000fe200000001ff */
[----:B------:R-:W-:Y:S02]  /*223a0*/  MOV R2, R5 ;  /* 0x0000000500027202 */ /* 0x000fe40000000f00 */
[----:B------:R-:W-:-:S07]  /*223b0*/  MOV R26, 0x223d0 ;  /* 0x000223d0001a7802 */ /* 0x000fce0000000f00 */
[----:B0-----:R-:W-:Y:S05]  /*223c0*/  CALL.REL.NOINC `($__internal_1_$__cuda_sm3x_div_rn_noftz_f32_slowpath) ;  /* 0x000003cc00647944 */ /* 0x001fea0003c00000 */
.L_x_565:
[----:B------:R-:W-:Y:S05]  /*223d0*/  BSYNC.RECONVERGENT B5 ;  /* 0x0000000000057941 */ /* 0x000fea0003800200 */
.L_x_564:
        /* <DEDUP_REMOVED lines=9> */
[----:B------:R-:W-:Y:S01]  /*22470*/  MOV R12, UR4 ;  /* 0x00000004000c7c02 */ /* 0x000fe20008000f00 */
[----:B------:R-:W-:Y:S02]  /*22480*/  @P0 FMUL R9, R9, 1.0000000036274937255e-15 ;  /* 0x26901d7d09090820 */ /* 0x000fe40000400000 */
[----:B------:R-:W-:Y:S01]  /*22490*/  FFMA R3, R2, 14, RZ ;  /* 0x4160000002037823 */ /* 0x000fe200000000ff */
[----:B------:R-:W1:Y:S03]  /*224a0*/  FCHK P1, R12, R5 ;  /* 0x000000050c007302 */ /* 0x000e660000020000 */
[----:B------:R-:W-:-:S04]  /*224b0*/  FFMA R11, R3, -R5, 14 ;  /* 0x41600000030b7423 */ /* 0x000fc80000000805 */
[----:B------:R-:W-:Y:S01]  /*224c0*/  FFMA R2, R2, R11, R3 ;  /* 0x0000000b02027223 */ /* 0x000fe20000000003 */
[----:B-1----:R-:W-:Y:S06]  /*224d0*/  @!P1 BRA `(.L_x_567) ;  /* 0x0000000000109947 */ /* 0x002fec0003800000 */
[----:B------:R-:W-:Y:S01]  /*224e0*/  HFMA2 R3, -RZ, RZ, 2.6875, 0 ;  /* 0x41600000ff037431 */ /* 0x000fe200000001ff */
[----:B------:R-:W-:Y:S02]  /*224f0*/  MOV R2, R5 ;  /* 0x0000000500027202 */ /* 0x000fe40000000f00 */
[----:B------:R-:W-:-:S07]  /*22500*/  MOV R26, 0x22520 ;  /* 0x00022520001a7802 */ /* 0x000fce0000000f00 */
[----:B0-----:R-:W-:Y:S05]  /*22510*/  CALL.REL.NOINC `($__internal_1_$__cuda_sm3x_div_rn_noftz_f32_slowpath) ;  /* 0x000003cc00107944 */ /* 0x001fea0003c00000 */
.L_x_567:
[----:B------:R-:W-:Y:S05]  /*22520*/  BSYNC.RECONVERGENT B5 ;  /* 0x0000000000057941 */ /* 0x000fea0003800200 */
.L_x_566:
        /* <DEDUP_REMOVED lines=10> */
[----:B------:R-:W-:Y:S01]  /*225d0*/  @P0 FMUL R9, R9, 1.0000000036274937255e-15 ;  /* 0x26901d7d09090820 */ /* 0x000fe20000400000 */
[----:B------:R-:W-:Y:S01]  /*225e0*/  FFMA R7, R8, 2, R7 ;  /* 0x4000000008077823 */ /* 0x000fe20000000007 */
[----:B------:R-:W-:Y:S01]  /*225f0*/  FFMA R3, R2, 12, RZ ;  /* 0x4140000002037823 */ /* 0x000fe200000000ff */
[----:B------:R-:W1:Y:S03]  /*22600*/  FCHK P1, R12, R5 ;  /* 0x000000050c007302 */ /* 0x000e660000020000 */
[----:B------:R-:W-:-:S04]  /*22610*/  FFMA R11, R3, -R5, 12 ;  /* 0x41400000030b7423 */ /* 0x000fc80000000805 */
[----:B------:R-:W-:Y:S01]  /*22620*/  FFMA R2, R2, R11, R3 ;  /* 0x0000000b02027223 */ /* 0x000fe20000000003 */
[----:B-1----:R-:W-:Y:S06]  /*22630*/  @!P1 BRA `(.L_x_569) ;  /* 0x0000000000109947 */ /* 0x002fec0003800000 */
[----:B------:R-:W-:Y:S01]  /*22640*/  HFMA2 R3, -RZ, RZ, 2.625, 0 ;  /* 0x41400000ff037431 */ /* 0x000fe200000001ff */
[----:B------:R-:W-:Y:S02]  /*22650*/  MOV R2, R5 ;  /* 0x0000000500027202 */ /* 0x000fe40000000f00 */
[----:B------:R-:W-:-:S07]  /*22660*/  MOV R26, 0x22680 ;  /* 0x00022680001a7802 */ /* 0x000fce0000000f00 */
[----:B0-----:R-:W-:Y:S05]  /*22670*/  CALL.REL.NOINC `($__internal_1_$__cuda_sm3x_div_rn_noftz_f32_slowpath) ;  /* 0x000003c800b87944 */ /* 0x001fea0003c00000 */
.L_x_569:
[----:B------:R-:W-:Y:S05]  /*22680*/  BSYNC.RECONVERGENT B5 ;  /* 0x0000000000057941 */ /* 0x000fea0003800200 */
.L_x_568:
        /* <DEDUP_REMOVED lines=16> */
[----:B------:R-:W-:Y:S01]  /*22790*/  HFMA2 R3, -RZ, RZ, 2.5625, 0 ;  /* 0x41200000ff037431 */ /* 0x000fe200000001ff */
[----:B------:R-:W-:Y:S02]  /*227a0*/  MOV R2, R5 ;  /* 0x0000000500027202 */ /* 0x000fe40000000f00 */
[----:B------:R-:W-:-:S07]  /*227b0*/  MOV R26, 0x227d0 ;  /* 0x000227d0001a7802 */ /* 0x000fce0000000f00 */
[----:B0-----:R-:W-:Y:S05]  /*227c0*/  CALL.REL.NOINC `($__internal_1_$__cuda_sm3x_div_rn_noftz_f32_slowpath) ;  /* 0x000003c800647944 */ /* 0x001fea0003c00000 */
.L_x_571:
[----:B------:R-:W-:Y:S05]  /*227d0*/  BSYNC.RECONVERGENT B5 ;  /* 0x0000000000057941 */ /* 0x000fea0003800200 */
.L_x_570:
        /* <DEDUP_REMOVED lines=17> */
[----:B------:R-:W-:Y:S01]  /*228f0*/  HFMA2 R3, -RZ, RZ, 2.5, 0 ;  /* 0x41000000ff037431 */ /* 0x000fe200000001ff */
[----:B------:R-:W-:Y:S02]  /*22900*/  MOV R2, R5 ;  /* 0x0000000500027202 */ /* 0x000fe40000000f00 */
[----:B------:R-:W-:-:S07]  /*22910*/  MOV R26, 0x22930 ;  /* 0x00022930001a7802 */ /* 0x000fce0000000f00 */
[----:B0-----:R-:W-:Y:S05]  /*22920*/  CALL.REL.NOINC `($__internal_1_$__cuda_sm3x_div_rn_noftz_f32_slowpath) ;  /* 0x000003c8000c7944 */ /* 0x001fea0003c00000 */
.L_x_573:
[----:B------:R-:W-:Y:S05]  /*22930*/  BSYNC.RECONVERGENT B5 ;  /* 0x0000000000057941 */ /* 0x000fea0003800200 */
.L_x_572:
        /* <DEDUP_REMOVED lines=16> */
[----:B------:R-:W-:Y:S01]  /*22a40*/  HFMA2 R3, -RZ, RZ, 2.375, 0 ;  /* 0x40c00000ff037431 */ /* 0x000fe200000001ff */
[----:B------:R-:W-:Y:S02]  /*22a50*/  MOV R2, R5 ;  /* 0x0000000500027202 */ /* 0x000fe40000000f00 */
[----:B------:R-:W-:-:S07]  /*22a60*/  MOV R26, 0x22a80 ;  /* 0x00022a80001a7802 */ /* 0x000fce0000000f00 */
[----:B0-----:R-:W-:Y:S05]  /*22a70*/  CALL.REL.NOINC `($__internal_1_$__cuda_sm3x_div_rn_noftz_f32_slowpath) ;  /* 0x000003c400b87944 */ /* 0x001fea0003c00000 */
.L_x_575:
[----:B------:R-:W-:Y:S05]  /*22a80*/  BSYNC.RECONVERGENT B5 ;  /* 0x0000000000057941 */ /* 0x000fea0003800200 */
.L_x_574:
        /* <DEDUP_REMOVED lines=17> */
[----:B------:R-:W-:Y:S01]  /*22ba0*/  HFMA2 R3, -RZ, RZ, 2.25, 0 ;  /* 0x40800000ff037431 */ /* 0x000fe200000001ff */
[----:B------:R-:W-:Y:S02]  /*22bb0*/  MOV R2, R5 ;  /* 0x0000000500027202 */ /* 0x000fe40000000f00 */
[----:B------:R-:W-:-:S07]  /*22bc0*/  MOV R26, 0x22be0 ;  /* 0x00022be0001a7802 */ /* 0x000fce0000000f00 */
[----:B0-----:R-:W-:Y:S05]  /*22bd0*/  CALL.REL.NOINC `($__internal_1_$__cuda_sm3x_div_rn_noftz_f32_slowpath) ;  /* 0x000003c400607944 */ /* 0x001fea0003c00000 */
.L_x_577:
[----:B------:R-:W-:Y:S05]  /*22be0*/  BSYNC.RECONVERGENT B5 ;  /* 0x0000000000057941 */ /* 0x000fea0003800200 */
.L_x_576:
        /* <DEDUP_REMOVED lines=16> */
[----:B------:R-:W-:Y:S02]  /*22cf0*/  HFMA2 R3, -RZ, RZ, 2, 0 ;  /* 0x40000000ff037431 */ /* 0x000fe400000001ff */
[----:B------:R-:W-:Y:S01]  /*22d00*/  IMAD.MOV.U32 R2, RZ, RZ, R5 ;  /* 0x000000ffff027224 */ /* 0x000fe200078e0005 */
[----:B------:R-:W-:-:S07]  /*22d10*/  MOV R26, 0x22d30 ;  /* 0x00022d30001a7802 */ /* 0x000fce0000000f00 */
[----:B0-----:R-:W-:Y:S05]  /*22d20*/  CALL.REL.NOINC `($__internal_1_$__cuda_sm3x_div_rn_noftz_f32_slowpath) ;  /* 0x000003c4000c7944 */ /* 0x001fea0003c00000 */
.L_x_579:
[----:B------:R-:W-:Y:S05]  /*22d30*/  BSYNC.RECONVERGENT B5 ;  /* 0x0000000000057941 */ /* 0x000fea0003800200 */
.L_x_578:
        /* <DEDUP_REMOVED lines=20> */
.L_x_581:
[----:B------:R-:W-:Y:S05]  /*22e80*/  BSYNC.RECONVERGENT B5 ;  /* 0x0000000000057941 */ /* 0x000fea0003800200 */
.L_x_580:
[----:B------:R-:W-:Y:S05]  /*22e90*/  BRA `(.L_x_582) ;  /* 0x0000001000607947 */ /* 0x000fea0003800000 */
.L_x_559:
[----:B------:R-:W-:Y:S01]  /*22ea0*/  FSETP.NEU.AND P0, PT, |R5|, +INF , PT ;  /* 0x7f8000000500780b */ /* 0x000fe20003f0d200 */
[----:B------:R-:W-:Y:S01]  /*22eb0*/  BSSY.RECONVERGENT B1, `(.L_x_553) ;  /* 0x0000072000017945 */ /* 0x000fe20003800200 */
        /* <DEDUP_REMOVED lines=28> */
[----:B------:R-:W-:Y:S02]  /*23080*/  CS2R R14, SRZ ;  /* 0x00000000000e7805 */ /* 0x000fe4000001ff00 */
[----:B------:R-:W-:-:S07]  /*23090*/  LOP3.LUT R17, R2, 0x80000000, RZ, 0xfc, !PT ;  /* 0x8000000002117812 */ /* 0x000fce00078efcff */
.L_x_588:
        /* <DEDUP_REMOVED lines=12> */
.L_x_587:
        /* <DEDUP_REMOVED lines=31> */
[----:B------:R-:W-:Y:S06]  /*23350*/  BRA `(.L_x_585) ;  /* 0x0000000000087947 */ /* 0x000fec0003800000 */
.L_x_586:
[----:B------:R-:W-:Y:S02]  /*23360*/  HFMA2 R11, -RZ, RZ, 0, 0 ;  /* 0x00000000ff0b7431 */ /* 0x000fe400000001ff */
[----:B------:R-:W-:-:S07]  /*23370*/  FMUL R3, RZ, R12 ;  /* 0x0000000cff037220 */ /* 0x000fce0000400000 */
.L_x_585:
[----:B------:R-:W-:Y:S05]  /*23380*/  BSYNC.RECONVERGENT B2 ;  /* 0x0000000000027941 */ /* 0x000fea0003800200 */
.L_x_584:
[----:B------:R-:W-:Y:S01]  /*23390*/  LOP3.LUT R11, R11, 0x3, RZ, 0xc0, !PT ;  /* 0x000000030b0b7812 */ /* 0x000fe200078ec0ff */
[C---:B------:R-:W-:Y:S01]  /*233a0*/  FMUL R12, |R5|.reuse, 16777216 ;  /* 0x4b800000050c7820 */ /* 0x040fe20000400200 */
[----:B------:R-:W-:Y:S02]  /*233b0*/  MOV R2, 0x3fc90fdb ;  /* 0x3fc90fdb00027802 */ /* 0x000fe40000000f00 */
[----:B------:R-:W-:Y:S02]  /*233c0*/  I2FP.F32.U32 R11, R11 ;  /* 0x0000000b000b7245 */ /* 0x000fe40000201000 */
[----:B------:R-:W-:Y:S02]  /*233d0*/  FSETP.GEU.AND P2, PT, |R5|, 1.175494350822287508e-38, PT ;  /* 0x008000000500780b */ /* 0x000fe40003f4e200 */
[----:B------:R-:W-:Y:S01]  /*233e0*/  MOV R9, 0x3c0885e4 ;  /* 0x3c0885e400097802 */ /* 0x000fe20000000f00 */
[----:B------:R-:W-:Y:S01]  /*233f0*/  FFMA R2, R11, R2, -2.3561944961547851562 ;  /* 0xc016cbe40b027423 */ /* 0x000fe20000000002 */
[----:B------:R-:W-:Y:S01]  /*23400*/  FSEL R14, R12, |R5|, !P2 ;  /* 0x400000050c0e7208 */ /* 0x000fe20005000000 */
[----:B------:R-:W-:-:S02]  /*23410*/  HFMA2 R12, -RZ, RZ, 0.487060546875, -0.0625 ;  /* 0x37cbac00ff0c7431 */ /* 0x000fc400000001ff */
[----:B------:R-:W-:Y:S01]  /*23420*/  FADD R2, R2, R3 ;  /* 0x0000000302027221 */ /* 0x000fe20000000000 */
[----:B------:R-:W-:Y:S02]  /*23430*/  HFMA2 R11, -RZ, RZ, 1.541015625, -0.052001953125 ;  /* 0x3e2aaaa8ff0b7431 */ /* 0x000fe400000001ff */
[----:B------:R-:W1:Y:S01]  /*23440*/  MUFU.RSQ R14, R14 ;  /* 0x0000000e000e7308 */ /* 0x000e620000001400 */
[----:B------:R-:W-:-:S07]  /*23450*/  FMUL R3, R2, 0.63661974668502807617 ;  /* 0x3f22f98302037820 */ /* 0x000fce0000400000 */
[----:B------:R-:W2:Y:S01]  /*23460*/  F2I.NTZ R3, R3 ;  /* 0x0000000300037305 */ /* 0x000ea20000203100 */
[----:B-1----:R-:W-:-:S04]  /*23470*/  @!P2 FMUL R14, R14, 4096 ;  /* 0x458000000e0ea820 */ /* 0x002fc80000400000 */
[----:B------:R-:W-:Y:S01]  /*23480*/  FMUL R14, R14, 0.79788458347320556641 ;  /* 0x3f4c422a0e0e7820 */ /* 0x000fe20000400000 */
[----:B--2---:R-:W-:Y:S02]  /*23490*/  I2FP.F32.S32 R7, R3 ;  /* 0x0000000300077245 */ /* 0x004fe40000201400 */
        /* <DEDUP_REMOVED lines=19> */
.L_x_583:
[----:B------:R-:W-:Y:S05]  /*235d0*/  BSYNC.RECONVERGENT B1 ;  /* 0x0000000000017941 */ /* 0x000fea0003800200 */
.L_x_553:
[----:B------:R-:W-:Y:S04]  /*235e0*/  BSSY.RECONVERGENT B1, `(.L_x_589) ;  /* 0x000008d000017945 */ /* 0x000fe80003800200 */
[----:B------:R-:W-:Y:S05]  /*235f0*/  @P3 BRA `(.L_x_590) ;  /* 0x0000000000603947 */ /* 0x000fea0003800000 */
[C---:B------:R-:W-:Y:S01]  /*23600*/  FADD R2, |R5|.reuse, -2.4048254489898681641 ;  /* 0xc019e8a905027421 */ /* 0x040fe20000000200 */
[----:B------:R-:W-:Y:S02]  /*23610*/  IMAD.MOV.U32 R3, RZ, RZ, 0x26b3b8e7 ;  /* 0x26b3b8e7ff037424 */ /* 0x000fe400078e00ff */
        /* <DEDUP_REMOVED lines=22> */
.L_x_590:
[----:B------:R-:W-:Y:S02]  /*23780*/  FSETP.NEU.AND P0, PT, |R5|, +INF , PT ;  /* 0x7f8000000500780b */ /* 0x000fe40003f0d200 */
[----:B------:R-:W-:-:S11]  /*23790*/  MOV R8, RZ ;  /* 0x000000ff00087202 */ /* 0x000fd60000000f00 */
[----:B------:R-:W-:Y:S05]  /*237a0*/  @!P0 BRA `(.L_x_591) ;  /* 0x0000000400c08947 */ /* 0x000fea0003800000 */
[----:B------:R-:W1:Y:S01]  /*237b0*/  MUFU.RCP R14, |R5| ;  /* 0x40000005000e7308 */ /* 0x000e620000001000 */
[----:B------:R-:W-:Y:S02]  /*237c0*/  HFMA2 R2, -RZ, RZ, 1.8916015625, -516.5 ;  /* 0x3f91e009ff027431 */ /* 0x000fe400000001ff */
[C---:B------:R-:W-:Y:S01]  /*237d0*/  FMUL R8, |R5|.reuse, 16777216 ;  /* 0x4b80000005087820 */ /* 0x040fe20000400200 */
[----:B------:R-:W-:Y:S01]  /*237e0*/  FSETP.GEU.AND P0, PT, |R5|, 1.175494350822287508e-38, PT ;  /* 0x008000000500780b */ /* 0x000fe20003f0e200 */
[----:B------:R-:W-:Y:S03]  /*237f0*/  BSSY.RECONVERGENT B2, `(.L_x_592) ;  /* 0x000004e000027945 */ /* 0x000fe60003800200 */
[----:B------:R-:W-:Y:S02]  /*23800*/  FSEL R9, R8, |R5|, !P0 ;  /* 0x4000000508097208 */ /* 0x000fe40004000000 */
[----:B------:R-:W-:-:S02]  /*23810*/  MOV R8, 0x4056fe93 ;  /* 0x4056fe9300087802 */ /* 0x000fc40000000f00 */
[----:B------:R-:W2:Y:S01]  /*23820*/  MUFU.RSQ R15, R9 ;  /* 0x00000009000f7308 */ /* 0x000ea20000001400 */
[----:B-1----:R-:W-:-:S04]  /*23830*/  FMUL R7, R14, R14 ;  /* 0x0000000e0e077220 */ /* 0x002fc80000400000 */
[C---:B------:R-:W-:Y:S01]  /*23840*/  FFMA R2, R7.reuse, R2, -0.20532675087451934814 ;  /* 0xbe52412d07027423 */ /* 0x040fe20000000002 */
[----:B------:R-:W-:-:S03]  /*23850*/  FFMA R8, R7, R8, -0.51452267169952392578 ;  /* 0xbf03b7c207087423 */ /* 0x000fc60000000008 */
[C---:B------:R-:W-:Y:S01]  /*23860*/  FFMA R2, R7.reuse, R2, 0.06509173661470413208 ;  /* 0x3d854ed107027423 */ /* 0x040fe20000000002 */
[----:B------:R-:W-:Y:S01]  /*23870*/  FFMA R8, R7, R8, 0.10337056964635848999 ;  /* 0x3dd3b3f307087423 */ /* 0x000fe20000000008 */
[----:B--2---:R-:W-:Y:S02]  /*23880*/  @!P0 FMUL R15, R15, 4096 ;  /* 0x458000000f0f8820 */ /* 0x004fe40000400000 */
[C---:B------:R-:W-:Y:S01]  /*23890*/  FFMA R2, R7.reuse, R2, -0.12499999254941940308 ;  /* 0xbdffffff07027423 */ /* 0x040fe20000000002 */
[----:B------:R-:W-:Y:S01]  /*238a0*/  FFMA R12, R7, R8, -0.062499724328517913818 ;  /* 0xbd7fffb6070c7423 */ /* 0x000fe20000000008 */
[----:B------:R-:W-:Y:S02]  /*238b0*/  FMUL R15, R15, 0.79788458347320556641 ;  /* 0x3f4c422a0f0f7820 */ /* 0x000fe40000400000 */
[----:B------:R-:W-:Y:S01]  /*238c0*/  FFMA R14, R14, R2, |R5| ;  /* 0x000000020e0e7223 */ /* 0x000fe20000000405 */
[----:B------:R-:W-:-:S03]  /*238d0*/  FFMA R12, R7, R12, 1 ;  /* 0x3f800000070c7423 */ /* 0x000fc6000000000c */
[C---:B------:R-:W-:Y:S01]  /*238e0*/  FMUL R2, R14.reuse, 0.63661974668502807617 ;  /* 0x3f22f9830e027820 */ /* 0x040fe20000400000 */
[----:B------:R-:W-:Y:S01]  /*238f0*/  FSETP.GE.AND P0, PT, |R14|, 105615, PT ;  /* 0x47ce47800e00780b */ /* 0x000fe20003f06200 */
[----:B------:R-:W-:Y:S02]  /*23900*/  FMUL R15, R15, R12 ;  /* 0x0000000c0f0f7220 */ /* 0x000fe40000400000 */
        /* <DEDUP_REMOVED lines=14> */
.L_x_596:
        /* <DEDUP_REMOVED lines=12> */
.L_x_595:
        /* <DEDUP_REMOVED lines=29> */
[----:B------:R-:W1:Y:S02]  /*23c80*/  F2F.F32.F64 R8, R8 ;  /* 0x0000000800087310 */ /* 0x000e640000301000 */
[----:B-1----:R-:W-:Y:S01]  /*23c90*/  FSEL R3, -R8, R8, !P1 ;  /* 0x0000000808037208 */ /* 0x002fe20004800100 */
[----:B------:R-:W-:Y:S06]  /*23ca0*/  BRA `(.L_x_593) ;  /* 0x0000000000087947 */ /* 0x000fec0003800000 */
.L_x_594:
[----:B------:R-:W-:Y:S02]  /*23cb0*/  HFMA2 R13, -RZ, RZ, 0, 0 ;  /* 0x00000000ff0d7431 */ /* 0x000fe400000001ff */
[----:B------:R-:W-:-:S07]  /*23cc0*/  FMUL R3, RZ, R14 ;  /* 0x0000000eff037220 */ /* 0x000fce0000400000 */
.L_x_593:
[----:B------:R-:W-:Y:S05]  /*23cd0*/  BSYNC.RECONVERGENT B2 ;  /* 0x0000000000027941 */ /* 0x000fea0003800200 */
.L_x_592:
[----:B------:R-:W-:Y:S01]  /*23ce0*/  LOP3.LUT R13, R13, 0x3, RZ, 0xc0, !PT ;  /* 0x000000030d0d7812 */ /* 0x000fe200078ec0ff */
[----:B------:R-:W-:Y:S01]  /*23cf0*/  HFMA2 R12, -RZ, RZ, 0.487060546875, -0.0625 ;  /* 0x37cbac00ff0c7431 */ /* 0x000fe200000001ff */
[----:B------:R-:W-:Y:S02]  /*23d00*/  MOV R2, 0x3fc90fdb ;  /* 0x3fc90fdb00027802 */ /* 0x000fe40000000f00 */
[----:B------:R-:W-:Y:S02]  /*23d10*/  I2FP.F32.U32 R13, R13 ;  /* 0x0000000d000d7245 */ /* 0x000fe40000201000 */
[----:B------:R-:W-:-:S03]  /*23d20*/  MOV R9, 0x3c0885e4 ;  /* 0x3c0885e400097802 */ /* 0x000fc60000000f00 */
[----:B------:R-:W-:Y:S01]  /*23d30*/  FFMA R2, R13, R2, -0.78539818525314331055 ;  /* 0xbf490fdb0d027423 */ /* 0x000fe20000000002 */
[----:B------:R-:W-:-:S03]  /*23d40*/  HFMA2 R13, -RZ, RZ, 1.541015625, -0.052001953125 ;  /* 0x3e2aaaa8ff0d7431 */ /* 0x000fc600000001ff */
        /* <DEDUP_REMOVED lines=22> */
.L_x_591:
[----:B------:R-:W-:Y:S05]  /*23eb0*/  BSYNC.RECONVERGENT B1 ;  /* 0x0000000000017941 */ /* 0x000fea0003800200 */
.L_x_589:
        /* <DEDUP_REMOVED lines=16> */
[----:B------:R-:W-:Y:S02]  /*23fc0*/  HFMA2 R3, -RZ, RZ, 2, 0 ;  /* 0x40000000ff037431 */ /* 0x000fe400000001ff */
[----:B------:R-:W-:Y:S01]  /*23fd0*/  IMAD.MOV.U32 R2, RZ, RZ, R5 ;  /* 0x000000ffff027224 */ /* 0x000fe200078e0005 */
[----:B------:R-:W-:-:S07]  /*23fe0*/  MOV R26, 0x24000 ;  /* 0x00024000001a7802 */ /* 0x000fce0000000f00 */
[----:B0-----:R-:W-:Y:S05]  /*23ff0*/  CALL.REL.NOINC `($__internal_1_$__cuda_sm3x_div_rn_noftz_f32_slowpath) ;  /* 0x000003b000587944 */ /* 0x001fea0003c00000 */
.L_x_598:
[----:B------:R-:W-:Y:S05]  /*24000*/  BSYNC.RECONVERGENT B6 ;  /* 0x0000000000067941 */ /* 0x000fea0003800200 */
.L_x_597:
[----:B------:R-:W-:-:S07]  /*24010*/  FFMA R2, R7, R2, -R8 ;  /* 0x0000000207027223 */ /* 0x000fce0000000808 */
.L_x_582:
[----:B------:R-:W-:Y:S05]  /*24020*/  BSYNC.RECONVERGENT B4 ;  /* 0x0000000000047941 */ /* 0x000fea0003800200 */
.L_x_549:
[----:B------:R-:W-:-:S04]  /*24030*/  FADD R3, -R2, R10 ;  /* 0x0000000a02037221 */ /* 0x000fc80000000100 */
[----:B------:R-:W-:Y:S01]  /*24040*/  FMUL R3, R6, R3 ;  /* 0x0000000306037220 */ /* 0x000fe20000400000 */
[----:B------:R-:W-:Y:S06]  /*24050*/  BRA `(.L_x_487) ;  /* 0x0000001000ec7947 */ /* 0x000fec0003800000 */
.L_x_500:
        /* <DEDUP_REMOVED lines=24> */
.L_x_600:
        /* <DEDUP_REMOVED lines=32> */
.L_x_605:
        /* <DEDUP_REMOVED lines=42> */
.L_x_604:
[----:B------:R-:W-:Y:S02]  /*24680*/  HFMA2 R7, -RZ, RZ, 0, 0 ;  /* 0x00000000ff077431 */ /* 0x000fe400000001ff */
[----:B------:R-:W-:-:S07]  /*24690*/  FMUL R3, RZ, R14 ;  /* 0x0000000eff037220 */ /* 0x000fce0000400000 */
.L_x_603:
[----:B------:R-:W-:Y:S05]  /*246a0*/  BSYNC.RECONVERGENT B2 ;  /* 0x0000000000027941 */ /* 0x000fea0003800200 */
.L_x_602:
[----:B------:R-:W-:Y:S01]  /*246b0*/  LOP3.LUT R7, R7, 0x3, RZ, 0xc0, !PT ;  /* 0x0000000307077812 */ /* 0x000fe200078ec0ff */
[C---:B------:R-:W-:Y:S01]  /*246c0*/  FMUL R8, |R5|.reuse, 16777216 ;  /* 0x4b80000005087820 */ /* 0x040fe20000400200 */
[----:B------:R-:W-:Y:S01]  /*246d0*/  MOV R2, 0x3fc90fdb ;  /* 0x3fc90fdb00027802 */ /* 0x000fe20000000f00 */
[----:B------:R-:W-:Y:S01]  /*246e0*/  HFMA2 R11, -RZ, RZ, 1.541015625, -0.052001953125 ;  /* 0x3e2aaaa8ff0b7431 */ /* 0x000fe200000001ff */
[----:B------:R-:W-:Y:S02]  /*246f0*/  I2FP.F32.U32 R7, R7 ;  /* 0x0000000700077245 */ /* 0x000fe40000201000 */
[----:B------:R-:W-:Y:S02]  /*24700*/  FSETP.GEU.AND P3, PT, |R5|, 1.175494350822287508e-38, PT ;  /* 0x008000000500780b */ /* 0x000fe40003f6e200 */
[----:B------:R-:W-:Y:S01]  /*24710*/  MOV R10, 0x3c0885e4 ;  /* 0x3c0885e4000a7802 */ /* 0x000fe20000000f00 */
[----:B------:R-:W-:Y:S01]  /*24720*/  FFMA R2, R7, R2, -2.3561944961547851562 ;  /* 0xc016cbe407027423 */ /* 0x000fe20000000002 */
[----:B------:R-:W-:Y:S01]  /*24730*/  FSEL R12, R8, |R5|, !P3 ;  /* 0x40000005080c7208 */ /* 0x000fe20005800000 */
[----:B------:R-:W-:-:S02]  /*24740*/  HFMA2 R8, -RZ, RZ, 0.487060546875, -0.0625 ;  /* 0x37cbac00ff087431 */ /* 0x000fc400000001ff */
[----:B------:R-:W-:-:S03]  /*24750*/  FADD R2, R2, R3 ;  /* 0x0000000302027221 */ /* 0x000fc60000000000 */
        /* <DEDUP_REMOVED lines=25> */
.L_x_601:
[----:B------:R-:W-:Y:S05]  /*248f0*/  BSYNC.RECONVERGENT B1 ;  /* 0x0000000000017941 */ /* 0x000fea0003800200 */
.L_x_599:
        /* <DEDUP_REMOVED lines=29> */
.L_x_607:
[----:B------:R-:W-:Y:S01]  /*24ad0*/  FSETP.NEU.AND P0, PT, |R5|, +INF , PT ;  /* 0x7f8000000500780b */ /* 0x000fe20003f0d200 */
[----:B------:R-:W-:-:S12]  /*24ae0*/  IMAD.MOV.U32 R2, RZ, RZ, RZ ;  /* 0x000000ffff027224 */ /* 0x000fd800078e00ff */
        /* <DEDUP_REMOVED lines=29> */
.L_x_612:
        /* <DEDUP_REMOVED lines=43> */
.L_x_611:
[----:B------:R-:W-:Y:S02]  /*24f70*/  HFMA2 R7, -RZ, RZ, 0, 0 ;  /* 0x00000000ff077431 */ /* 0x000fe400000001ff */
[----:B------:R-:W-:-:S07]  /*24f80*/  FMUL R3, RZ, R13 ;  /* 0x0000000dff037220 */ /* 0x000fce0000400000 */
.L_x_610:
[----:B------:R-:W-:Y:S05]  /*24f90*/  BSYNC.RECONVERGENT B2 ;  /* 0x0000000000027941 */ /* 0x000fea0003800200 */
.L_x_609:
        /* <DEDUP_REMOVED lines=36> */
.L_x_608:
[----:B------:R-:W-:Y:S05]  /*251e0*/  BSYNC.RECONVERGENT B1 ;  /* 0x0000000000017941 */ /* 0x000fea0003800200 */
.L_x_606:
        /* <DEDUP_REMOVED lines=18> */
.L_x_614:
[----:B------:R-:W-:Y:S05]  /*25310*/  BSYNC.RECONVERGENT B4 ;  /* 0x0000000000047941 */ /* 0x000fea0003800200 */
.L_x_613:
        /* <DEDUP_REMOVED lines=9> */
[----:B------:R-:W-:Y:S01]  /*253b0*/  MOV R3, R6 ;  /* 0x0000000600037202 */ /* 0x000fe20000000f00 */
[----:B------:R-:W-:Y:S01]  /*253c0*/  IMAD.MOV.U32 R2, RZ, RZ, R5 ;  /* 0x000000ffff027224 */ /* 0x000fe200078e0005 */
[----:B------:R-:W-:-:S07]  /*253d0*/  MOV R26, 0x253f0 ;  /* 0x000253f0001a7802 */ /* 0x000fce0000000f00 */
[----:B0-----:R-:W-:Y:S05]  /*253e0*/  CALL.REL.NOINC `($__internal_1_$__cuda_sm3x_div_rn_noftz_f32_slowpath) ;  /* 0x0000039c005c7944 */ /* 0x001fea0003c00000 */
.L_x_616:
[----:B------:R-:W-:Y:S05]  /*253f0*/  BSYNC.RECONVERGENT B4 ;  /* 0x0000000000047941 */ /* 0x000fea0003800200 */
.L_x_615:
[----:B------:R-:W-:-:S07]  /*25400*/  FMUL R3, R2, R7 ;  /* 0x0000000702037220 */ /* 0x000fce0000400000 */
.L_x_487:
[----:B------:R-:W-:Y:S05]  /*25410*/  BSYNC.RECONVERGENT B3 ;  /* 0x0000000000037941 */ /* 0x000fea0003800200 */
.L_x_486:
        /* <DEDUP_REMOVED lines=12> */
[----:B------:R-:W-:-:S13]  /*254e0*/  ISETP.GT.U32.AND P0, PT, R5, -0x80000000, PT ;  /* 0x800000000500780c */ /* 0x000fda0003f04070 */
[----:B------:R-:W-:Y:S05]  /*254f0*/  @P0 BRA `(.L_x_622) ;  /* 0x0000000000200947 */ /* 0x000fea0003800000 */
[----:B------:R-:W-:Y:S01]  /*25500*/  FSETP.GE.AND P0, PT, R5, 2, PT ;  /* 0x400000000500780b */ /* 0x000fe20003f06000 */
[----:B------:R-:W-:-:S12]  /*25510*/  FADD R2, R2, 1 ;  /* 0x3f80000002027421 */ /* 0x000fd80000000000 */
[----:B------:R-:W-:Y:S05]  /*25520*/  @!P0 BRA `(.L_x_621) ;  /* 0x0000000000208947 */ /* 0x000fea0003800000 */
[----:B------:R-:W-:Y:S01]  /*25530*/  FADD R5, R5, -3 ;  /* 0xc040000005057421 */ /* 0x000fe20000000000 */
[----:B------:R-:W-:-:S04]  /*25540*/  FADD R2, R2, 1 ;  /* 0x3f80000002027421 */ /* 0x000fc80000000000 */
[----:B------:R-:W-:-:S13]  /*25550*/  FSETP.GE.AND P0, PT, R5, RZ, PT ;  /* 0x000000ff0500720b */ /* 0x000fda0003f06000 */
[----:B------:R-:W-:Y:S01]  /*25560*/  @P0 FADD R2, R2, 1 ;  /* 0x3f80000002020421 */ /* 0x000fe20000000000 */
[----:B------:R-:W-:Y:S06]  /*25570*/  BRA `(.L_x_621) ;  /* 0x00000000000c7947 */ /* 0x000fec0003800000 */
.L_x_622:
[----:B------:R-:W-:Y:S01]  /*25580*/  FSETP.GEU.AND P0, PT, R5, -1, PT ;  /* 0xbf8000000500780b */ /* 0x000fe20003f0e000 */
[----:B------:R-:W-:-:S12]  /*25590*/  FADD R2, R2, -1 ;  /* 0xbf80000002027421 */ /* 0x000fd80000000000 */
[----:B------:R-:W-:-:S07]  /*255a0*/  @!P0 FADD R2, R2, -1 ;  /* 0xbf80000002028421 */ /* 0x000fce0000000000 */
.L_x_621:
[----:B------:R-:W-:Y:S05]  /*255b0*/  BSYNC.RECONVERGENT B2 ;  /* 0x0000000000027941 */ /* 0x000fea0003800200 */
.L_x_620:
[----:B------:R-:W-:Y:S01]  /*255c0*/  FADD R3, R3, -R2 ;  /* 0x8000000203037221 */ /* 0x000fe20000000000 */
[----:B------:R-:W-:Y:S06]  /*255d0*/  BRA `(.L_x_618) ;  /* 0x0000000000647947 */ /* 0x000fec0003800000 */
.L_x_619:
        /* <DEDUP_REMOVED lines=10> */
.L_x_625:
        /* <DEDUP_REMOVED lines=12> */
.L_x_624:
[----:B------:R-:W-:Y:S05]  /*25740*/  BSYNC.RECONVERGENT B2 ;  /* 0x0000000000027941 */ /* 0x000fea0003800200 */
.L_x_623:
[----:B------:R-:W-:-:S04]  /*25750*/  FMUL R3, R2, 1.1920928955078125e-07 ;  /* 0x3400000002037820 */ /* 0x000fc80000400000 */
[----:B------:R-:W-:-:S07]  /*25760*/  FMUL R3, R8, R3 ;  /* 0x0000000308037220 */ /* 0x000fce0000400000 */
.L_x_618:
[----:B------:R-:W-:Y:S05]  /*25770*/  BSYNC.RECONVERGENT B1 ;  /* 0x0000000000017941 */ /* 0x000fea0003800200 */
.L_x_617:
        /* <DEDUP_REMOVED lines=8> */
[----:B------:R-:W-:Y:S05]  /*25800*/  @!P0 BRA `(.L_x_627) ;  /* 0x0000000000fc8947 */ /* 0x000fea0003800000 */
        /* <DEDUP_REMOVED lines=9> */
[----:B--2---:R-:W-:Y:S01]  /*258a0*/  FSETP.NEU.AND P2, PT, R5, R12, PT ;  /* 0x0000000c0500720b */ /* 0x004fe20003f4d000 */
[----:B------:R-:W-:Y:S01]  /*258b0*/  FMUL R3, R6, R5 ;  /* 0x0000000506037220 */ /* 0x000fe20000400000 */
[----:B---3--:R-:W-:-:S03]  /*258c0*/  FFMA R2, R2, -0.5, R5 ;  /* 0xbf00000002027823 */ /* 0x008fc60000000005 */
[----:B------:R-:W-:Y:S01]  /*258d0*/  FADD R6, R3, R3 ;  /* 0x0000000303067221 */ /* 0x000fe20000000000 */
[----:B------:R-:W-:-:S03]  /*258e0*/  FMUL R9, R2, R2 ;  /* 0x0000000202097220 */ /* 0x000fc60000400000 */
[----:B------:R-:W2:Y:S01]  /*258f0*/  FRND R8, R6 ;  /* 0x0000000600087307 */ /* 0x000ea20000201000 */
[----:B-1----:R-:W-:Y:S01]  /*25900*/  LOP3.LUT R11, R7, 0x1, RZ, 0xc0, !PT ;  /* 0x00000001070b7812 */ /* 0x002fe200078ec0ff */
[----:B------:R-:W-:Y:S01]  /*25910*/  FFMA R0, R9, -R14, 2.550144195556640625 ;  /* 0x4023359009007423 */ /* 0x000fe2000000080e */
[----:B------:R-:W-:Y:S01]  /*25920*/  LOP3.LUT P1, RZ, R7, 0x2, RZ, 0xc0, !PT ;  /* 0x0000000207ff7812 */ /* 0x000fe2000782c0ff */
[----:B------:R-:W-:Y:S01]  /*25930*/  FFMA R10, R9, R26, -1.334560394287109375 ;  /* 0xbfaad2e0090a7423 */ /* 0x000fe2000000001a */
[----:B------:R-:W-:-:S03]  /*25940*/  ISETP.NE.U32.AND P0, PT, R11, 0x1, PT ;  /* 0x000000010b00780c */ /* 0x000fc60003f05070 */
[----:B------:R-:W1:Y:S01]  /*25950*/  F2I.NTZ R7, R6 ;  /* 0x0000000600077305 */ /* 0x000e620000203100 */
[----:B------:R-:W-:Y:S01]  /*25960*/  FFMA R11, R2, R9, RZ ;  /* 0x00000009020b7223 */ /* 0x000fe200000000ff */
[C---:B------:R-:W-:Y:S01]  /*25970*/  FFMA R0, R9.reuse, R0, -5.1677198410034179688 ;  /* 0xc0a55df609007423 */ /* 0x040fe20000000000 */
[----:B------:R-:W-:-:S03]  /*25980*/  FFMA R10, R9, R10, 4.0586924552917480469 ;  /* 0x4081e0cf090a7423 */ /* 0x000fc6000000000a */
[----:B------:R-:W-:Y:S01]  /*25990*/  FFMA R11, R0, R11, RZ ;  /* 0x0000000b000b7223 */ /* 0x000fe200000000ff */
[----:B--2---:R-:W-:Y:S01]  /*259a0*/  FFMA R0, R8, -0.5, R3 ;  /* 0xbf00000008007823 */ /* 0x004fe20000000003 */
[C---:B------:R-:W-:Y:S01]  /*259b0*/  FFMA R10, R9.reuse, R10, -4.9348020553588867188 ;  /* 0xc09de9e6090a7423 */ /* 0x040fe2000000000a */
[----:B------:R-:W2:Y:S03]  /*259c0*/  FRND.TRUNC R8, R3 ;  /* 0x0000000300087307 */ /* 0x000ea6000020d000 */
[----:B------:R-:W-:Y:S01]  /*259d0*/  FFMA R10, R9, R10, 1 ;  /* 0x3f800000090a7423 */ /* 0x000fe2000000000a */
[----:B------:R-:W-:Y:S01]  /*259e0*/  @P0 FFMA R10, R2, 3.1415927410125732422, R11 ;  /* 0x40490fdb020a0823 */ /* 0x000fe2000000000b */
[----:B------:R-:W-:Y:S01]  /*259f0*/  FMUL R9, R0, R0 ;  /* 0x0000000000097220 */ /* 0x000fe20000400000 */
[----:B-1----:R-:W-:Y:S02]  /*25a00*/  LOP3.LUT R2, R7, 0x1, RZ, 0xc0, !PT ;  /* 0x0000000107027812 */ /* 0x002fe400078ec0ff */
[----:B------:R-:W-:Y:S01]  /*25a10*/  @P1 FADD R10, RZ, -R10 ;  /* 0x8000000aff0a1221 */ /* 0x000fe20000000000 */
[C---:B------:R-:W-:Y:S01]  /*25a20*/  FFMA R6, R9.reuse, R26, -1.334560394287109375 ;  /* 0xbfaad2e009067423 */ /* 0x040fe2000000001a */
[----:B------:R-:W-:Y:S01]  /*25a30*/  ISETP.NE.U32.AND P0, PT, R2, 0x1, PT ;  /* 0x000000010200780c */ /* 0x000fe20003f05070 */
[----:B------:R-:W-:Y:S01]  /*25a40*/  FFMA R2, R9, -R14, 2.550144195556640625 ;  /* 0x4023359009027423 */ /* 0x000fe2000000080e */
[----:B------:R-:W-:Y:S01]  /*25a50*/  @!P2 FMUL R10, RZ, R5 ;  /* 0x00000005ff0aa220 */ /* 0x000fe20000400000 */
[----:B------:R-:W-:Y:S01]  /*25a60*/  LOP3.LUT P1, RZ, R7, 0x2, RZ, 0xc0, !PT ;  /* 0x0000000207ff7812 */ /* 0x000fe2000782c0ff */
[C---:B------:R-:W-:Y:S01]  /*25a70*/  FFMA R6, R9.reuse, R6, 4.0586924552917480469 ;  /* 0x4081e0cf09067423 */ /* 0x040fe20000000006 */
[----:B------:R-:W-:Y:S01]  /*25a80*/  FFMA R5, R0, R9, RZ ;  /* 0x0000000900057223 */ /* 0x000fe200000000ff */
[----:B------:R-:W-:Y:S01]  /*25a90*/  FFMA R2, R9, R2, -5.1677198410034179688 ;  /* 0xc0a55df609027423 */ /* 0x000fe20000000002 */
[----:B--2---:R-:W-:Y:S01]  /*25aa0*/  FSETP.NEU.AND P2, PT, R3, R8, PT ;  /* 0x000000080300720b */ /* 0x004fe20003f4d000 */
        /* <DEDUP_REMOVED lines=19> */
.L_x_629:
[----:B------:R-:W-:Y:S05]  /*25be0*/  BSYNC.RECONVERGENT B4 ;  /* 0x0000000000047941 */ /* 0x000fea0003800200 */
.L_x_628:
[----:B------:R-:W-:Y:S05]  /*25bf0*/  BRA `(.L_x_630) ;  /* 0x0000000400047947 */ /* 0x000fea0003800000 */
.L_x_627:
[----:B------:R-:W1:Y:S01]  /*25c00*/  LDCU UR4, c[0x0][0x3dc] ;  /* 0x00007b80ff0477ac */ /* 0x000e620008000800 */
[----:B------:R-:W-:Y:S01]  /*25c10*/  FSETP.GT.AND P1, PT, |R5|, 16777216, PT ;  /* 0x4b8000000500780b */ /* 0x000fe20003f24200 */
[----:B------:R-:W-:Y:S01]  /*25c20*/  HFMA2 R26, -RZ, RZ, 1.6015625, 24.28125 ;  /* 0x3e684e12ff1a7431 */ /* 0x000fe200000001ff */
[----:B------:R-:W-:Y:S01]  /*25c30*/  MOV R14, 0x3f17acc9 ;  /* 0x3f17acc9000e7802 */ /* 0x000fe20000000f00 */
[----:B------:R-:W-:Y:S01]  /*25c40*/  BSSY.RECONVERGENT B4, `(.L_x_630) ;  /* 0x000003c000047945 */ /* 0x000fe20003800200 */
[----:B-1----:R-:W-:Y:S01]  /*25c50*/  I2FP.F32.U32 R0, UR4 ;  /* 0x0000000400007c45 */ /* 0x002fe20008201000 */
[----:B------:R-:W-:-:S04]  /*25c60*/  UIMAD UR4, UR4, UR4, URZ ;  /* 0x00000004040472a4 */ /* 0x000fc8000f8e02ff */
[----:B------:R-:W-:-:S04]  /*25c70*/  FMUL R11, R0, R5 ;  /* 0x00000005000b7220 */ /* 0x000fc80000400000 */
[----:B------:R-:W-:Y:S01]  /*25c80*/  @P1 FMUL R5, RZ, R5 ;  /* 0x00000005ff051220 */ /* 0x000fe20000400000 */
[----:B------:R-:W-:-:S03]  /*25c90*/  FSETP.GT.AND P0, PT, |R11|, 16777216, PT ;  /* 0x4b8000000b00780b */ /* 0x000fc60003f04200 */
[----:B------:R-:W-:-:S04]  /*25ca0*/  FADD R3, R5, R5 ;  /* 0x0000000505037221 */ /* 0x000fc80000000000 */
[----:B------:R-:W1:Y:S08]  /*25cb0*/  FRND R2, R3 ;  /* 0x0000000300027307 */ /* 0x000e700000201000 */
[----:B------:R-:W2:Y:S01]  /*25cc0*/  F2I.NTZ R7, R3 ;  /* 0x0000000300077305 */ /* 0x000ea20000203100 */
[----:B------:R-:W-:-:S04]  /*25cd0*/  @P0 FMUL R11, RZ, R11 ;  /* 0x0000000bff0b0220 */ /* 0x000fc80000400000 */
[----:B------:R-:W-:Y:S01]  /*25ce0*/  FADD R6, R11, R11 ;  /* 0x0000000b0b067221 */ /* 0x000fe20000000000 */
[----:B-1----:R-:W-:-:S03]  /*25cf0*/  FFMA R2, R2, -0.5, R5 ;  /* 0xbf00000002027823 */ /* 0x002fc60000000005 */
[----:B------:R-:W1:Y:S01]  /*25d00*/  FRND R0, R6 ;  /* 0x0000000600007307 */ /* 0x000e620000201000 */
[----:B------:R-:W-:Y:S01]  /*25d10*/  FMUL R9, R2, R2 ;  /* 0x0000000202097220 */ /* 0x000fe20000400000 */
[----:B--2---:R-:W-:-:S03]  /*25d20*/  LOP3.LUT R8, R7, 0x1, RZ, 0xc0, !PT ;  /* 0x0000000107087812 */ /* 0x004fc600078ec0ff */
[----:B------:R-:W-:-:S03]  /*25d30*/  FFMA R10, R9, R26, -1.334560394287109375 ;  /* 0xbfaad2e0090a7423 */ /* 0x000fc6000000001a */
[----:B------:R-:W2:Y:S01]  /*25d40*/  F2I.NTZ R5, R6 ;  /* 0x0000000600057305 */ /* 0x000ea20000203100 */
[----:B------:R-:W-:Y:S01]  /*25d50*/  IADD3 R7, PT, PT, R7, 0x1, RZ ;  /* 0x0000000107077810 */ /* 0x000fe20007ffe0ff */
[----:B------:R-:W-:Y:S01]  /*25d60*/  FFMA R12, R2, R9, RZ ;  /* 0x00000009020c7223 */ /* 0x000fe200000000ff */
[----:B------:R-:W-:Y:S01]  /*25d70*/  ISETP.NE.U32.AND P0, PT, R8, 0x1, PT ;  /* 0x000000010800780c */ /* 0x000fe20003f05070 */
[C---:B------:R-:W-:Y:S01]  /*25d80*/  FFMA R8, R9.reuse, -R14, 2.550144195556640625 ;  /* 0x4023359009087423 */ /* 0x040fe2000000080e */
[----:B------:R-:W-:Y:S01]  /*25d90*/  FFMA R10, R9, R10, 4.0586924552917480469 ;  /* 0x4081e0cf090a7423 */ /* 0x000fe2000000000a */
[----:B------:R-:W-:Y:S01]  /*25da0*/  LOP3.LUT P1, RZ, R7, 0x2, RZ, 0xc0, !PT ;  /* 0x0000000207ff7812 */ /* 0x000fe2000782c0ff */
[----:B-1----:R-:W-:Y:S01]  /*25db0*/  FFMA R0, R0, -0.5, R11 ;  /* 0xbf00000000007823 */ /* 0x002fe2000000000b */
[C---:B------:R-:W-:Y:S01]  /*25dc0*/  FFMA R3, R9.reuse, R8, -5.1677198410034179688 ;  /* 0xc0a55df609037423 */ /* 0x040fe20000000008 */
[----:B------:R-:W-:-:S03]  /*25dd0*/  FFMA R10, R9, R10, -4.9348020553588867188 ;  /* 0xc09de9e6090a7423 */ /* 0x000fc6000000000a */
[----:B------:R-:W-:Y:S01]  /*25de0*/  FFMA R7, R3, R12, RZ ;  /* 0x0000000c03077223 */ /* 0x000fe200000000ff */
[----:B------:R-:W-:Y:S01]  /*25df0*/  FMUL R3, R0, R0 ;  /* 0x0000000000037220 */ /* 0x000fe20000400000 */
[----:B------:R-:W-:Y:S01]  /*25e00*/  FFMA R9, R9, R10, 1 ;  /* 0x3f80000009097423 */ /* 0x000fe2000000000a */
[C---:B--2---:R-:W-:Y:S01]  /*25e10*/  LOP3.LUT R6, R5.reuse, 0x1, RZ, 0xc0, !PT ;  /* 0x0000000105067812 */ /* 0x044fe200078ec0ff */
[----:B------:R-:W-:Y:S01]  /*25e20*/  @!P0 FFMA R9, R2, 3.1415927410125732422, R7 ;  /* 0x40490fdb02098823 */ /* 0x000fe20000000007 */
[----:B------:R-:W-:Y:S01]  /*25e30*/  IADD3 R5, PT, PT, R5, 0x1, RZ ;  /* 0x0000000105057810 */ /* 0x000fe20007ffe0ff */
[C---:B------:R-:W-:Y:S01]  /*25e40*/  FFMA R2, R3.reuse, -R14, 2.550144195556640625 ;  /* 0x4023359003027423 */ /* 0x040fe2000000080e */
[----:B------:R-:W-:Y:S01]  /*25e50*/  ISETP.NE.U32.AND P0, PT, R6, 0x1, PT ;  /* 0x000000010600780c */ /* 0x000fe20003f05070 */
[----:B------:R-:W-:Y:S01]  /*25e60*/  FFMA R6, R3, R26, -1.334560394287109375 ;  /* 0xbfaad2e003067423 */ /* 0x000fe2000000001a */
[----:B------:R-:W-:Y:S01]  /*25e70*/  @P1 FADD R9, RZ, -R9 ;  /* 0x80000009ff091221 */ /* 0x000fe20000000000 */
[----:B------:R-:W-:Y:S01]  /*25e80*/  LOP3.LUT P1, RZ, R5, 0x2, RZ, 0xc0, !PT ;  /* 0x0000000205ff7812 */ /* 0x000fe2000782c0ff */
[----:B------:R-:W-:Y:S01]  /*25e90*/  FFMA R5, R0, R3, RZ ;  /* 0x0000000300057223 */ /* 0x000fe200000000ff */
[C---:B------:R-:W-:Y:S01]  /*25ea0*/  FFMA R6, R3.reuse, R6, 4.0586924552917480469 ;  /* 0x4081e0cf03067423 */ /* 0x040fe20000000006 */
[----:B------:R-:W-:Y:S01]  /*25eb0*/  FFMA R2, R3, R2, -5.1677198410034179688 ;  /* 0xc0a55df603027423 */ /* 0x000fe20000000002 */
[----:B------:R-:W-:-:S02]  /*25ec0*/  FMUL R8, R9, R9 ;  /* 0x0000000909087220 */ /* 0x000fc40000400000 */
[C---:B------:R-:W-:Y:S01]  /*25ed0*/  FFMA R6, R3.reuse, R6, -4.9348020553588867188 ;  /* 0xc09de9e603067423 */ /* 0x040fe20000000006 */
[----:B------:R-:W-:Y:S01]  /*25ee0*/  FFMA R5, R2, R5, RZ ;  /* 0x0000000502057223 */ /* 0x000fe200000000ff */
[----:B------:R-:W1:Y:S02]  /*25ef0*/  MUFU.RCP R7, R8 ;  /* 0x0000000800077308 */ /* 0x000e640000001000 */
[----:B------:R-:W-:Y:S01]  /*25f00*/  FFMA R3, R3, R6, 1 ;  /* 0x3f80000003037423 */ /* 0x000fe20000000006 */
[----:B------:R-:W-:Y:S01]  /*25f10*/  @!P0 FFMA R3, R0, 3.1415927410125732422, R5 ;  /* 0x40490fdb00038823 */ /* 0x000fe20000000005 */
[----:B------:R-:W-:-:S03]  /*25f20*/  I2FP.F32.U32 R0, UR4 ;  /* 0x0000000400007c45 */ /* 0x000fc60008201000 */
[----:B------:R-:W-:-:S04]  /*25f30*/  @P1 FADD R3, RZ, -R3 ;  /* 0x80000003ff031221 */ /* 0x000fc80000000000 */
[----:B------:R-:W-:-:S04]  /*25f40*/  FMUL R0, R0, R3 ;  /* 0x0000000300007220 */ /* 0x000fc80000400000 */
        /* <DEDUP_REMOVED lines=11> */
.L_x_631:
[----:B------:R-:W-:Y:S05]  /*26000*/  BSYNC.RECONVERGENT B4 ;  /* 0x0000000000047941 */ /* 0x000fea0003800200 */
.L_x_630:
[----:B------:R-:W-:Y:S05]  /*26010*/  BSYNC.RECONVERGENT B3 ;  /* 0x0000000000037941 */ /* 0x000fea0003800200 */
.L_x_626:
        /* <DEDUP_REMOVED lines=22> */
.L_x_637:
[----:B------:R-:W-:Y:S01]  /*26180*/  FSETP.GEU.AND P0, PT, R2, -1, PT ;  /* 0xbf8000000200780b */ /* 0x000fe20003f0e000 */
[----:B------:R-:W-:-:S12]  /*26190*/  FADD R0, R0, -1 ;  /* 0xbf80000000007421 */ /* 0x000fd80000000000 */
[----:B------:R-:W-:-:S07]  /*261a0*/  @!P0 FADD R0, R0, -1 ;  /* 0xbf80000000008421 */ /* 0x000fce0000000000 */
.L_x_636:
[----:B------:R-:W-:Y:S05]  /*261b0*/  BSYNC.RECONVERGENT B2 ;  /* 0x0000000000027941 */ /* 0x000fea0003800200 */
.L_x_635:
[----:B------:R-:W-:Y:S01]  /*261c0*/  FADD R3, R3, -R0 ;  /* 0x8000000003037221 */ /* 0x000fe20000000000 */
[----:B------:R-:W-:Y:S06]  /*261d0*/  BRA `(.L_x_633) ;  /* 0x0000000000647947 */ /* 0x000fec0003800000 */
.L_x_634:
        /* <DEDUP_REMOVED lines=10> */
.L_x_640:
        /* <DEDUP_REMOVED lines=12> */
.L_x_639:
[----:B------:R-:W-:Y:S05]  /*26340*/  BSYNC.RECONVERGENT B2 ;  /* 0x0000000000027941 */ /* 0x000fea0003800200 */
.L_x_638:
[----:B------:R-:W-:-:S04]  /*26350*/  FMUL R0, R0, 1.1920928955078125e-07 ;  /* 0x3400000000007820 */ /* 0x000fc80000400000 */
[----:B------:R-:W-:-:S07]  /*26360*/  FMUL R3, R7, R0 ;  /* 0x0000000007037220 */ /* 0x000fce0000400000 */
.L_x_633:
[----:B------:R-:W-:Y:S05]  /*26370*/  BSYNC.RECONVERGENT B1 ;  /* 0x0000000000017941 */ /* 0x000fea0003800200 */
.L_x_632:
        /* <DEDUP_REMOVED lines=11> */
[----:B------:R-:W-:Y:S01]  /*26430*/  MOV R14, 0x3e684e12 ;  /* 0x3e684e12000e7802 */ /* 0x000fe20000000f00 */
[----:B------:R-:W-:Y:S01]  /*26440*/  HFMA2 R12, -RZ, RZ, 1.7724609375, -0.07476806640625 ;  /* 0x3f17acc9ff0c7431 */ /* 0x000fe200000001ff */
[----:B------:R-:W2:Y:S01]  /*26450*/  FRND.TRUNC R13, R4 ;  /* 0x00000004000d7307 */ /* 0x000ea2000020d000 */
[----:B------:R-:W-:Y:S07]  /*26460*/  BSSY.RECONVERGENT B4, `(.L_x_643) ;  /* 0x0000038000047945 */ /* 0x000fee0003800200 */
        /* <DEDUP_REMOVED lines=9> */
[----:B------:R-:W-:Y:S01]  /*26500*/  FFMA R8, R9, R14, -1.334560394287109375 ;  /* 0xbfaad2e009087423 */ /* 0x000fe2000000000e */
[----:B-1----:R-:W-:Y:S01]  /*26510*/  LOP3.LUT R10, R7, 0x1, RZ, 0xc0, !PT ;  /* 0x00000001070a7812 */ /* 0x002fe200078ec0ff */
[----:B------:R-:W-:Y:S01]  /*26520*/  FFMA R0, R9, -R12, 2.550144195556640625 ;  /* 0x4023359009007423 */ /* 0x000fe2000000080c */
[----:B------:R-:W-:Y:S01]  /*26530*/  LOP3.LUT P1, RZ, R7, 0x2, RZ, 0xc0, !PT ;  /* 0x0000000207ff7812 */ /* 0x000fe2000782c0ff */
[----:B------:R-:W-:-:S03]  /*26540*/  FFMA R8, R9, R8, 4.0586924552917480469 ;  /* 0x4081e0cf09087423 */ /* 0x000fc60000000008 */
[----:B------:R-:W1:Y:S01]  /*26550*/  F2I.NTZ R7, R5 ;  /* 0x0000000500077305 */ /* 0x000e620000203100 */
[----:B------:R-:W-:Y:S01]  /*26560*/  ISETP.NE.U32.AND P0, PT, R10, 0x1, PT ;  /* 0x000000010a00780c */ /* 0x000fe20003f05070 */
[----:B------:R-:W-:Y:S01]  /*26570*/  FFMA R11, R2, R9, RZ ;  /* 0x00000009020b7223 */ /* 0x000fe200000000ff */
[C---:B------:R-:W-:Y:S01]  /*26580*/  FFMA R8, R9.reuse, R8, -4.9348020553588867188 ;  /* 0xc09de9e609087423 */ /* 0x040fe20000000008 */
[----:B------:R-:W-:-:S03]  /*26590*/  FFMA R0, R9, R0, -5.1677198410034179688 ;  /* 0xc0a55df609007423 */ /* 0x000fc60000000000 */
[----:B------:R-:W-:Y:S01]  /*265a0*/  FFMA R10, R9, R8, 1 ;  /* 0x3f800000090a7423 */ /* 0x000fe20000000008 */
[----:B------:R-:W-:Y:S01]  /*265b0*/  FFMA R11, R0, R11, RZ ;  /* 0x0000000b000b7223 */ /* 0x000fe200000000ff */
[----:B------:R-:W3:Y:S01]  /*265c0*/  FRND.TRUNC R8, R3 ;  /* 0x0000000300087307 */ /* 0x000ee2000020d000 */
[----:B--2---:R-:W-:-:S04]  /*265d0*/  FFMA R0, R6, -0.5, R3 ;  /* 0xbf00000006007823 */ /* 0x004fc80000000003 */
        /* <DEDUP_REMOVED lines=32> */
.L_x_644:
[----:B------:R-:W-:Y:S05]  /*267e0*/  BSYNC.RECONVERGENT B4 ;  /* 0x0000000000047941 */ /* 0x000fea0003800200 */
.L_x_643:
[----:B------:R-:W-:Y:S05]  /*267f0*/  BRA `(.L_x_645) ;  /* 0x0000000400047947 */ /* 0x000fea0003800000 */
.L_x_642:
        /* <DEDUP_REMOVED lines=18> */
[C---:B--2---:R-:W-:Y:S01]  /*26920*/  LOP3.LUT R8, R6.reuse, 0x1, RZ, 0xc0, !PT ;  /* 0x0000000106087812 */ /* 0x044fe200078ec0ff */
[----:B------:R-:W-:-:S05]  /*26930*/  VIADD R6, R6, 0x1 ;  /* 0x0000000106067836 */ /* 0x000fca0000000000 */
[----:B------:R2:W3:Y:S01]  /*26940*/  F2I.NTZ R4, R5 ;  /* 0x0000000500047305 */ /* 0x0004e20000203100 */
[C---:B------:R-:W-:Y:S01]  /*26950*/  FFMA R10, R7.reuse, R14, -1.334560394287109375 ;  /* 0xbfaad2e0070a7423 */ /* 0x040fe2000000000e */
[----:B------:R-:W-:Y:S01]  /*26960*/  ISETP.NE.U32.AND P0, PT, R8, 0x1, PT ;  /* 0x000000010800780c */ /* 0x000fe20003f05070 */
[C---:B------:R-:W-:Y:S01]  /*26970*/  FFMA R8, R7.reuse, -R12, 2.550144195556640625 ;  /* 0x4023359007087423 */ /* 0x040fe2000000080c */
[----:B------:R-:W-:Y:S01]  /*26980*/  LOP3.LUT P1, RZ, R6, 0x2, RZ, 0xc0, !PT ;  /* 0x0000000206ff7812 */ /* 0x000fe2000782c0ff */
[C---:B------:R-:W-:Y:S01]  /*26990*/  FFMA R10, R7.reuse, R10, 4.0586924552917480469 ;  /* 0x4081e0cf070a7423 */ /* 0x040fe2000000000a */
[----:B------:R-:W-:Y:S01]  /*269a0*/  FFMA R6, R2, R7, RZ ;  /* 0x0000000702067223 */ /* 0x000fe200000000ff */
[C---:B------:R-:W-:Y:S01]  /*269b0*/  FFMA R3, R7.reuse, R8, -5.1677198410034179688 ;  /* 0xc0a55df607037423 */ /* 0x040fe20000000008 */
[----:B-1----:R-:W-:Y:S01]  /*269c0*/  FFMA R0, R0, -0.5, R9 ;  /* 0xbf00000000007823 */ /* 0x002fe20000000009 */
[----:B------:R-:W-:Y:S02]  /*269d0*/  FFMA R10, R7, R10, -4.9348020553588867188 ;  /* 0xc09de9e6070a7423 */ /* 0x000fe4000000000a */
[----:B--2---:R-:W-:Y:S01]  /*269e0*/  FFMA R5, R3, R6, RZ ;  /* 0x0000000603057223 */ /* 0x004fe200000000ff */
[----:B------:R-:W-:Y:S01]  /*269f0*/  FMUL R3, R0, R0 ;  /* 0x0000000000037220 */ /* 0x000fe20000400000 */
[----:B------:R-:W-:Y:S01]  /*26a00*/  FFMA R7, R7, R10, 1 ;  /* 0x3f80000007077423 */ /* 0x000fe2000000000a */
[----:B---3--:R-:W-:Y:S01]  /*26a10*/  LOP3.LUT R6, R4, 0x1, RZ, 0xc0, !PT ;  /* 0x0000000104067812 */ /* 0x008fe200078ec0ff */
[----:B------:R-:W-:Y:S01]  /*26a20*/  @!P0 FFMA R7, R2, 3.1415927410125732422, R5 ;  /* 0x40490fdb02078823 */ /* 0x000fe20000000005 */
[----:B------:R-:W-:Y:S01]  /*26a30*/  IADD3 R4, PT, PT, R4, 0x1, RZ ;  /* 0x0000000104047810 */ /* 0x000fe20007ffe0ff */
[C---:B------:R-:W-:Y:S01]  /*26a40*/  FFMA R2, R3.reuse, -R12, 2.550144195556640625 ;  /* 0x4023359003027423 */ /* 0x040fe2000000080c */
[----:B------:R-:W-:Y:S01]  /*26a50*/  ISETP.NE.U32.AND P0, PT, R6, 0x1, PT ;  /* 0x000000010600780c */ /* 0x000fe20003f05070 */
[C---:B------:R-:W-:Y:S01]  /*26a60*/  FFMA R6, R3.reuse, R14, -1.334560394287109375 ;  /* 0xbfaad2e003067423 */ /* 0x040fe2000000000e */
        /* <DEDUP_REMOVED lines=25> */
.L_x_646:
[----:B------:R-:W-:Y:S05]  /*26c00*/  BSYNC.RECONVERGENT B4 ;  /* 0x0000000000047941 */ /* 0x000fea0003800200 */
.L_x_645:
[----:B------:R-:W-:Y:S05]  /*26c10*/  BSYNC.RECONVERGENT B3 ;  /* 0x0000000000037941 */ /* 0x000fea0003800200 */
.L_x_641:
[----:B------:R-:W-:Y:S01]  /*26c20*/  FFMA R19, R18, R2, R19 ;  /* 0x0000000212137223 */ /* 0x000fe20000000013 */
[----:B------:R-:W-:Y:S06]  /*26c30*/  @P6 BRA `(.L_x_647) ;  /* 0xfffffed400506947 */ /* 0x000fec000383ffff */
[----:B------:R-:W-:-:S13]  /*26c40*/  ISETP.NE.AND P0, PT, R24, 0x2, PT ;  /* 0x000000021800780c */ /* 0x000fda0003f05270 */
[----:B------:R-:W-:Y:S05]  /*26c50*/  @!P0 BRA `(.L_x_22) ;  /* 0x00000380006c8947 */ /* 0x000fea0003800000 */
[----:B------:R-:W1:Y:S02]  /*26c60*/  LDC.64 R30, c[0x0][0x410] ;  /* 0x00010400ff1e7b82 */ /* 0x000e640000000a00 */
[----:B-1----:R1:W5:Y:S01]  /*26c70*/  LDG.E R30, desc[UR6][R30.64+0x74] ;  /* 0x000074061e1e7981 */ /* 0x002362000c1e1900 */
[----:B------:R-:W-:-:S07]  /*26c80*/  HFMA2 R29, -RZ, RZ, 0, 0 ;  /* 0x00000000ff1d7431 */ /* 0x000fce00000001ff */
.L_x_974:
        /* <DEDUP_REMOVED lines=26> */
.L_x_651:
        /* <DEDUP_REMOVED lines=42> */
.L_x_650:
[----:B------:R-:W-:Y:S02]  /*270d0*/  HFMA2 R0, -RZ, RZ, 0, 0 ;  /* 0x00000000ff007431 */ /* 0x000fe400000001ff */
[----:B------:R-:W-:-:S07]  /*270e0*/  FMUL R2, RZ, R7 ;  /* 0x00000007ff027220 */ /* 0x000fce0000400000 */
.L_x_649:
[----:B------:R-:W-:Y:S05]  /*270f0*/  BSYNC.RECONVERGENT B1 ;  /* 0x0000000000017941 */ /* 0x000fea0003800200 */
.L_x_648:
        /* <DEDUP_REMOVED lines=18> */
[----:B------:R-:W-:Y:S01]  /*27220*/  IADD3 R3, PT, PT, R0, 0x1, RZ ;  /* 0x0000000100037810 */ /* 0x000fe20007ffe0ff */
[----:B------:R-:W-:Y:S01]  /*27230*/  IMAD.MOV.U32 R0, RZ, RZ, 0x3e2aaaa8 ;  /* 0x3e2aaaa8ff007424 */ /* 0x000fe200078e00ff */
[----:B------:R-:W-:-:S02]  /*27240*/  FSEL R8, R8, -0.00019574658654164522886, P1 ;  /* 0xb94d415308087808 */ /* 0x000fc40000800000 */
[----:B------:R-:W-:Y:S02]  /*27250*/  FSEL R12, R6, 0.041666727513074874878, !P1 ;  /* 0x3d2aaabb060c7808 */ /* 0x000fe40004800000 */
[----:B------:R-:W-:Y:S02]  /*27260*/  LOP3.LUT P2, RZ, R3, 0x2, RZ, 0xc0, !PT ;  /* 0x0000000203ff7812 */ /* 0x000fe4000784c0ff */
[----:B------:R-:W-:Y:S01]  /*27270*/  FSEL R3, -R0, -0.4999999701976776123, !P1 ;  /* 0xbeffffff00037808 */ /* 0x000fe20004800100 */
[----:B------:R-:W-:Y:S01]  /*27280*/  FFMA R8, R9, R8, R12 ;  /* 0x0000000809087223 */ /* 0x000fe2000000000c */
        /* <DEDUP_REMOVED lines=14> */
.L_x_655:
        /* <DEDUP_REMOVED lines=43> */
.L_x_654:
[----:B------:R-:W-:Y:S02]  /*27620*/  HFMA2 R18, -RZ, RZ, 0, 0 ;  /* 0x00000000ff127431 */ /* 0x000fe400000001ff */
[----:B------:R-:W-:-:S07]  /*27630*/  FMUL R2, RZ, R7 ;  /* 0x00000007ff027220 */ /* 0x000fce0000400000 */
.L_x_653:
[----:B------:R-:W-:Y:S05]  /*27640*/  BSYNC.RECONVERGENT B1 ;  /* 0x0000000000017941 */ /* 0x000fea0003800200 */
.L_x_652:
        /* <DEDUP_REMOVED lines=28> */
.L_x_659:
        /* <DEDUP_REMOVED lines=43> */
.L_x_658:
[----:B------:R-:W-:Y:S02]  /*27ac0*/  HFMA2 R26, -RZ, RZ, 0, 0 ;  /* 0x00000000ff1a7431 */ /* 0x000fe400000001ff */
[----:B------:R-:W-:-:S07]  /*27ad0*/  FMUL R3, RZ, R7 ;  /* 0x00000007ff037220 */ /* 0x000fce0000400000 */
.L_x_657:
[----:B------:R-:W-:Y:S05]  /*27ae0*/  BSYNC.RECONVERGENT B1 ;  /* 0x0000000000017941 */ /* 0x000fea0003800200 */
.L_x_656:
        /* <DEDUP_REMOVED lines=25> */
.L_x_663:
        /* <DEDUP_REMOVED lines=43> */
.L_x_662:
[----:B------:R-:W-:Y:S02]  /*27f30*/  HFMA2 R18, -RZ, RZ, 0, 0 ;  /* 0x00000000ff127431 */ /* 0x000fe400000001ff */
[----:B------:R-:W-:-:S07]  /*27f40*/  FMUL R2, RZ, R7 ;  /* 0x00000007ff027220 */ /* 0x000fce0000400000 */
.L_x_661:
[----:B------:R-:W-:Y:S05]  /*27f50*/  BSYNC.RECONVERGENT B1 ;  /* 0x0000000000017941 */ /* 0x000fea0003800200 */
.L_x_660:
        /* <DEDUP_REMOVED lines=27> */
.L_x_667:
        /* <DEDUP_REMOVED lines=37> */
[----:B------:R-:W-:-:S05]  /*28360*/  IADD3 R8, PT, PT, -R10, RZ, RZ ;  /* 0x000000ff0a087210 */ /* 0x000fca0007ffe1ff */
[----:B------:R-:W-:Y:S01]  /*28370*/  @!P2 IMAD.MOV.U32 R10, RZ, RZ, R8 ;  /* 0x000000ffff0aa224 */ /* 0x000fe200078e0008 */
[----:B-1----:R-:W-:-:S10]  /*28380*/  DMUL R4, R2, UR4 ;  /* 0x0000000402047c28 */ /* 0x002fd40008000000 */
[----:B------:R-:W1:Y:S02]  /*28390*/  F2F.F32.F64 R4, R4 ;  /* 0x0000000400047310 */ /* 0x000e640000301000 */
[----:B-1----:R-:W-:Y:S01]  /*283a0*/  FSEL R2, -R4, R4, !P1 ;  /* 0x0000000404027208 */ /* 0x002fe20004800100 */
[----:B------:R-:W-:Y:S06]  /*283b0*/  BRA `(.L_x_665) ;  /* 0x0000000000087947 */ /* 0x000fec0003800000 */
.L_x_666:
[----:B------:R-:W-:Y:S01]  /*283c0*/  FMUL R2, RZ, R7 ;  /* 0x00000007ff027220 */ /* 0x000fe20000400000 */
[----:B------:R-:W-:-:S07]  /*283d0*/  MOV R10, RZ ;  /* 0x000000ff000a7202 */ /* 0x000fce0000000f00 */
.L_x_665:
[----:B------:R-:W-:Y:S05]  /*283e0*/  BSYNC.RECONVERGENT B1 ;  /* 0x0000000000017941 */ /* 0x000fea0003800200 */
.L_x_664:
        /* <DEDUP_REMOVED lines=30> */
.L_x_671:
        /* <DEDUP_REMOVED lines=43> */
.L_x_670:
[----:B------:R-:W-:Y:S02]  /*28880*/  HFMA2 R28, -RZ, RZ, 0, 0 ;  /* 0x00000000ff1c7431 */ /* 0x000fe400000001ff */
[----:B------:R-:W-:-:S07]  /*28890*/  FMUL R10, RZ, R7 ;  /* 0x00000007ff0a7220 */ /* 0x000fce0000400000 */
.L_x_669:
[----:B------:R-:W-:Y:S05]  /*288a0*/  BSYNC.RECONVERGENT B1 ;  /* 0x0000000000017941 */ /* 0x000fea0003800200 */
.L_x_668:
        /* <DEDUP_REMOVED lines=30> */
.L_x_675:
        /* <DEDUP_REMOVED lines=14> */
[----:B------:R-:W-:-:S03]  /*28b70*/  LOP3.LUT P1, RZ, R8, 0x1f, RZ, 0xc0, !PT ;  /* 0x0000001f08ff7812 */ /* 0x000fc6000782c0ff */
[----:B------:R-:W-:-:S05]  /*28b80*/  VIADD R2, R2, 0xffffff80 ;  /* 0xffffff8002027836 */ /* 0x000fca0000000000 */
[----:B------:R-:W-:-:S05]  /*28b90*/  SHF.R.U32.HI R2, RZ, 0x5, R2 ;  /* 0x00000005ff027819 */ /* 0x000fca0000011602 */
[----:B------:R-:W-:-:S05]  /*28ba0*/  IMAD R9, R2, -0x4, R1 ;  /* 0xfffffffc02097824 */ /* 0x000fca00078e0201 */
[----:B------:R-:W2:Y:S04]  /*28bb0*/  LDL R27, [R9+0x18] ;  /* 0x00001800091b7983 */ /* 0x000ea80000100800 */
[----:B------:R-:W2:Y:S04]  /*28bc0*/  LDL R2, [R9+0x14] ;  /* 0x0000140009027983 */ /* 0x000ea80000100800 */
[----:B------:R-:W3:Y:S01]  /*28bd0*/  @P1 LDL R3, [R9+0x10] ;  /* 0x0000100009031983 */ /* 0x000ee20000100800 */
[----:B------:R-:W-:Y:S01]  /*28be0*/  @P1 LOP3.LUT R8, R8, 0x1f, RZ, 0xc0, !PT ;  /* 0x0000001f08081812 */ /* 0x000fe200078ec0ff */
        /* <DEDUP_REMOVED lines=21> */
.L_x_674:
[----:B------:R-:W-:Y:S02]  /*28d40*/  HFMA2 R28, -RZ, RZ, 0, 0 ;  /* 0x00000000ff1c7431 */ /* 0x000fe400000001ff */
[----:B------:R-:W-:-:S07]  /*28d50*/  FMUL R2, RZ, R7 ;  /* 0x00000007ff027220 */ /* 0x000fce0000400000 */
.L_x_673:
[----:B------:R-:W-:Y:S05]  /*28d60*/  BSYNC.RECONVERGENT B1 ;  /* 0x0000000000017941 */ /* 0x000fea0003800200 */
.L_x_672:
        /* <DEDUP_REMOVED lines=24> */
.L_x_679:
        /* <DEDUP_REMOVED lines=43> */
.L_x_678:
[----:B------:R-:W-:Y:S02]  /*291a0*/  HFMA2 R15, -RZ, RZ, 0, 0 ;  /* 0x00000000ff0f7431 */ /* 0x000fe400000001ff */
[----:B------:R-:W-:-:S07]  /*291b0*/  FMUL R17, RZ, R7 ;  /* 0x00000007ff117220 */ /* 0x000fce0000400000 */
.L_x_677:
[----:B------:R-:W-:Y:S05]  /*291c0*/  BSYNC.RECONVERGENT B1 ;  /* 0x0000000000017941 */ /* 0x000fea0003800200 */
.L_x_676:
        /* <DEDUP_REMOVED lines=36> */
.L_x_680:
        /* <DEDUP_REMOVED lines=23> */
[----:B------:R-:W-:Y:S01]  /*29580*/  MOV R26, 0x295b0 ;  /* 0x000295b0001a7802 */ /* 0x000fe20000000f00 */
[----:B0-----:R-:W-:-:S07]  /*29590*/  IMAD.U32 R3, RZ, RZ, UR4 ;  /* 0x00000004ff037e24 */ /* 0x001fce000f8e00ff */
[----:B------:R-:W-:Y:S05]  /*295a0*/  CALL.REL.NOINC `($__internal_1_$__cuda_sm3x_div_rn_noftz_f32_slowpath) ;  /* 0x0000035800ec7944 */ /* 0x000fea0003c00000 */
[----:B------:R-:W-:-:S07]  /*295b0*/  MOV R26, R2 ;  /* 0x00000002001a7202 */ /* 0x000fce0000000f00 */
.L_x_681:
        /* <DEDUP_REMOVED lines=38> */
.L_x_687:
[----:B------:R-:W-:Y:S01]  /*29820*/  FMUL.FTZ R31, R2, R3 ;  /* 0x00000003021f7220 */ /* 0x000fe20000410000 */
[----:B------:R-:W-:-:S03]  /*29830*/  FMUL.FTZ R3, R3, 0.5 ;  /* 0x3f00000003037820 */ /* 0x000fc60000410000 */
[----:B------:R-:W-:-:S04]  /*29840*/  FFMA R2, -R31, R31, R2 ;  /* 0x0000001f1f027223 */ /* 0x000fc80000000102 */
[----:B------:R-:W-:-:S07]  /*29850*/  FFMA R31, R2, R3, R31 ;  /* 0x00000003021f7223 */ /* 0x000fce000000001f */
.L_x_688:
[----:B------:R-:W-:Y:S05]  /*29860*/  BSYNC.RECONVERGENT B2 ;  /* 0x0000000000027941 */ /* 0x000fea0003800200 */
.L_x_686:
        /* <DEDUP_REMOVED lines=26> */
.L_x_685:
        /* <DEDUP_REMOVED lines=25> */
.L_x_689:
[----:B------:R-:W-:Y:S05]  /*29ba0*/  BSYNC.RECONVERGENT B1 ;  /* 0x0000000000017941 */ /* 0x000fea0003800200 */
.L_x_684:
        /* <DEDUP_REMOVED lines=16> */
.L_x_693:
        /* <DEDUP_REMOVED lines=43> */
.L_x_692:
[----:B------:R-:W-:Y:S02]  /*29f60*/  HFMA2 R27, -RZ, RZ, 0, 0 ;  /* 0x00000000ff1b7431 */ /* 0x000fe400000001ff */
[----:B------:R-:W-:-:S07]  /*29f70*/  FMUL R3, RZ, R10 ;  /* 0x0000000aff037220 */ /* 0x000fce0000400000 */
.L_x_691:
[----:B------:R-:W-:Y:S05]  /*29f80*/  BSYNC.RECONVERGENT B1 ;  /* 0x0000000000017941 */ /* 0x000fea0003800200 */
.L_x_690:
[----:B------:R-:W-:Y:S01]  /*29f90*/  LOP3.LUT R6, R27, 0x1, RZ, 0xc0, !PT ;  /* 0x000000011b067812 */ /* 0x000fe200078ec0ff */
[----:B------:R-:W-:Y:S01]  /*29fa0*/  FMUL R5, R3, R3 ;  /* 0x0000000303057220 */ /* 0x000fe20000400000 */
[----:B------:R-:W-:Y:S01]  /*29fb0*/  MOV R2, 0x37cbac00 ;  /* 0x37cbac0000027802 */ /* 0x000fe20000000f00 */
[----:B------:R-:W0:Y:S01]  /*29fc0*/  LDC R8, c[0x0][0x3f0] ;  /* 0x0000fc00ff087b82 */ /* 0x000e220000000800 */
[----:B------:R-:W-:Y:S01]  /*29fd0*/  ISETP.NE.U32.AND P0, PT, R6, 0x1, PT ;  /* 0x000000010600780c */ /* 0x000fe20003f05070 */
[----:B------:R-:W-:Y:S02]  /*29fe0*/  HFMA2 R6, -RZ, RZ, 1.291015625, -0.052581787109375 ;  /* 0x3d2aaabbff067431 */ /* 0x000fe400000001ff */
[----:B------:R-:W-:Y:S02]  /*29ff0*/  IMAD.MOV.U32 R9, RZ, RZ, 0x3effffff ;  /* 0x3effffffff097424 */ /* 0x000fe400078e00ff */
[----:B------:R-:W-:Y:S01]  /*2a000*/  FFMA R2, R5, R2, -0.0013887860113754868507 ;  /* 0xbab607ed05027423 */ /* 0x000fe20000000002 */
[----:B------:R-:W-:Y:S01]  /*2a010*/  LOP3.LUT P1, RZ, R27, 0x2, RZ, 0xc0, !PT ;  /* 0x000000021bff7812 */ /* 0x000fe2000782c0ff */
[----:B------:R-:W1:Y:S01]  /*2a020*/  MUFU.RCP R10, R7 ;  /* 0x00000007000a7308 */ /* 0x000e620000001000 */
[----:B------:R-:W-:Y:S01]  /*2a030*/  BSSY.RECONVERGENT B4, `(.L_x_694) ;  /* 0x0000018000047945 */ /* 0x000fe20003800200 */
[----:B------:R-:W-:-:S02]  /*2a040*/  FSEL R9, -R9, -0.16666662693023681641, !P0 ;  /* 0xbe2aaaa809097808 */ /* 0x000fc40004000100 */
[----:B------:R-:W-:Y:S02]  /*2a050*/  FSEL R2, R2, -0.00019574658654164522886, !P0 ;  /* 0xb94d415302027808 */ /* 0x000fe40004000000 */
        /* <DEDUP_REMOVED lines=21> */
.L_x_695:
[----:B------:R-:W-:Y:S05]  /*2a1b0*/  BSYNC.RECONVERGENT B4 ;  /* 0x0000000000047941 */ /* 0x000fea0003800200 */
.L_x_694:
        /* <DEDUP_REMOVED lines=29> */
.L_x_698:
        /* <DEDUP_REMOVED lines=31> */
.L_x_703:
        /* <DEDUP_REMOVED lines=43> */
.L_x_702:
[----:B------:R-:W-:Y:S02]  /*2a830*/  HFMA2 R27, -RZ, RZ, 0, 0 ;  /* 0x00000000ff1b7431 */ /* 0x000fe400000001ff */
[----:B------:R-:W-:-:S07]  /*2a840*/  FMUL R5, RZ, R18 ;  /* 0x00000012ff057220 */ /* 0x000fce0000400000 */
.L_x_701:
[----:B------:R-:W-:Y:S05]  /*2a850*/  BSYNC.RECONVERGENT B2 ;  /* 0x0000000000027941 */ /* 0x000fea0003800200 */
.L_x_700:
        /* <DEDUP_REMOVED lines=18> */
[----:B------:R-:W-:Y:S02]  /*2a980*/  VIADD R5, R5, 0x1 ;  /* 0x0000000105057836 */ /* 0x000fe40000000000 */
[----:B------:R-:W-:Y:S01]  /*2a990*/  FMUL R9, R26, R9 ;  /* 0x000000091a097220 */ /* 0x000fe20000400000 */
        /* <DEDUP_REMOVED lines=16> */
.L_x_699:
[----:B------:R-:W-:Y:S05]  /*2aaa0*/  BSYNC.RECONVERGENT B1 ;  /* 0x0000000000017941 */ /* 0x000fea0003800200 */
.L_x_697:
        /* <DEDUP_REMOVED lines=18> */
.L_x_707:
[----:B------:R-:W-:Y:S05]  /*2abd0*/  BSYNC.RECONVERGENT B5 ;  /* 0x0000000000057941 */ /* 0x000fea0003800200 */
.L_x_706:
        /* <DEDUP_REMOVED lines=20> */
.L_x_709:
[----:B------:R-:W-:Y:S05]  /*2ad20*/  BSYNC.RECONVERGENT B5 ;  /* 0x0000000000057941 */ /* 0x000fea0003800200 */
.L_x_708:
        /* <DEDUP_REMOVED lines=20> */
.L_x_711:
[----:B------:R-:W-:Y:S05]  /*2ae70*/  BSYNC.RECONVERGENT B5 ;  /* 0x0000000000057941 */ /* 0x000fea0003800200 */
.L_x_710:
        /* <DEDUP_REMOVED lines=20> */
.L_x_713:
[----:B------:R-:W-:Y:S05]  /*2afc0*/  BSYNC.RECONVERGENT B5 ;  /* 0x0000000000057941 */ /* 0x000fea0003800200 */
.L_x_712:
        /* <DEDUP_REMOVED lines=21> */
.L_x_715:
[----:B------:R-:W-:Y:S05]  /*2b120*/  BSYNC.RECONVERGENT B5 ;  /* 0x0000000000057941 */ /* 0x000fea0003800200 */
.L_x_714:
        /* <DEDUP_REMOVED lines=20> */
.L_x_717:
[----:B------:R-:W-:Y:S05]  /*2b270*/  BSYNC.RECONVERGENT B5 ;  /* 0x0000000000057941 */ /* 0x000fea0003800200 */
.L_x_716:
        /* <DEDUP_REMOVED lines=17> */
[----:B------:R-:W-:Y:S01]  /*2b390*/  IMAD.MOV.U32 R3, RZ, RZ, 0x41000000 ;  /* 0x41000000ff037424 */ /* 0x000fe200078e00ff */
[----:B------:R-:W-:Y:S02]  /*2b3a0*/  MOV R2, R10 ;  /* 0x0000000a00027202 */ /* 0x000fe40000000f00 */
[----:B------:R-:W-:-:S07]  /*2b3b0*/  MOV R26, 0x2b3d0 ;  /* 0x0002b3d0001a7802 */ /* 0x000fce0000000f00 */
[----:B------:R-:W-:Y:S05]  /*2b3c0*/  CALL.REL.NOINC `($__internal_1_$__cuda_sm3x_div_rn_noftz_f32_slowpath) ;  /* 0x0000033c00647944 */ /* 0x000fea0003c00000 */
.L_x_719:
[----:B------:R-:W-:Y:S05]  /*2b3d0*/  BSYNC.RECONVERGENT B5 ;  /* 0x0000000000057941 */ /* 0x000fea0003800200 */
.L_x_718:
        /* <DEDUP_REMOVED lines=20> */
.L_x_721:
[----:B------:R-:W-:Y:S05]  /*2b520*/  BSYNC.RECONVERGENT B5 ;  /* 0x0000000000057941 */ /* 0x000fea0003800200 */
.L_x_720:
        /* <DEDUP_REMOVED lines=21> */
.L_x_723:
[----:B------:R-:W-:Y:S05]  /*2b680*/  BSYNC.RECONVERGENT B5 ;  /* 0x0000000000057941 */ /* 0x000fea0003800200 */
.L_x_722:
        /* <DEDUP_REMOVED lines=20> */
.L_x_725:
[----:B------:R-:W-:Y:S05]  /*2b7d0*/  BSYNC.RECONVERGENT B5 ;  /* 0x0000000000057941 */ /* 0x000fea0003800200 */
.L_x_724:
        /* <DEDUP_REMOVED lines=20> */
.L_x_727:
[----:B------:R-:W-:Y:S05]  /*2b920*/  BSYNC.RECONVERGENT B5 ;  /* 0x0000000000057941 */ /* 0x000fea0003800200 */
.L_x_726:
[----:B------:R-:W-:Y:S05]  /*2b930*/  BRA `(.L_x_728) ;  /* 0x0000001000b47947 */ /* 0x000fea0003800000 */
.L_x_705:
        /* <DEDUP_REMOVED lines=24> */
.L_x_730:
        /* <DEDUP_REMOVED lines=31> */
.L_x_735:
        /* <DEDUP_REMOVED lines=43> */
.L_x_734:
[----:B------:R-:W-:Y:S02]  /*2bf60*/  HFMA2 R31, -RZ, RZ, 0, 0 ;  /* 0x00000000ff1f7431 */ /* 0x000fe400000001ff */
[----:B------:R-:W-:-:S07]  /*2bf70*/  FMUL R5, RZ, R26 ;  /* 0x0000001aff057220 */ /* 0x000fce0000400000 */
.L_x_733:
[----:B------:R-:W-:Y:S05]  /*2bf80*/  BSYNC.RECONVERGENT B2 ;  /* 0x0000000000027941 */ /* 0x000fea0003800200 */
.L_x_732:
        /* <DEDUP_REMOVED lines=36> */
.L_x_731:
[----:B------:R-:W-:Y:S05]  /*2c1d0*/  BSYNC.RECONVERGENT B1 ;  /* 0x0000000000017941 */ /* 0x000fea0003800200 */
.L_x_729:
        /* <DEDUP_REMOVED lines=29> */
.L_x_737:
[----:B------:R-:W-:Y:S01]  /*2c3b0*/  FSETP.NEU.AND P0, PT, |R10|, +INF , PT ;  /* 0x7f8000000a00780b */ /* 0x000fe20003f0d200 */
[----:B------:R-:W-:-:S12]  /*2c3c0*/  HFMA2 R6, -RZ, RZ, 0, 0 ;  /* 0x00000000ff067431 */ /* 0x000fd800000001ff */
[----:B------:R-:W-:Y:S05]  /*2c3d0*/  @!P0 BRA `(.L_x_738) ;  /* 0x0000000400b88947 */ /* 0x000fea0003800000 */
[----:B------:R-:W0:Y:S01]  /*2c3e0*/  MUFU.RCP R3, |R10| ;  /* 0x4000000a00037308 */ /* 0x000e220000001000 */
[----:B------:R-:W-:Y:S01]  /*2c3f0*/  MOV R2, 0x3f91e009 ;  /* 0x3f91e00900027802 */ /* 0x000fe20000000f00 */
[----:B------:R-:W-:Y:S01]  /*2c400*/  BSSY.RECONVERGENT B2, `(.L_x_739) ;  /* 0x0000047000027945 */ /* 0x000fe20003800200 */
[----:B------:R-:W-:Y:S01]  /*2c410*/  MOV R6, 0x4056fe93 ;  /* 0x4056fe9300067802 */ /* 0x000fe20000000f00 */
        /* <DEDUP_REMOVED lines=24> */
.L_x_742:
        /* <DEDUP_REMOVED lines=37> */
[----:B-1----:R-:W-:-:S05]  /*2c7f0*/  IADD3 R6, PT, PT, -R31, RZ, RZ ;  /* 0x000000ff1f067210 */ /* 0x002fca0007ffe1ff */
[----:B------:R-:W-:Y:S01]  /*2c800*/  @!P0 IMAD.MOV.U32 R31, RZ, RZ, R6 ;  /* 0x000000ffff1f8224 */ /* 0x000fe200078e0006 */
[----:B0-----:R-:W-:-:S10]  /*2c810*/  DMUL R8, R2, UR4 ;  /* 0x0000000402087c28 */ /* 0x001fd40008000000 */
[----:B------:R-:W0:Y:S02]  /*2c820*/  F2F.F32.F64 R8, R8 ;  /* 0x0000000800087310 */ /* 0x000e240000301000 */
[----:B0-----:R-:W-:Y:S01]  /*2c830*/  FSEL R3, -R8, R8, !P1 ;  /* 0x0000000808037208 */ /* 0x001fe20004800100 */
[----:B------:R-:W-:Y:S06]  /*2c840*/  BRA `(.L_x_740) ;  /* 0x0000000000087947 */ /* 0x000fec0003800000 */
.L_x_741:
[----:B------:R-:W-:Y:S01]  /*2c850*/  FMUL R3, RZ, R26 ;  /* 0x0000001aff037220 */ /* 0x000fe20000400000 */
[----:B------:R-:W-:-:S07]  /*2c860*/  MOV R31, RZ ;  /* 0x000000ff001f7202 */ /* 0x000fce0000000f00 */
.L_x_740:
[----:B------:R-:W-:Y:S05]  /*2c870*/  BSYNC.RECONVERGENT B2 ;  /* 0x0000000000027941 */ /* 0x000fea0003800200 */
.L_x_739:
        /* <DEDUP_REMOVED lines=36> */
.L_x_738:
[----:B------:R-:W-:Y:S05]  /*2cac0*/  BSYNC.RECONVERGENT B1 ;  /* 0x0000000000017941 */ /* 0x000fea0003800200 */
.L_x_736:
        /* <DEDUP_REMOVED lines=15> */
.L_x_744:
[----:B------:R-:W-:Y:S05]  /*2cbc0*/  BSYNC.RECONVERGENT B5 ;  /* 0x0000000000057941 */ /* 0x000fea0003800200 */
.L_x_743:
[----:B------:R-:W-:Y:S02]  /*2cbd0*/  FSETP.GEU.AND P0, PT, |R10|, 1.000000003171076851e-30, PT ;  /* 0x0da242600a00780b */ /* 0x000fe40003f0e200 */
[----:B------:R-:W-:-:S04]  /*2cbe0*/  LOP3.LUT R8, R5, 0x80000000, R10, 0xb8, !PT ;  /* 0x8000000005087812 */ /* 0x000fc800078eb80a */
[----:B------:R-:W-:-:S05]  /*2cbf0*/  FSEL R5, R8, R5, !P0 ;  /* 0x0000000508057208 */ /* 0x000fca0004000000 */
[----:B------:R-:W-:-:S07]  /*2cc00*/  FFMA R2, R5, R2, -R6 ;  /* 0x0000000205027223 */ /* 0x000fce0000000806 */
.L_x_728:
[----:B------:R-:W-:Y:S05]  /*2cc10*/  BSYNC.RECONVERGENT B4 ;  /* 0x0000000000047941 */ /* 0x000fea0003800200 */
.L_x_704:
        /* <DEDUP_REMOVED lines=52> */
.L_x_747:
[----:B------:R-:W-:-:S13]  /*2cf60*/  FSETP.NEU.AND P0, PT, |R10|, +INF , PT ;  /* 0x7f8000000a00780b */ /* 0x000fda0003f0d200 */
        /* <DEDUP_REMOVED lines=29> */
.L_x_754:
        /* <DEDUP_REMOVED lines=43> */
.L_x_753:
[----:B------:R-:W-:Y:S01]  /*2d3f0*/  FMUL R3, RZ, R26 ;  /* 0x0000001aff037220 */ /* 0x000fe20000400000 */
[----:B------:R-:W-:-:S07]  /*2d400*/  MOV R31, RZ ;  /* 0x000000ff001f7202 */ /* 0x000fce0000000f00 */
.L_x_752:
[----:B------:R-:W-:Y:S05]  /*2d410*/  BSYNC.RECONVERGENT B1 ;  /* 0x0000000000017941 */ /* 0x000fea0003800200 */
.L_x_751:
[----:B------:R-:W-:Y:S01]  /*2d420*/  HFMA2 R2, -RZ, RZ, 1.9462890625, 0.0004794597625732421875 ;  /* 0x3fc90fdbff027431 */ /* 0x000fe200000001ff */
[----:B------:R-:W-:Y:S01]  /*2d430*/  LOP3.LUT R31, R31, 0x3, RZ, 0xc0, !PT ;  /* 0x000000031f1f7812 */ /* 0x000fe200078ec0ff */
[C---:B------:R-:W-:Y:S01]  /*2d440*/  FMUL R9, |R10|.reuse, 16777216 ;  /* 0x4b8000000a097820 */ /* 0x040fe20000400200 */
[----:B------:R-:W-:Y:S02]  /*2d450*/  FSETP.GEU.AND P2, PT, |R10|, 1.175494350822287508e-38, PT ;  /* 0x008000000a00780b */ /* 0x000fe40003f4e200 */
[----:B------:R-:W-:Y:S02]  /*2d460*/  I2FP.F32.U32 R31, R31 ;  /* 0x0000001f001f7245 */ /* 0x000fe40000201000 */
[----:B------:R-:W-:Y:S02]  /*2d470*/  MOV R26, 0x37cbac00 ;  /* 0x37cbac00001a7802 */ /* 0x000fe40000000f00 */
[----:B------:R-:W-:Y:S01]  /*2d480*/  MOV R28, 0x3e2aaaa8 ;  /* 0x3e2aaaa8001c7802 */ /* 0x000fe20000000f00 */
[----:B------:R-:W-:Y:S01]  /*2d490*/  FFMA R2, R31, R2, -0.78539818525314331055 ;  /* 0xbf490fdb1f027423 */ /* 0x000fe20000000002 */
[----:B------:R-:W-:Y:S01]  /*2d4a0*/  FSEL R31, R9, |R10|, !P2 ;  /* 0x4000000a091f7208 */ /* 0x000fe20005000000 */
[----:B------:R-:W-:-:S02]  /*2d4b0*/  HFMA2 R9, -RZ, RZ, 1.0078125, -8.98838043212890625e-05 ;  /* 0x3c0885e4ff097431 */ /* 0x000fc400000001ff */
        /* <DEDUP_REMOVED lines=30> */
.L_x_750:
[----:B------:R-:W-:Y:S01]  /*2d6a0*/  FSETP.GT.AND P0, PT, |R10|, 2, PT ;  /* 0x400000000a00780b */ /* 0x000fe20003f04200 */
[----:B------:R-:W-:-:S12]  /*2d6b0*/  HFMA2 R8, -RZ, RZ, 0, 0 ;  /* 0x00000000ff087431 */ /* 0x000fd800000001ff */
[----:B------:R-:W-:Y:S05]  /*2d6c0*/  @P0 BREAK.RELIABLE B5 ;  /* 0x0000000000050942 */ /* 0x000fea0003800100 */
[----:B------:R-:W-:Y:S05]  /*2d6d0*/  @P0 BRA `(.L_x_755) ;  /* 0x0000000c009c0947 */ /* 0x000fea0003800000 */
.L_x_748:
[----:B------:R-:W-:Y:S05]  /*2d6e0*/  BSYNC.RELIABLE B5 ;  /* 0x0000000000057941 */ /* 0x000fea0003800100 */
.L_x_746:
        /* <DEDUP_REMOVED lines=15> */
.L_x_757:
[----:B------:R-:W-:Y:S05]  /*2d7e0*/  BSYNC.RECONVERGENT B5 ;  /* 0x0000000000057941 */ /* 0x000fea0003800200 */
.L_x_756:
        /* <DEDUP_REMOVED lines=20> */
.L_x_759:
[----:B------:R-:W-:Y:S05]  /*2d930*/  BSYNC.RECONVERGENT B5 ;  /* 0x0000000000057941 */ /* 0x000fea0003800200 */
.L_x_758:
        /* <DEDUP_REMOVED lines=20> */
.L_x_761:
[----:B------:R-:W-:Y:S05]  /*2da80*/  BSYNC.RECONVERGENT B5 ;  /* 0x0000000000057941 */ /* 0x000fea0003800200 */
.L_x_760:
        /* <DEDUP_REMOVED lines=20> */
.L_x_763:
[----:B------:R-:W-:Y:S05]  /*2dbd0*/  BSYNC.RECONVERGENT B5 ;  /* 0x0000000000057941 */ /* 0x000fea0003800200 */
.L_x_762:
        /* <DEDUP_REMOVED lines=21> */
.L_x_765:
[----:B------:R-:W-:Y:S05]  /*2dd30*/  BSYNC.RECONVERGENT B5 ;  /* 0x0000000000057941 */ /* 0x000fea0003800200 */
.L_x_764:
        /* <DEDUP_REMOVED lines=20> */
.L_x_767:
[----:B------:R-:W-:Y:S05]  /*2de80*/  BSYNC.RECONVERGENT B5 ;  /* 0x0000000000057941 */ /* 0x000fea0003800200 */
.L_x_766:
        /* <DEDUP_REMOVED lines=21> */
.L_x_769:
[----:B------:R-:W-:Y:S05]  /*2dfe0*/  BSYNC.RECONVERGENT B5 ;  /* 0x0000000000057941 */ /* 0x000fea0003800200 */
.L_x_768:
        /* <DEDUP_REMOVED lines=20> */
.L_x_771:
[----:B------:R-:W-:Y:S05]  /*2e130*/  BSYNC.RECONVERGENT B5 ;  /* 0x0000000000057941 */ /* 0x000fea0003800200 */
.L_x_770:
        /* <DEDUP_REMOVED lines=21> */
.L_x_773:
[----:B------:R-:W-:Y:S05]  /*2e290*/  BSYNC.RECONVERGENT B5 ;  /* 0x0000000000057941 */ /* 0x000fea0003800200 */
.L_x_772:
        /* <DEDUP_REMOVED lines=20> */
.L_x_775:
[----:B------:R-:W-:Y:S05]  /*2e3e0*/  BSYNC.RECONVERGENT B5 ;  /* 0x0000000000057941 */ /* 0x000fea0003800200 */
.L_x_774:
        /* <DEDUP_REMOVED lines=20> */
.L_x_777:
[----:B------:R-:W-:Y:S05]  /*2e530*/  BSYNC.RECONVERGENT B5 ;  /* 0x0000000000057941 */ /* 0x000fea0003800200 */
.L_x_776:
[----:B------:R-:W-:Y:S05]  /*2e540*/  BRA `(.L_x_778) ;  /* 0x0000001000687947 */ /* 0x000fea0003800000 */
.L_x_755:
[----:B------:R-:W-:Y:S01]  /*2e550*/  FSETP.NEU.AND P0, PT, |R10|, +INF , PT ;  /* 0x7f8000000a00780b */ /* 0x000fe20003f0d200 */
[----:B------:R-:W-:Y:S01]  /*2e560*/  BSSY.RECONVERGENT B1, `(.L_x_749) ;  /* 0x0000073000017945 */ /* 0x000fe20003800200 */
[----:B------:R-:W-:-:S11]  /*2e570*/  MOV R5, RZ ;  /* 0x000000ff00057202 */ /* 0x000fd60000000f00 */
[----:B------:R-:W-:Y:S05]  /*2e580*/  @!P0 BRA `(.L_x_779) ;  /* 0x0000000400c08947 */ /* 0x000fea0003800000 */
[----:B------:R-:W0:Y:S01]  /*2e590*/  MUFU.RCP R3, |R10| ;  /* 0x4000000a00037308 */ /* 0x000e220000001000 */
[----:B------:R-:W-:Y:S02]  /*2e5a0*/  HFMA2 R2, -RZ, RZ, 1.947265625, 0.9541015625 ;  /* 0x3fca3ba2ff027431 */ /* 0x000fe400000001ff */
[----:B------:R-:W-:Y:S01]  /*2e5b0*/  IMAD.MOV.U32 R26, RZ, RZ, 0x4082cb37 ;  /* 0x4082cb37ff1a7424 */ /* 0x000fe200078e00ff */
        /* <DEDUP_REMOVED lines=23> */
[----:B------:R-:W-:Y:S02]  /*2e730*/  MOV R5, RZ ;  /* 0x000000ff00057202 */ /* 0x000fe40000000f00 */
[----:B------:R-:W-:Y:S02]  /*2e740*/  MOV R28, RZ ;  /* 0x000000ff001c7202 */ /* 0x000fe40000000f00 */
[----:B------:R-:W-:-:S07]  /*2e750*/  LOP3.LUT R32, R32, 0x80000000, RZ, 0xfc, !PT ;  /* 0x8000000020207812 */ /* 0x000fce00078efcff */
.L_x_784:
        /* <DEDUP_REMOVED lines=12> */
.L_x_783:
        /* <DEDUP_REMOVED lines=32> */
.L_x_782:
[----:B------:R-:W-:Y:S02]  /*2ea20*/  HFMA2 R31, -RZ, RZ, 0, 0 ;  /* 0x00000000ff1f7431 */ /* 0x000fe400000001ff */
[----:B------:R-:W-:-:S07]  /*2ea30*/  FMUL R3, RZ, R6 ;  /* 0x00000006ff037220 */ /* 0x000fce0000400000 */
.L_x_781:
[----:B------:R-:W-:Y:S05]  /*2ea40*/  BSYNC.RECONVERGENT B2 ;  /* 0x0000000000027941 */ /* 0x000fea0003800200 */
.L_x_780:
[----:B------:R-:W-:Y:S01]  /*2ea50*/  LOP3.LUT R31, R31, 0x3, RZ, 0xc0, !PT ;  /* 0x000000031f1f7812 */ /* 0x000fe200078ec0ff */
[C---:B------:R-:W-:Y:S01]  /*2ea60*/  FMUL R27, |R10|.reuse, 16777216 ;  /* 0x4b8000000a1b7820 */ /* 0x040fe20000400200 */
[----:B------:R-:W-:Y:S01]  /*2ea70*/  MOV R2, 0x3fc90fdb ;  /* 0x3fc90fdb00027802 */ /* 0x000fe20000000f00 */
[----:B------:R-:W-:Y:S01]  /*2ea80*/  HFMA2 R28, -RZ, RZ, 0.487060546875, -0.0625 ;  /* 0x37cbac00ff1c7431 */ /* 0x000fe200000001ff */
[----:B------:R-:W-:Y:S02]  /*2ea90*/  I2FP.F32.U32 R31, R31 ;  /* 0x0000001f001f7245 */ /* 0x000fe40000201000 */
[----:B------:R-:W-:-:S03]  /*2eaa0*/  FSETP.GEU.AND P2, PT, |R10|, 1.175494350822287508e-38, PT ;  /* 0x008000000a00780b */ /* 0x000fc60003f4e200 */
[----:B------:R-:W-:Y:S01]  /*2eab0*/  FFMA R2, R31, R2, -2.3561944961547851562 ;  /* 0xc016cbe41f027423 */ /* 0x000fe20000000002 */
[----:B------:R-:W-:Y:S01]  /*2eac0*/  FSEL R32, R27, |R10|, !P2 ;  /* 0x4000000a1b207208 */ /* 0x000fe20005000000 */
[----:B------:R-:W-:Y:S01]  /*2ead0*/  HFMA2 R31, -RZ, RZ, 1.541015625, -0.052001953125 ;  /* 0x3e2aaaa8ff1f7431 */ /* 0x000fe200000001ff */
        /* <DEDUP_REMOVED lines=27> */
.L_x_779:
[----:B------:R-:W-:Y:S05]  /*2ec90*/  BSYNC.RECONVERGENT B1 ;  /* 0x0000000000017941 */ /* 0x000fea0003800200 */
.L_x_749:
        /* <DEDUP_REMOVED lines=27> */
.L_x_786:
[----:B------:R-:W-:Y:S01]  /*2ee50*/  FSETP.NEU.AND P0, PT, |R10|, +INF , PT ;  /* 0x7f8000000a00780b */ /* 0x000fe20003f0d200 */
[----:B------:R-:W-:-:S12]  /*2ee60*/  HFMA2 R6, -RZ, RZ, 0, 0 ;  /* 0x00000000ff067431 */ /* 0x000fd800000001ff */
[----:B------:R-:W-:Y:S05]  /*2ee70*/  @!P0 BRA `(.L_x_787) ;  /* 0x0000000400c08947 */ /* 0x000fea0003800000 */
[----:B------:R-:W0:Y:S01]  /*2ee80*/  MUFU.RCP R3, |R10| ;  /* 0x4000000a00037308 */ /* 0x000e220000001000 */
[----:B------:R-:W-:Y:S01]  /*2ee90*/  MOV R9, 0x3f91e009 ;  /* 0x3f91e00900097802 */ /* 0x000fe20000000f00 */
[----:B------:R-:W-:Y:S01]  /*2eea0*/  BSSY.RECONVERGENT B2, `(.L_x_788) ;  /* 0x0000050000027945 */ /* 0x000fe20003800200 */
[----:B------:R-:W-:Y:S01]  /*2eeb0*/  FSETP.GEU.AND P0, PT, |R10|, 1.175494350822287508e-38, PT ;  /* 0x008000000a00780b */ /* 0x000fe20003f0e200 */
        /* <DEDUP_REMOVED lines=26> */
[----:B------:R-:W-:Y:S02]  /*2f060*/  IMAD.SHL.U32 R32, R6, 0x100, RZ ;  /* 0x0000010006207824 */ /* 0x000fe400078e00ff */
[----:B------:R-:W-:Y:S01]  /*2f070*/  HFMA2 R31, -RZ, RZ, 0, 0 ;  /* 0x00000000ff1f7431 */ /* 0x000fe200000001ff */
[----:B------:R-:W-:Y:S01]  /*2f080*/  BSSY.RECONVERGENT B6, `(.L_x_791) ;  /* 0x000000f000067945 */ /* 0x000fe20003800200 */
[----:B------:R-:W-:Y:S02]  /*2f090*/  MOV R28, RZ ;  /* 0x000000ff001c7202 */ /* 0x000fe40000000f00 */
[----:B------:R-:W-:Y:S02]  /*2f0a0*/  MOV R33, RZ ;  /* 0x000000ff00217202 */ /* 0x000fe40000000f00 */
[----:B------:R-:W-:-:S07]  /*2f0b0*/  LOP3.LUT R32, R32, 0x80000000, RZ, 0xfc, !PT ;  /* 0x8000000020207812 */ /* 0x000fce00078efcff */
.L_x_792:
        /* <DEDUP_REMOVED lines=12> */
.L_x_791:
        /* <DEDUP_REMOVED lines=32> */
.L_x_790:
[----:B------:R-:W-:Y:S02]  /*2f380*/  HFMA2 R33, -RZ, RZ, 0, 0 ;  /* 0x00000000ff217431 */ /* 0x000fe400000001ff */
[----:B------:R-:W-:-:S07]  /*2f390*/  FMUL R3, RZ, R6 ;  /* 0x00000006ff037220 */ /* 0x000fce0000400000 */
.L_x_789:
[----:B------:R-:W-:Y:S05]  /*2f3a0*/  BSYNC.RECONVERGENT B2 ;  /* 0x0000000000027941 */ /* 0x000fea0003800200 */
.L_x_788:
[----:B------:R-:W-:Y:S01]  /*2f3b0*/  LOP3.LUT R33, R33, 0x3, RZ, 0xc0, !PT ;  /* 0x0000000321217812 */ /* 0x000fe200078ec0ff */
[----:B------:R-:W-:Y:S01]  /*2f3c0*/  HFMA2 R28, -RZ, RZ, 0.487060546875, -0.0625 ;  /* 0x37cbac00ff1c7431 */ /* 0x000fe200000001ff */
[----:B------:R-:W-:Y:S01]  /*2f3d0*/  MOV R2, 0x3fc90fdb ;  /* 0x3fc90fdb00027802 */ /* 0x000fe20000000f00 */
[----:B------:R-:W-:Y:S01]  /*2f3e0*/  HFMA2 R31, -RZ, RZ, 1.541015625, -0.052001953125 ;  /* 0x3e2aaaa8ff1f7431 */ /* 0x000fe200000001ff */
        /* <DEDUP_REMOVED lines=25> */
.L_x_787:
[----:B------:R-:W-:Y:S05]  /*2f580*/  BSYNC.RECONVERGENT B1 ;  /* 0x0000000000017941 */ /* 0x000fea0003800200 */
.L_x_785:
        /* <DEDUP_REMOVED lines=20> */
.L_x_794:
[----:B------:R-:W-:Y:S05]  /*2f6d0*/  BSYNC.RECONVERGENT B6 ;  /* 0x0000000000067941 */ /* 0x000fea0003800200 */
.L_x_793:
[----:B------:R-:W-:-:S07]  /*2f6e0*/  FFMA R2, R5, R2, -R6 ;  /* 0x0000000205027223 */ /* 0x000fce0000000806 */
.L_x_778:
[----:B------:R-:W-:Y:S05]  /*2f6f0*/  BSYNC.RECONVERGENT B4 ;  /* 0x0000000000047941 */ /* 0x000fea0003800200 */
.L_x_745:
[----:B------:R-:W-:-:S04]  /*2f700*/  FADD R3, -R2, R8 ;  /* 0x0000000802037221 */ /* 0x000fc80000000100 */
[----:B------:R-:W-:Y:S01]  /*2f710*/  FMUL R18, R18, R3 ;  /* 0x0000000312127220 */ /* 0x000fe20000400000 */
[----:B------:R-:W-:Y:S06]  /*2f720*/  BRA `(.L_x_683) ;  /* 0x0000001000f47947 */ /* 0x000fec0003800000 */
.L_x_696:
        /* <DEDUP_REMOVED lines=24> */
.L_x_796:
[----:B------:R-:W-:Y:S01]  /*2f8b0*/  FSETP.NEU.AND P0, PT, |R10|, +INF , PT ;  /* 0x7f8000000a00780b */ /* 0x000fe20003f0d200 */
[----:B------:R-:W-:-:S12]  /*2f8c0*/  HFMA2 R2, -RZ, RZ, 0, 0 ;  /* 0x00000000ff027431 */ /* 0x000fd800000001ff */
[----:B------:R-:W-:Y:S05]  /*2f8d0*/  @!P0 BRA `(.L_x_797) ;  /* 0x0000000400b88947 */ /* 0x000fea0003800000 */
[----:B------:R-:W0:Y:S01]  /*2f8e0*/  MUFU.RCP R3, |R10| ;  /* 0x4000000a00037308 */ /* 0x000e220000001000 */
[----:B------:R-:W-:Y:S01]  /*2f8f0*/  IMAD.MOV.U32 R5, RZ, RZ, 0x3fca3ba2 ;  /* 0x3fca3ba2ff057424 */ /* 0x000fe200078e00ff */
        /* <DEDUP_REMOVED lines=26> */
.L_x_801:
        /* <DEDUP_REMOVED lines=43> */
.L_x_800:
[----:B------:R-:W-:Y:S02]  /*2fd50*/  HFMA2 R27, -RZ, RZ, 0, 0 ;  /* 0x00000000ff1b7431 */ /* 0x000fe400000001ff */
[----:B------:R-:W-:-:S07]  /*2fd60*/  FMUL R3, RZ, R18 ;  /* 0x00000012ff037220 */ /* 0x000fce0000400000 */
.L_x_799:
[----:B------:R-:W-:Y:S05]  /*2fd70*/  BSYNC.RECONVERGENT B2 ;  /* 0x0000000000027941 */ /* 0x000fea0003800200 */
.L_x_798:
        /* <DEDUP_REMOVED lines=36> */
.L_x_797:
[----:B------:R-:W-:Y:S05]  /*2ffc0*/  BSYNC.RECONVERGENT B1 ;  /* 0x0000000000017941 */ /* 0x000fea0003800200 */
.L_x_795:
        /* <DEDUP_REMOVED lines=30> */
.L_x_803:
        /* <DEDUP_REMOVED lines=31> */
.L_x_808:
        /* <DEDUP_REMOVED lines=43> */
.L_x_807:
[----:B------:R-:W-:Y:S02]  /*30650*/  HFMA2 R31, -RZ, RZ, 0, 0 ;  /* 0x00000000ff1f7431 */ /* 0x000fe400000001ff */
[----:B------:R-:W-:-:S07]  /*30660*/  FMUL R3, RZ, R26 ;  /* 0x0000001aff037220 */ /* 0x000fce0000400000 */
.L_x_806:
[----:B------:R-:W-:Y:S05]  /*30670*/  BSYNC.RECONVERGENT B2 ;  /* 0x0000000000027941 */ /* 0x000fea0003800200 */
.L_x_805:
        /* <DEDUP_REMOVED lines=36> */
.L_x_804:
[----:B------:R-:W-:Y:S05]  /*308c0*/  BSYNC.RECONVERGENT B1 ;  /* 0x0000000000017941 */ /* 0x000fea0003800200 */
.L_x_802:
        /* <DEDUP_REMOVED lines=19> */
.L_x_810:
[----:B------:R-:W-:Y:S05]  /*30a00*/  BSYNC.RECONVERGENT B4 ;  /* 0x0000000000047941 */ /* 0x000fea0003800200 */
.L_x_809:
        /* <DEDUP_REMOVED lines=13> */
.L_x_812:
[----:B------:R-:W-:Y:S05]  /*30ae0*/  BSYNC.RECONVERGENT B4 ;  /* 0x0000000000047941 */ /* 0x000fea0003800200 */
.L_x_811:
[----:B------:R-:W-:-:S07]  /*30af0*/  FMUL R18, R2, R18 ;  /* 0x0000001202127220 */ /* 0x000fce0000400000 */
.L_x_683:
[----:B------:R-:W-:Y:S05]  /*30b00*/  BSYNC.RECONVERGENT B3 ;  /* 0x0000000000037941 */ /* 0x000fea0003800200 */
.L_x_682:
        /* <DEDUP_REMOVED lines=28> */
.L_x_818:
[----:B------:R-:W-:Y:S01]  /*30cd0*/  FMUL.FTZ R31, R2, R3 ;  /* 0x00000003021f7220 */ /* 0x000fe20000410000 */
[----:B------:R-:W-:-:S03]  /*30ce0*/  FMUL.FTZ R3, R3, 0.5 ;  /* 0x3f00000003037820 */ /* 0x000fc60000410000 */
[----:B------:R-:W-:-:S04]  /*30cf0*/  FFMA R2, -R31, R31, R2 ;  /* 0x0000001f1f027223 */ /* 0x000fc80000000102 */
[----:B------:R-:W-:-:S07]  /*30d00*/  FFMA R31, R2, R3, R31 ;  /* 0x00000003021f7223 */ /* 0x000fce000000001f */
.L_x_819:
[----:B------:R-:W-:Y:S05]  /*30d10*/  BSYNC.RECONVERGENT B2 ;  /* 0x0000000000027941 */ /* 0x000fea0003800200 */
.L_x_817:
[----:B------:R-:W-:Y:S01]  /*30d20*/  IMAD.MOV.U32 R2, RZ, RZ, 0x3f000000 ;  /* 0x3f000000ff027424 */ /* 0x000fe200078e00ff */
[C---:B------:R-:W-:Y:S01]  /*30d30*/  FSETP.NEU.AND P1, PT, |R31|.reuse, 1, PT ;  /* 0x3f8000001f00780b */ /* 0x040fe20003f2d200 */
[----:B------:R-:W-:Y:S01]  /*30d40*/  HFMA2 R8, -RZ, RZ, 1.3251953125, -55.71875 ;  /* 0x3d4dd2f7ff087431 */ /* 0x000fe200000001ff */
[C---:B------:R-:W-:Y:S01]  /*30d50*/  FSETP.GT.AND P0, PT, |R31|.reuse, 0.56000000238418579102, PT ;  /* 0x3f0f5c291f00780b */ /* 0x040fe20003f04200 */
        /* <DEDUP_REMOVED lines=15> */
[----:B------:R-:W-:-:S03]  /*30e50*/  MOV R3, 0x3fd774eb ;  /* 0x3fd774eb00037802 */ /* 0x000fc60000000f00 */
[----:B------:R-:W-:-:S04]  /*30e60*/  FMUL R2, R6, -2 ;  /* 0xc000000006027820 */ /* 0x000fc80000400000 */
[----:B------:R-:W-:-:S05]  /*30e70*/  @P0 FFMA R6, R3, 0.93318945169448852539, R2 ;  /* 0x3f6ee58103060823 */ /* 0x000fca0000000002 */
[C---:B------:R-:W-:Y:S02]  /*30e80*/  FSETP.NAN.AND P0, PT, R6.reuse, R6, PT ;  /* 0x000000060600720b */ /* 0x040fe40003f08000 */
[----:B------:R-:W-:-:S04]  /*30e90*/  LOP3.LUT R9, R6, 0x80000000, R31, 0xb8, !PT ;  /* 0x8000000006097812 */ /* 0x000fc800078eb81f */
[----:B------:R-:W-:Y:S01]  /*30ea0*/  FSEL R9, R9, R6, !P0 ;  /* 0x0000000609097208 */ /* 0x000fe20004000000 */
[----:B------:R-:W-:Y:S06]  /*30eb0*/  BRA `(.L_x_820) ;  /* 0x0000000000647947 */ /* 0x000fec0003800000 */
.L_x_816:
        /* <DEDUP_REMOVED lines=20> */
[----:B------:R-:W-:-:S03]  /*31000*/  HFMA2 R3, -RZ, RZ, 1.9599609375, 20144 ;  /* 0x3fd774ebff037431 */ /* 0x000fc600000001ff */
[----:B------:R-:W-:-:S05]  /*31010*/  FFMA R9, |R5|, R6, |R5| ;  /* 0x0000000605097223 */ /* 0x000fca0000000605 */
[----:B------:R-:W-:-:S05]  /*31020*/  FSEL R2, R9, -R9, P0 ;  /* 0x8000000909027208 */ /* 0x000fca0000000000 */
[----:B------:R-:W-:-:S04]  /*31030*/  @!P1 FFMA R9, R3, 0.93318945169448852539, R2 ;  /* 0x3f6ee58103099823 */ /* 0x000fc80000000002 */
[----:B------:R-:W-:-:S07]  /*31040*/  @P0 FADD R9, R9, R9 ;  /* 0x0000000909090221 */ /* 0x000fce0000000000 */
.L_x_820:
[----:B------:R-:W-:Y:S05]  /*31050*/  BSYNC.RECONVERGENT B1 ;  /* 0x0000000000017941 */ /* 0x000fea0003800200 */
.L_x_815:
        /* <DEDUP_REMOVED lines=17> */
.L_x_824:
        /* <DEDUP_REMOVED lines=42> */
.L_x_823:
[----:B------:R-:W-:Y:S02]  /*31410*/  HFMA2 R5, -RZ, RZ, 0, 0 ;  /* 0x00000000ff057431 */ /* 0x000fe400000001ff */
[----:B------:R-:W-:-:S07]  /*31420*/  FMUL R3, RZ, R9 ;  /* 0x00000009ff037220 */ /* 0x000fce0000400000 */
.L_x_822:
[----:B------:R-:W-:Y:S05]  /*31430*/  BSYNC.RECONVERGENT B1 ;  /* 0x0000000000017941 */ /* 0x000fea0003800200 */
.L_x_821:
        /* <DEDUP_REMOVED lines=34> */
.L_x_826:
[----:B------:R-:W-:Y:S05]  /*31660*/  BSYNC.RECONVERGENT B4 ;  /* 0x0000000000047941 */ /* 0x000fea0003800200 */
.L_x_825:
[----:B------:R-:W-:-:S13]  /*31670*/  FSETP.GTU.AND P0, PT, |R5|, 9.9999999392252902908e-09, PT ;  /* 0x322bcc770500780b */ /* 0x000fda0003f0c200 */
[----:B------:R-:W-:Y:S05]  /*31680*/  @P0 BRA `(.L_x_827) ;  /* 0x0000005400380947 */ /* 0x000fea0003800000 */
[----:B------:R-:W-:Y:S01]  /*31690*/  FSETP.GTU.AND P3, PT, |R5|, 8, PT ;  /* 0x410000000500780b */ /* 0x000fe20003f6c200 */
[----:B------:R-:W-:-:S12]  /*316a0*/  BSSY.RECONVERGENT B1, `(.L_x_828) ;  /* 0x000008b000017945 */ /* 0x000fd80003800200 */
[----:B------:R-:W-:Y:S05]  /*316b0*/  @P3 BRA `(.L_x_829) ;  /* 0x0000000000603947 */ /* 0x000fea0003800000 */
[C---:B------:R-:W-:Y:S01]  /*316c0*/  FADD R2, |R5|.reuse, -2.4048254489898681641 ;  /* 0xc019e8a905027421 */ /* 0x040fe20000000200 */
[----:B------:R-:W-:Y:S02]  /*316d0*/  IMAD.MOV.U32 R3, RZ, RZ, 0x26b3b8e7 ;  /* 0x26b3b8e7ff037424 */ /* 0x000fe400078e00ff */
        /* <DEDUP_REMOVED lines=22> */
.L_x_829:
        /* <DEDUP_REMOVED lines=32> */
.L_x_834:
        /* <DEDUP_REMOVED lines=36> */
[----:B------:R-:W-:Y:S02]  /*31c80*/  ISETP.GE.AND P1, PT, R14, RZ, PT ;  /* 0x000000ff0e00720c */ /* 0x000fe40003f26270 */
[----:B------:R-:W-:Y:S01]  /*31c90*/  @!P0 MOV R8, R6 ;  /* 0x0000000600088202 */ /* 0x000fe20000000f00 */
[----:B-1----:R-:W-:-:S10]  /*31ca0*/  DMUL R10, R2, UR4 ;  /* 0x00000004020a7c28 */ /* 0x002fd40008000000 */
[----:B------:R-:W1:Y:S02]  /*31cb0*/  F2F.F32.F64 R10, R10 ;  /* 0x0000000a000a7310 */ /* 0x000e640000301000 */
[----:B-1----:R-:W-:Y:S01]  /*31cc0*/  FSEL R6, -R10, R10, !P1 ;  /* 0x0000000a0a067208 */ /* 0x002fe20004800100 */
[----:B------:R-:W-:Y:S06]  /*31cd0*/  BRA `(.L_x_832) ;  /* 0x0000000000087947 */ /* 0x000fec0003800000 */
.L_x_833:
[----:B------:R-:W-:Y:S02]  /*31ce0*/  HFMA2 R8, -RZ, RZ, 0, 0 ;  /* 0x00000000ff087431 */ /* 0x000fe400000001ff */
[----:B------:R-:W-:-:S07]  /*31cf0*/  FMUL R6, RZ, R14 ;  /* 0x0000000eff067220 */ /* 0x000fce0000400000 */
.L_x_832:
[----:B------:R-:W-:Y:S05]  /*31d00*/  BSYNC.RECONVERGENT B2 ;  /* 0x0000000000027941 */ /* 0x000fea0003800200 */
.L_x_831:
[----:B------:R-:W-:Y:S01]  /*31d10*/  LOP3.LUT R8, R8, 0x3, RZ, 0xc0, !PT ;  /* 0x0000000308087812 */ /* 0x000fe200078ec0ff */
[----:B------:R-:W-:Y:S01]  /*31d20*/  HFMA2 R12, -RZ, RZ, 1.541015625, -0.052001953125 ;  /* 0x3e2aaaa8ff0c7431 */ /* 0x000fe200000001ff */
        /* <DEDUP_REMOVED lines=8> */
[----:B------:R-:W-:Y:S02]  /*31db0*/  HFMA2 R8, -RZ, RZ, 0.487060546875, -0.0625 ;  /* 0x37cbac00ff087431 */ /* 0x000fe400000001ff */
[----:B------:R-:W-:-:S03]  /*31dc0*/  FMUL R2, R3, 0.63661974668502807617 ;  /* 0x3f22f98303027820 */ /* 0x000fc60000400000 */
        /* <DEDUP_REMOVED lines=24> */
.L_x_830:
[----:B------:R-:W-:Y:S05]  /*31f50*/  BSYNC.RECONVERGENT B1 ;  /* 0x0000000000017941 */ /* 0x000fea0003800200 */
.L_x_828:
        /* <DEDUP_REMOVED lines=18> */
.L_x_838:
[----:B------:R-:W-:Y:S05]  /*32080*/  BSYNC.RECONVERGENT B5 ;  /* 0x0000000000057941 */ /* 0x000fea0003800200 */
.L_x_837:
[----:B------:R-:W1:Y:S01]  /*32090*/  MUFU.RCP R6, R5 ;  /* 0x0000000500067308 */ /* 0x000e620000001000 */
[----:B------:R-:W-:Y:S01]  /*320a0*/  UMOV UR4, 0x41900000 ;  /* 0x4190000000047882 */ /* 0x000fe20000000000 */
[----:B------:R-:W-:Y:S01]  /*320b0*/  IMAD.MOV.U32 R8, RZ, RZ, R2 ;  /* 0x000000ffff087224 */ /* 0x000fe200078e0002 */
[----:B------:R-:W-:Y:S01]  /*320c0*/  MOV R10, UR4 ;  /* 0x00000004000a7c02 */ /* 0x000fe20008000f00 */
[----:B------:R-:W-:Y:S01]  /*320d0*/  HFMA2 R7, -RZ, RZ, 1.875, 0 ;  /* 0x3f800000ff077431 */ /* 0x000fe200000001ff */
[----:B------:R-:W-:Y:S02]  /*320e0*/  BSSY.RECONVERGENT B5, `(.L_x_839) ;  /* 0x000000f000057945 */ /* 0x000fe40003800200 */
        /* <DEDUP_REMOVED lines=14> */
.L_x_840:
[----:B------:R-:W-:Y:S05]  /*321d0*/  BSYNC.RECONVERGENT B5 ;  /* 0x0000000000057941 */ /* 0x000fea0003800200 */
.L_x_839:
        /* <DEDUP_REMOVED lines=20> */
.L_x_842:
[----:B------:R-:W-:Y:S05]  /*32320*/  BSYNC.RECONVERGENT B5 ;  /* 0x0000000000057941 */ /* 0x000fea0003800200 */
.L_x_841:
        /* <DEDUP_REMOVED lines=20> */
.L_x_844:
[----:B------:R-:W-:Y:S05]  /*32470*/  BSYNC.RECONVERGENT B5 ;  /* 0x0000000000057941 */ /* 0x000fea0003800200 */
.L_x_843:
        /* <DEDUP_REMOVED lines=21> */
.L_x_846:
[----:B------:R-:W-:Y:S05]  /*325d0*/  BSYNC.RECONVERGENT B5 ;  /* 0x0000000000057941 */ /* 0x000fea0003800200 */
.L_x_845:
        /* <DEDUP_REMOVED lines=20> */
.L_x_848:
[----:B------:R-:W-:Y:S05]  /*32720*/  BSYNC.RECONVERGENT B5 ;  /* 0x0000000000057941 */ /* 0x000fea0003800200 */
.L_x_847:
        /* <DEDUP_REMOVED lines=21> */
.L_x_850:
[----:B------:R-:W-:Y:S05]  /*32880*/  BSYNC.RECONVERGENT B5 ;  /* 0x0000000000057941 */ /* 0x000fea0003800200 */
.L_x_849:
        /* <DEDUP_REMOVED lines=16> */
[----:B------:R-:W-:Y:S02]  /*32990*/  HFMA2 R3, -RZ, RZ, 2.375, 0 ;  /* 0x40c00000ff037431 */ /* 0x000fe400000001ff */
[----:B------:R-:W-:Y:S01]  /*329a0*/  IMAD.MOV.U32 R2, RZ, RZ, R5 ;  /* 0x000000ffff027224 */ /* 0x000fe200078e0005 */
[----:B------:R-:W-:-:S07]  /*329b0*/  MOV R26, 0x329d0 ;  /* 0x000329d0001a7802 */ /* 0x000fce0000000f00 */
[----:B0-----:R-:W-:Y:S05]  /*329c0*/  CALL.REL.NOINC `($__internal_1_$__cuda_sm3x_div_rn_noftz_f32_slowpath) ;  /* 0x000002c400e47944 */ /* 0x001fea0003c00000 */
.L_x_852:
[----:B------:R-:W-:Y:S05]  /*329d0*/  BSYNC.RECONVERGENT B5 ;  /* 0x0000000000057941 */ /* 0x000fea0003800200 */
.L_x_851:
        /* <DEDUP_REMOVED lines=21> */
.L_x_854:
[----:B------:R-:W-:Y:S05]  /*32b30*/  BSYNC.RECONVERGENT B5 ;  /* 0x0000000000057941 */ /* 0x000fea0003800200 */
.L_x_853:
        /* <DEDUP_REMOVED lines=20> */
.L_x_856:
[----:B------:R-:W-:Y:S05]  /*32c80*/  BSYNC.RECONVERGENT B5 ;  /* 0x0000000000057941 */ /* 0x000fea0003800200 */
.L_x_855:
        /* <DEDUP_REMOVED lines=20> */
.L_x_858:
[----:B------:R-:W-:Y:S05]  /*32dd0*/  BSYNC.RECONVERGENT B5 ;  /* 0x0000000000057941 */ /* 0x000fea0003800200 */
.L_x_857:
[----:B------:R-:W-:Y:S05]  /*32de0*/  BRA `(.L_x_859) ;  /* 0x0000001000ac7947 */ /* 0x000fea0003800000 */
.L_x_836:
        /* <DEDUP_REMOVED lines=23> */
.L_x_861:
        /* <DEDUP_REMOVED lines=31> */
.L_x_866:
        /* <DEDUP_REMOVED lines=43> */
.L_x_865:
[----:B------:R-:W-:Y:S01]  /*33400*/  FMUL R6, RZ, R14 ;  /* 0x0000000eff067220 */ /* 0x000fe20000400000 */
[----:B------:R-:W-:-:S07]  /*33410*/  IMAD.MOV.U32 R8, RZ, RZ, RZ ;  /* 0x000000ffff087224 */ /* 0x000fce00078e00ff */
.L_x_864:
[----:B------:R-:W-:Y:S05]  /*33420*/  BSYNC.RECONVERGENT B2 ;  /* 0x0000000000027941 */ /* 0x000fea0003800200 */
.L_x_863:
[----:B------:R-:W-:Y:S01]  /*33430*/  HFMA2 R3, -RZ, RZ, 1.9462890625, 0.0004794597625732421875 ;  /* 0x3fc90fdbff037431 */ /* 0x000fe200000001ff */
[----:B------:R-:W-:Y:S01]  /*33440*/  LOP3.LUT R8, R8, 0x3, RZ, 0xc0, !PT ;  /* 0x0000000308087812 */ /* 0x000fe200078ec0ff */
[----:B------:R-:W-:Y:S01]  /*33450*/  HFMA2 R10, -RZ, RZ, 1.0078125, -8.98838043212890625e-05 ;  /* 0x3c0885e4ff0a7431 */ /* 0x000fe200000001ff */
[----:B------:R-:W-:Y:S02]  /*33460*/  FSETP.GEU.AND P2, PT, |R5|, 1.175494350822287508e-38, PT ;  /* 0x008000000500780b */ /* 0x000fe40003f4e200 */
[----:B------:R-:W-:Y:S02]  /*33470*/  I2FP.F32.U32 R8, R8 ;  /* 0x0000000800087245 */ /* 0x000fe40000201000 */
[----:B------:R-:W-:-:S03]  /*33480*/  MOV R11, 0x3e2aaaa8 ;  /* 0x3e2aaaa8000b7802 */ /* 0x000fc60000000f00 */
[----:B------:R-:W-:Y:S01]  /*33490*/  FFMA R3, R8, R3, -2.3561944961547851562 ;  /* 0xc016cbe408037423 */ /* 0x000fe20000000003 */
[----:B------:R-:W-:-:S03]  /*334a0*/  FMUL R8, |R5|, 16777216 ;  /* 0x4b80000005087820 */ /* 0x000fc60000400200 */
[----:B------:R-:W-:Y:S02]  /*334b0*/  FADD R3, R3, R6 ;  /* 0x0000000603037221 */ /* 0x000fe40000000000 */
[----:B------:R-:W-:Y:S02]  /*334c0*/  FSEL R13, R8, |R5|, !P2 ;  /* 0x40000005080d7208 */ /* 0x000fe40005000000 */
[----:B------:R-:W-:Y:S01]  /*334d0*/  FMUL R2, R3, 0.63661974668502807617 ;  /* 0x3f22f98303027820 */ /* 0x000fe20000400000 */
[----:B------:R-:W-:-:S03]  /*334e0*/  MOV R8, 0x37cbac00 ;  /* 0x37cbac0000087802 */ /* 0x000fc60000000f00 */
        /* <DEDUP_REMOVED lines=24> */
.L_x_862:
[----:B------:R-:W-:Y:S05]  /*33670*/  BSYNC.RECONVERGENT B1 ;  /* 0x0000000000017941 */ /* 0x000fea0003800200 */
.L_x_860:
        /* <DEDUP_REMOVED lines=28> */
.L_x_868:
        /* <DEDUP_REMOVED lines=31> */
.L_x_873:
        /* <DEDUP_REMOVED lines=43> */
.L_x_872:
[----:B------:R-:W-:Y:S02]  /*33ce0*/  HFMA2 R7, -RZ, RZ, 0, 0 ;  /* 0x00000000ff077431 */ /* 0x000fe400000001ff */
[----:B------:R-:W-:-:S07]  /*33cf0*/  FMUL R3, RZ, R13 ;  /* 0x0000000dff037220 */ /* 0x000fce0000400000 */
.L_x_871:
[----:B------:R-:W-:Y:S05]  /*33d00*/  BSYNC.RECONVERGENT B2 ;  /* 0x0000000000027941 */ /* 0x000fea0003800200 */
.L_x_870:
[----:B------:R-:W-:Y:S01]  /*33d10*/  LOP3.LUT R7, R7, 0x3, RZ, 0xc0, !PT ;  /* 0x0000000307077812 */ /* 0x000fe200078ec0ff */
[C---:B------:R-:W-:Y:S01]  /*33d20*/  FMUL R10, |R5|.reuse, 16777216 ;  /* 0x4b800000050a7820 */ /* 0x040fe20000400200 */
[----:B------:R-:W-:Y:S01]  /*33d30*/  MOV R2, 0x3fc90fdb ;  /* 0x3fc90fdb00027802 */ /* 0x000fe20000000f00 */
[----:B------:R-:W-:Y:S01]  /*33d40*/  IMAD.MOV.U32 R11, RZ, RZ, 0x3c0885e4 ;  /* 0x3c0885e4ff0b7424 */ /* 0x000fe200078e00ff */
        /* <DEDUP_REMOVED lines=32> */
.L_x_869:
[----:B------:R-:W-:Y:S05]  /*33f50*/  BSYNC.RECONVERGENT B1 ;  /* 0x0000000000017941 */ /* 0x000fea0003800200 */
.L_x_867:
        /* <DEDUP_REMOVED lines=15> */
.L_x_875:
[----:B------:R-:W-:Y:S05]  /*34050*/  BSYNC.RECONVERGENT B5 ;  /* 0x0000000000057941 */ /* 0x000fea0003800200 */
.L_x_874:
[----:B------:R-:W-:Y:S02]  /*34060*/  FSETP.GEU.AND P0, PT, |R5|, 1.000000003171076851e-30, PT ;  /* 0x0da242600500780b */ /* 0x000fe40003f0e200 */
[----:B------:R-:W-:-:S04]  /*34070*/  LOP3.LUT R3, R6, 0x80000000, R5, 0xb8, !PT ;  /* 0x8000000006037812 */ /* 0x000fc800078eb805 */
[----:B------:R-:W-:-:S05]  /*34080*/  FSEL R6, R3, R6, !P0 ;  /* 0x0000000603067208 */ /* 0x000fca0004000000 */
[----:B------:R-:W-:-:S07]  /*34090*/  FFMA R2, R6, R2, -R7 ;  /* 0x0000000206027223 */ /* 0x000fce0000000807 */
.L_x_859:
[----:B------:R-:W-:Y:S05]  /*340a0*/  BSYNC.RECONVERGENT B4 ;  /* 0x0000000000047941 */ /* 0x000fea0003800200 */
.L_x_835:
        /* <DEDUP_REMOVED lines=51> */
.L_x_878:
        /* <DEDUP_REMOVED lines=30> */
.L_x_885:
        /* <DEDUP_REMOVED lines=43> */
.L_x_884:
[----:B------:R-:W-:Y:S02]  /*34870*/  HFMA2 R7, -RZ, RZ, 0, 0 ;  /* 0x00000000ff077431 */ /* 0x000fe400000001ff */
[----:B------:R-:W-:-:S07]  /*34880*/  FMUL R3, RZ, R13 ;  /* 0x0000000dff037220 */ /* 0x000fce0000400000 */
.L_x_883:
[----:B------:R-:W-:Y:S05]  /*34890*/  BSYNC.RECONVERGENT B1 ;  /* 0x0000000000017941 */ /* 0x000fea0003800200 */
.L_x_882:
[----:B------:R-:W-:Y:S01]  /*348a0*/  LOP3.LUT R7, R7, 0x3, RZ, 0xc0, !PT ;  /* 0x0000000307077812 */ /* 0x000fe200078ec0ff */
[----:B------:R-:W-:Y:S01]  /*348b0*/  FMUL R10, |R5|, 16777216 ;  /* 0x4b800000050a7820 */ /* 0x000fe20000400200 */
[----:B------:R-:W-:Y:S01]  /*348c0*/  MOV R2, 0x3fc90fdb ;  /* 0x3fc90fdb00027802 */ /* 0x000fe20000000f00 */
[----:B------:R-:W-:Y:S01]  /*348d0*/  IMAD.MOV.U32 R11, RZ, RZ, 0x3c0885e4 ;  /* 0x3c0885e4ff0b7424 */ /* 0x000fe200078e00ff */
        /* <DEDUP_REMOVED lines=35> */
.L_x_881:
[----:B------:R-:W-:Y:S05]  /*34b10*/  @P4 BREAK.RELIABLE B5 ;  /* 0x0000000000054942 */ /* 0x000fea0003800100 */
[----:B------:R-:W-:Y:S01]  /*34b20*/  HFMA2 R10, -RZ, RZ, 0, 0 ;  /* 0x00000000ff0a7431 */ /* 0x000fe200000001ff */
[----:B------:R-:W-:Y:S06]  /*34b30*/  @P4 BRA `(.L_x_886) ;  /* 0x0000000c009c4947 */ /* 0x000fec0003800000 */
.L_x_879:
[----:B------:R-:W-:Y:S05]  /*34b40*/  BSYNC.RELIABLE B5 ;  /* 0x0000000000057941 */ /* 0x000fea0003800100 */
.L_x_877:
        /* <DEDUP_REMOVED lines=15> */
.L_x_888:
[----:B------:R-:W-:Y:S05]  /*34c40*/  BSYNC.RECONVERGENT B5 ;  /* 0x0000000000057941 */ /* 0x000fea0003800200 */
.L_x_887:
        /* <DEDUP_REMOVED lines=20> */
.L_x_890:
[----:B------:R-:W-:Y:S05]  /*34d90*/  BSYNC.RECONVERGENT B5 ;  /* 0x0000000000057941 */ /* 0x000fea0003800200 */
.L_x_889:
        /* <DEDUP_REMOVED lines=9> */
[----:B------:R-:W-:-:S03]  /*34e30*/  MOV R12, UR4 ;  /* 0x00000004000c7c02 */ /* 0x000fc60008000f00 */
        /* <DEDUP_REMOVED lines=10> */
.L_x_892:
[----:B------:R-:W-:Y:S05]  /*34ee0*/  BSYNC.RECONVERGENT B5 ;  /* 0x0000000000057941 */ /* 0x000fea0003800200 */
.L_x_891:
        /* <DEDUP_REMOVED lines=20> */
.L_x_894:
[----:B------:R-:W-:Y:S05]  /*35030*/  BSYNC.RECONVERGENT B5 ;  /* 0x0000000000057941 */ /* 0x000fea0003800200 */
.L_x_893:
        /* <DEDUP_REMOVED lines=21> */
.L_x_896:
[----:B------:R-:W-:Y:S05]  /*35190*/  BSYNC.RECONVERGENT B5 ;  /* 0x0000000000057941 */ /* 0x000fea0003800200 */
.L_x_895:
        /* <DEDUP_REMOVED lines=16> */
[----:B------:R-:W-:Y:S01]  /*352a0*/  IMAD.MOV.U32 R3, RZ, RZ, 0x41200000 ;  /* 0x41200000ff037424 */ /* 0x000fe200078e00ff */
[----:B------:R-:W-:Y:S02]  /*352b0*/  MOV R2, R5 ;  /* 0x0000000500027202 */ /* 0x000fe40000000f00 */
[----:B------:R-:W-:-:S07]  /*352c0*/  MOV R26, 0x352e0 ;  /* 0x000352e0001a7802 */ /* 0x000fce0000000f00 */
[----:B0-----:R-:W-:Y:S05]  /*352d0*/  CALL.REL.NOINC `($__internal_1_$__cuda_sm3x_div_rn_noftz_f32_slowpath) ;  /* 0x0000029c00a07944 */ /* 0x001fea0003c00000 */
.L_x_898:
[----:B------:R-:W-:Y:S05]  /*352e0*/  BSYNC.RECONVERGENT B5 ;  /* 0x0000000000057941 */ /* 0x000fea0003800200 */
.L_x_897:
        /* <DEDUP_REMOVED lines=21> */
.L_x_900:
[----:B------:R-:W-:Y:S05]  /*35440*/  BSYNC.RECONVERGENT B5 ;  /* 0x0000000000057941 */ /* 0x000fea0003800200 */
.L_x_899:
        /* <DEDUP_REMOVED lines=20> */
.L_x_902:
[----:B------:R-:W-:Y:S05]  /*35590*/  BSYNC.RECONVERGENT B5 ;  /* 0x0000000000057941 */ /* 0x000fea0003800200 */
.L_x_901:
        /* <DEDUP_REMOVED lines=21> */
.L_x_904:
[----:B------:R-:W-:Y:S05]  /*356f0*/  BSYNC.RECONVERGENT B5 ;  /* 0x0000000000057941 */ /* 0x000fea0003800200 */
.L_x_903:
        /* <DEDUP_REMOVED lines=16> */
[----:B------:R-:W-:Y:S01]  /*35800*/  HFMA2 R3, -RZ, RZ, 2, 0 ;  /* 0x40000000ff037431 */ /* 0x000fe200000001ff */
[----:B------:R-:W-:Y:S02]  /*35810*/  MOV R2, R5 ;  /* 0x0000000500027202 */ /* 0x000fe40000000f00 */
[----:B------:R-:W-:-:S07]  /*35820*/  MOV R26, 0x35840 ;  /* 0x00035840001a7802 */ /* 0x000fce0000000f00 */
[----:B0-----:R-:W-:Y:S05]  /*35830*/  CALL.REL.NOINC `($__internal_1_$__cuda_sm3x_div_rn_noftz_f32_slowpath) ;  /* 0x0000029800487944 */ /* 0x001fea0003c00000 */
.L_x_906:
[----:B------:R-:W-:Y:S05]  /*35840*/  BSYNC.RECONVERGENT B5 ;  /* 0x0000000000057941 */ /* 0x000fea0003800200 */
.L_x_905:
        /* <DEDUP_REMOVED lines=20> */
.L_x_908:
[----:B------:R-:W-:Y:S05]  /*35990*/  BSYNC.RECONVERGENT B5 ;  /* 0x0000000000057941 */ /* 0x000fea0003800200 */
.L_x_907:
[----:B------:R-:W-:Y:S05]  /*359a0*/  BRA `(.L_x_909) ;  /* 0x0000001000607947 */ /* 0x000fea0003800000 */
.L_x_886:
        /* <DEDUP_REMOVED lines=32> */
.L_x_915:
        /* <DEDUP_REMOVED lines=8> */
[----:B------:R-:W-:Y:S01]  /*35c30*/  IADD3.X R14, PT, PT, R9, R15, RZ, P1, !PT ;  /* 0x0000000f090e7210 */ /* 0x000fe20000ffe4ff */
[----:B------:R1:W-:Y:S04]  /*35c40*/  STL [R11], R8 ;  /* 0x000000080b007387 */ /* 0x0003e80000100800 */
[----:B------:R-:W-:Y:S05]  /*35c50*/  @P0 BRA `(.L_x_915) ;  /* 0xfffffffc00d40947 */ /* 0x000fea000383ffff */
[----:B------:R-:W-:Y:S05]  /*35c60*/  BSYNC.RECONVERGENT B6 ;  /* 0x0000000000067941 */ /* 0x000fea0003800200 */
.L_x_914:
        /* <DEDUP_REMOVED lines=32> */
.L_x_913:
[----:B------:R-:W-:Y:S02]  /*35e70*/  HFMA2 R11, -RZ, RZ, 0, 0 ;  /* 0x00000000ff0b7431 */ /* 0x000fe400000001ff */
[----:B------:R-:W-:-:S07]  /*35e80*/  FMUL R3, RZ, R12 ;  /* 0x0000000cff037220 */ /* 0x000fce0000400000 */
.L_x_912:
[----:B------:R-:W-:Y:S05]  /*35e90*/  BSYNC.RECONVERGENT B2 ;  /* 0x0000000000027941 */ /* 0x000fea0003800200 */
.L_x_911:
        /* <DEDUP_REMOVED lines=36> */
.L_x_910:
[----:B------:R-:W-:Y:S05]  /*360e0*/  BSYNC.RECONVERGENT B1 ;  /* 0x0000000000017941 */ /* 0x000fea0003800200 */
.L_x_880:
[----:B------:R-:W-:Y:S04]  /*360f0*/  BSSY.RECONVERGENT B1, `(.L_x_916) ;  /* 0x000008d000017945 */ /* 0x000fe80003800200 */
        /* <DEDUP_REMOVED lines=25> */
.L_x_917:
[----:B------:R-:W-:Y:S01]  /*36290*/  FSETP.NEU.AND P0, PT, |R5|, +INF , PT ;  /* 0x7f8000000500780b */ /* 0x000fe20003f0d200 */
[----:B------:R-:W-:-:S12]  /*362a0*/  HFMA2 R8, -RZ, RZ, 0, 0 ;  /* 0x00000000ff087431 */ /* 0x000fd800000001ff */
[----:B------:R-:W-:Y:S05]  /*362b0*/  @!P0 BRA `(.L_x_918) ;  /* 0x0000000400c08947 */ /* 0x000fea0003800000 */
[----:B------:R-:W1:Y:S01]  /*362c0*/  MUFU.RCP R14, |R5| ;  /* 0x40000005000e7308 */ /* 0x000e620000001000 */
[----:B------:R-:W-:Y:S01]  /*362d0*/  MOV R2, 0x3f91e009 ;  /* 0x3f91e00900027802 */ /* 0x000fe20000000f00 */
[C---:B------:R-:W-:Y:S01]  /*362e0*/  FMUL R8, |R5|.reuse, 16777216 ;  /* 0x4b80000005087820 */ /* 0x040fe20000400200 */
[----:B------:R-:W-:Y:S01]  /*362f0*/  FSETP.GEU.AND P0, PT, |R5|, 1.175494350822287508e-38, PT ;  /* 0x008000000500780b */ /* 0x000fe20003f0e200 */
[----:B------:R-:W-:Y:S03]  /*36300*/  BSSY.RECONVERGENT B2, `(.L_x_919) ;  /* 0x000004e000027945 */ /* 0x000fe60003800200 */
[----:B------:R-:W-:Y:S02]  /*36310*/  FSEL R9, R8, |R5|, !P0 ;  /* 0x4000000508097208 */ /* 0x000fe40004000000 */
[----:B------:R-:W-:Y:S02]  /*36320*/  MOV R8, 0x4056fe93 ;  /* 0x4056fe9300087802 */ /* 0x000fe40000000f00 */
        /* <DEDUP_REMOVED lines=29> */
.L_x_923:
[----:B-1----:R-:W1:Y:S02]  /*36500*/  LDC.64 R2, c[0x4][RZ] ;  /* 0x01000000ff027b82 */ /* 0x002e640000000a00 */
[----:B-1----:R-:W-:-:S06]  /*36510*/  IMAD.WIDE.U32 R2, R7, 0x4, R2 ;  /* 0x0000000407027825 */ /* 0x002fcc00078e0002 */
[----:B------:R-:W2:Y:S01]  /*36520*/  LDG.E.CONSTANT R2, desc[UR6][R2.64] ;  /* 0x0000000602027981 */ /* 0x000ea2000c1e9900 */
[C---:B------:R-:W-:Y:S02]  /*36530*/  LEA R9, R7.reuse, R1, 0x2 ;  /* 0x0000000107097211 */ /* 0x040fe400078e10ff */
[----:B------:R-:W-:-:S04]  /*36540*/  IADD3 R7, PT, PT, R7, 0x1, RZ ;  /* 0x0000000107077810 */ /* 0x000fc80007ffe0ff */
[----:B------:R-:W-:Y:S01]  /*36550*/  ISETP.NE.AND P0, PT, R7, 0x6, PT ;  /* 0x000000060700780c */ /* 0x000fe20003f05270 */
[----:B--2---:R-:W-:-:S03]  /*36560*/  IMAD.WIDE.U32 R12, R2, R27, RZ ;  /* 0x0000001b020c7225 */ /* 0x004fc600078e00ff */
[----:B------:R-:W-:-:S05]  /*36570*/  IADD3 R12, P1, PT, R12, R8, RZ ;  /* 0x000000080c0c7210 */ /* 0x000fca0007f3e0ff */
[----:B------:R1:W-:Y:S01]  /*36580*/  STL [R9], R12 ;  /* 0x0000000c09007387 */ /* 0x0003e20000100800 */
[----:B------:R-:W-:-:S03]  /*36590*/  IMAD.X R8, R13, 0x1, R17, P1 ;  /* 0x000000010d087824 */ /* 0x000fc600008e0611 */
[----:B------:R-:W-:Y:S05]  /*365a0*/  @P0 BRA `(.L_x_923) ;  /* 0xfffffffc00d40947 */ /* 0x000fea000383ffff */
[----:B------:R-:W-:Y:S05]  /*365b0*/  BSYNC.RECONVERGENT B6 ;  /* 0x0000000000067941 */ /* 0x000fea0003800200 */
.L_x_922:
        /* <DEDUP_REMOVED lines=32> */
.L_x_921:
[----:B------:R-:W-:Y:S02]  /*367c0*/  HFMA2 R13, -RZ, RZ, 0, 0 ;  /* 0x00000000ff0d7431 */ /* 0x000fe400000001ff */
[----:B------:R-:W-:-:S07]  /*367d0*/  FMUL R3, RZ, R14 ;  /* 0x0000000eff037220 */ /* 0x000fce0000400000 */
.L_x_920:
[----:B------:R-:W-:Y:S05]  /*367e0*/  BSYNC.RECONVERGENT B2 ;  /* 0x0000000000027941 */ /* 0x000fea0003800200 */
.L_x_919:
        /* <DEDUP_REMOVED lines=29> */
.L_x_918:
[----:B------:R-:W-:Y:S05]  /*369c0*/  BSYNC.RECONVERGENT B1 ;  /* 0x0000000000017941 */ /* 0x000fea0003800200 */
.L_x_916:
        /* <DEDUP_REMOVED lines=20> */
.L_x_925:
[----:B------:R-:W-:Y:S05]  /*36b10*/  BSYNC.RECONVERGENT B6 ;  /* 0x0000000000067941 */ /* 0x000fea0003800200 */
.L_x_924:
[----:B------:R-:W-:-:S07]  /*36b20*/  FFMA R2, R7, R2, -R8 ;  /* 0x0000000207027223 */ /* 0x000fce0000000808 */
.L_x_909:
[----:B------:R-:W-:Y:S05]  /*36b30*/  BSYNC.RECONVERGENT B4 ;  /* 0x0000000000047941 */ /* 0x000fea0003800200 */
.L_x_876:
[----:B------:R-:W-:-:S04]  /*36b40*/  FADD R3, -R2, R10 ;  /* 0x0000000a02037221 */ /* 0x000fc80000000100 */
[----:B------:R-:W-:Y:S01]  /*36b50*/  FMUL R3, R6, R3 ;  /* 0x0000000306037220 */ /* 0x000fe20000400000 */
[----:B------:R-:W-:Y:S06]  /*36b60*/  BRA `(.L_x_814) ;  /* 0x0000001000ec7947 */ /* 0x000fec0003800000 */
.L_x_827:
        /* <DEDUP_REMOVED lines=24> */
.L_x_927:
        /* <DEDUP_REMOVED lines=32> */
.L_x_932:
[----:B-1----:R-:W-:-:S06]  /*36ef0*/  IMAD.WIDE.U32 R6, R8, 0x4, R2 ;  /* 0x0000000408067825 */ /* 0x002fcc00078e0002 */
[----:B--2---:R-:W2:Y:S01]  /*36f00*/  LDG.E.CONSTANT R6, desc[UR6][R6.64] ;  /* 0x0000000606067981 */ /* 0x004ea2000c1e9900 */
        /* <DEDUP_REMOVED lines=40> */
.L_x_931:
[----:B------:R-:W-:Y:S02]  /*37190*/  HFMA2 R7, -RZ, RZ, 0, 0 ;  /* 0x00000000ff077431 */ /* 0x000fe400000001ff */
[----:B------:R-:W-:-:S07]  /*371a0*/  FMUL R3, RZ, R14 ;  /* 0x0000000eff037220 */ /* 0x000fce0000400000 */
.L_x_930:
[----:B------:R-:W-:Y:S05]  /*371b0*/  BSYNC.RECONVERGENT B2 ;  /* 0x0000000000027941 */ /* 0x000fea0003800200 */
.L_x_929:
        /* <DEDUP_REMOVED lines=36> */
.L_x_928:
[----:B------:R-:W-:Y:S05]  /*37400*/  BSYNC.RECONVERGENT B1 ;  /* 0x0000000000017941 */ /* 0x000fea0003800200 */
.L_x_926:
        /* <DEDUP_REMOVED lines=29> */
.L_x_934:
[----:B------:R-:W-:Y:S01]  /*375e0*/  FSETP.NEU.AND P0, PT, |R5|, +INF , PT ;  /* 0x7f8000000500780b */ /* 0x000fe20003f0d200 */
[----:B------:R-:W-:-:S12]  /*375f0*/  HFMA2 R2, -RZ, RZ, 0, 0 ;  /* 0x00000000ff027431 */ /* 0x000fd800000001ff */
[----:B------:R-:W-:Y:S05]  /*37600*/  @!P0 BRA `(.L_x_935) ;  /* 0x0000000400b88947 */ /* 0x000fea0003800000 */
[----:B------:R-:W1:Y:S01]  /*37610*/  MUFU.RCP R2, |R5| ;  /* 0x4000000500027308 */ /* 0x000e620000001000 */
[----:B------:R-:W-:Y:S01]  /*37620*/  MOV R8, 0x3fca3ba2 ;  /* 0x3fca3ba200087802 */ /* 0x000fe20000000f00 */
        /* <DEDUP_REMOVED lines=26> */
.L_x_939:
        /* <DEDUP_REMOVED lines=36> */
[----:B------:R-:W-:Y:S01]  /*37a10*/  IMAD.MOV R8, RZ, RZ, -R7 ;  /* 0x000000ffff087224 */ /* 0x000fe200078e0a07 */
[----:B------:R-:W-:-:S04]  /*37a20*/  ISETP.GE.AND P3, PT, R13, RZ, PT ;  /* 0x000000ff0d00720c */ /* 0x000fc80003f66270 */
[----:B------:R-:W-:Y:S01]  /*37a30*/  @!P0 MOV R7, R8 ;  /* 0x0000000800078202 */ /* 0x000fe20000000f00 */
[----:B-1----:R-:W-:-:S10]  /*37a40*/  DMUL R10, R2, UR4 ;  /* 0x00000004020a7c28 */ /* 0x002fd40008000000 */
[----:B------:R-:W1:Y:S02]  /*37a50*/  F2F.F32.F64 R10, R10 ;  /* 0x0000000a000a7310 */ /* 0x000e640000301000 */
[----:B-1----:R-:W-:Y:S01]  /*37a60*/  FSEL R3, -R10, R10, !P3 ;  /* 0x0000000a0a037208 */ /* 0x002fe20005800100 */
[----:B--2---:R-:W-:Y:S06]  /*37a70*/  BRA `(.L_x_937) ;  /* 0x0000000000087947 */ /* 0x004fec0003800000 */
.L_x_938:
[----:B------:R-:W-:Y:S02]  /*37a80*/  HFMA2 R7, -RZ, RZ, 0, 0 ;  /* 0x00000000ff077431 */ /* 0x000fe400000001ff */
[----:B------:R-:W-:-:S07]  /*37a90*/  FMUL R3, RZ, R13 ;  /* 0x0000000dff037220 */ /* 0x000fce0000400000 */
.L_x_937:
[----:B------:R-:W-:Y:S05]  /*37aa0*/  BSYNC.RECONVERGENT B2 ;  /* 0x0000000000027941 */ /* 0x000fea0003800200 */
.L_x_936:
        /* <DEDUP_REMOVED lines=36> */
.L_x_935:
[----:B------:R-:W-:Y:S05]  /*37cf0*/  BSYNC.RECONVERGENT B1 ;  /* 0x0000000000017941 */ /* 0x000fea0003800200 */
.L_x_933:
        /* <DEDUP_REMOVED lines=18> */
.L_x_941:
[----:B------:R-:W-:Y:S05]  /*37e20*/  BSYNC.RECONVERGENT B4 ;  /* 0x0000000000047941 */ /* 0x000fea0003800200 */
.L_x_940:
        /* <DEDUP_REMOVED lines=13> */
.L_x_943:
[----:B------:R-:W-:Y:S05]  /*37f00*/  BSYNC.RECONVERGENT B4 ;  /* 0x0000000000047941 */ /* 0x000fea0003800200 */
.L_x_942:
[----:B------:R-:W-:-:S07]  /*37f10*/  FMUL R3, R2, R7 ;  /* 0x0000000702037220 */ /* 0x000fce0000400000 */
.L_x_814:
[----:B------:R-:W-:Y:S05]  /*37f20*/  BSYNC.RECONVERGENT B3 ;  /* 0x0000000000037941 */ /* 0x000fea0003800200 */
.L_x_813:
        /* <DEDUP_REMOVED lines=22> */
.L_x_949:
[----:B------:R-:W-:Y:S01]  /*38090*/  FSETP.GEU.AND P0, PT, R5, -1, PT ;  /* 0xbf8000000500780b */ /* 0x000fe20003f0e000 */
[----:B------:R-:W-:-:S12]  /*380a0*/  FADD R2, R2, -1 ;  /* 0xbf80000002027421 */ /* 0x000fd80000000000 */
[----:B------:R-:W-:-:S07]  /*380b0*/  @!P0 FADD R2, R2, -1 ;  /* 0xbf80000002028421 */ /* 0x000fce0000000000 */
.L_x_948:
[----:B------:R-:W-:Y:S05]  /*380c0*/  BSYNC.RECONVERGENT B2 ;  /* 0x0000000000027941 */ /* 0x000fea0003800200 */
.L_x_947:
[----:B------:R-:W-:Y:S01]  /*380d0*/  FADD R3, R3, -R2 ;  /* 0x8000000203037221 */ /* 0x000fe20000000000 */
[----:B------:R-:W-:Y:S06]  /*380e0*/  BRA `(.L_x_945) ;  /* 0x0000000000647947 */ /* 0x000fec0003800000 */
.L_x_946:
        /* <DEDUP_REMOVED lines=10> */
.L_x_952:
        /* <DEDUP_REMOVED lines=12> */
.L_x_951:
[----:B------:R-:W-:Y:S05]  /*38250*/  BSYNC.RECONVERGENT B2 ;  /* 0x0000000000027941 */ /* 0x000fea0003800200 */
.L_x_950:
[----:B------:R-:W-:-:S04]  /*38260*/  FMUL R3, R2, 1.1920928955078125e-07 ;  /* 0x3400000002037820 */ /* 0x000fc80000400000 */
[----:B------:R-:W-:-:S07]  /*38270*/  FMUL R3, R8, R3 ;  /* 0x0000000308037220 */ /* 0x000fce0000400000 */
.L_x_945:
[----:B------:R-:W-:Y:S05]  /*38280*/  BSYNC.RECONVERGENT B1 ;  /* 0x0000000000017941 */ /* 0x000fea0003800200 */
.L_x_944:
        /* <DEDUP_REMOVED lines=70> */
.L_x_956:
[----:B------:R-:W-:Y:S05]  /*386f0*/  BSYNC.RECONVERGENT B4 ;  /* 0x0000000000047941 */ /* 0x000fea0003800200 */
.L_x_955:
[----:B------:R-:W-:Y:S05]  /*38700*/  BRA `(.L_x_957) ;  /* 0x0000000400047947 */ /* 0x000fea0003800000 */
.L_x_954:
        /* <DEDUP_REMOVED lines=21> */
[----:B------:R-:W-:Y:S01]  /*38860*/  VIADD R7, R7, 0x1 ;  /* 0x0000000107077836 */ /* 0x000fe20000000000 */
[----:B------:R-:W-:Y:S01]  /*38870*/  ISETP.NE.U32.AND P0, PT, R8, 0x1, PT ;  /* 0x000000010800780c */ /* 0x000fe20003f05070 */
[C---:B------:R-:W-:Y:S01]  /*38880*/  FFMA R8, R9.reuse, -R14, 2.550144195556640625 ;  /* 0x4023359009087423 */ /* 0x040fe2000000080e */
[----:B------:R-:W-:Y:S01]  /*38890*/  FFMA R10, R9, R10, 4.0586924552917480469 ;  /* 0x4081e0cf090a7423 */ /* 0x000fe2000000000a */
[----:B------:R-:W-:Y:S01]  /*388a0*/  FFMA R12, R2, R9, RZ ;  /* 0x00000009020c7223 */ /* 0x000fe200000000ff */
[----:B------:R-:W-:Y:S01]  /*388b0*/  LOP3.LUT P1, RZ, R7, 0x2, RZ, 0xc0, !PT ;  /* 0x0000000207ff7812 */ /* 0x000fe2000782c0ff */
[C---:B------:R-:W-:Y:S01]  /*388c0*/  FFMA R3, R9.reuse, R8, -5.1677198410034179688 ;  /* 0xc0a55df609037423 */ /* 0x040fe20000000008 */
[----:B-1----:R-:W-:Y:S01]  /*388d0*/  FFMA R0, R0, -0.5, R11 ;  /* 0xbf00000000007823 */ /* 0x002fe2000000000b */
[----:B------:R-:W-:Y:S02]  /*388e0*/  FFMA R10, R9, R10, -4.9348020553588867188 ;  /* 0xc09de9e6090a7423 */ /* 0x000fe4000000000a */
        /* <DEDUP_REMOVED lines=34> */
.L_x_958:
[----:B------:R-:W-:Y:S05]  /*38b10*/  BSYNC.RECONVERGENT B4 ;  /* 0x0000000000047941 */ /* 0x000fea0003800200 */
.L_x_957:
[----:B------:R-:W-:Y:S05]  /*38b20*/  BSYNC.RECONVERGENT B3 ;  /* 0x0000000000037941 */ /* 0x000fea0003800200 */
.L_x_953:
        /* <DEDUP_REMOVED lines=22> */
.L_x_964:
[----:B------:R-:W-:Y:S01]  /*38c90*/  FSETP.GEU.AND P0, PT, R2, -1, PT ;  /* 0xbf8000000200780b */ /* 0x000fe20003f0e000 */
[----:B------:R-:W-:-:S12]  /*38ca0*/  FADD R0, R0, -1 ;  /* 0xbf80000000007421 */ /* 0x000fd80000000000 */
[----:B------:R-:W-:-:S07]  /*38cb0*/  @!P0 FADD R0, R0, -1 ;  /* 0xbf80000000008421 */ /* 0x000fce0000000000 */
.L_x_963:
[----:B------:R-:W-:Y:S05]  /*38cc0*/  BSYNC.RECONVERGENT B2 ;  /* 0x0000000000027941 */ /* 0x000fea0003800200 */
.L_x_962:
[----:B------:R-:W-:Y:S01]  /*38cd0*/  FADD R3, R3, -R0 ;  /* 0x8000000003037221 */ /* 0x000fe20000000000 */
[----:B------:R-:W-:Y:S06]  /*38ce0*/  BRA `(.L_x_960) ;  /* 0x0000000000647947 */ /* 0x000fec0003800000 */
.L_x_961:
        /* <DEDUP_REMOVED lines=10> */
.L_x_967:
        /* <DEDUP_REMOVED lines=12> */
.L_x_966:
[----:B------:R-:W-:Y:S05]  /*38e50*/  BSYNC.RECONVERGENT B2 ;  /* 0x0000000000027941 */ /* 0x000fea0003800200 */
.L_x_965:
[----:B------:R-:W-:-:S04]  /*38e60*/  FMUL R0, R0, 1.1920928955078125e-07 ;  /* 0x3400000000007820 */ /* 0x000fc80000400000 */
[----:B------:R-:W-:-:S07]  /*38e70*/  FMUL R3, R7, R0 ;  /* 0x0000000007037220 */ /* 0x000fce0000400000 */
.L_x_960:
[----:B------:R-:W-:Y:S05]  /*38e80*/  BSYNC.RECONVERGENT B1 ;  /* 0x0000000000017941 */ /* 0x000fea0003800200 */
.L_x_959:
        /* <DEDUP_REMOVED lines=70> */
.L_x_971:
[----:B------:R-:W-:Y:S05]  /*392f0*/  BSYNC.RECONVERGENT B4 ;  /* 0x0000000000047941 */ /* 0x000fea0003800200 */
.L_x_970:
[----:B------:R-:W-:Y:S05]  /*39300*/  BRA `(.L_x_972) ;  /* 0x0000000400047947 */ /* 0x000fea0003800000 */
.L_x_969:
        /* <DEDUP_REMOVED lines=20> */
[----:B------:R2:W3:Y:S01]  /*39450*/  F2I.NTZ R4, R5 ;  /* 0x0000000500047305 */ /* 0x0004e20000203100 */
[----:B------:R-:W-:Y:S02]  /*39460*/  IADD3 R6, PT, PT, R6, 0x1, RZ ;  /* 0x0000000106067810 */ /* 0x000fe40007ffe0ff */
[----:B------:R-:W-:Y:S01]  /*39470*/  ISETP.NE.U32.AND P0, PT, R8, 0x1, PT ;  /* 0x000000010800780c */ /* 0x000fe20003f05070 */
[C---:B------:R-:W-:Y:S01]  /*39480*/  FFMA R8, R7.reuse, -R12, 2.550144195556640625 ;  /* 0x4023359007087423 */ /* 0x040fe2000000080c */
[C---:B------:R-:W-:Y:S01]  /*39490*/  FFMA R10, R7.reuse, R10, 4.0586924552917480469 ;  /* 0x4081e0cf070a7423 */ /* 0x040fe2000000000a */
[----:B------:R-:W-:Y:S01]  /*394a0*/  LOP3.LUT P1, RZ, R6, 0x2, RZ, 0xc0, !PT ;  /* 0x0000000206ff7812 */ /* 0x000fe2000782c0ff */
[----:B------:R-:W-:Y:S01]  /*394b0*/  FFMA R6, R2, R7, RZ ;  /* 0x0000000702067223 */ /* 0x000fe200000000ff */
[C---:B------:R-:W-:Y:S01]  /*394c0*/  FFMA R3, R7.reuse, R8, -5.1677198410034179688 ;  /* 0xc0a55df607037423 */ /* 0x040fe20000000008 */
[----:B-1----:R-:W-:Y:S01]  /*394d0*/  FFMA R0, R0, -0.5, R9 ;  /* 0xbf00000000007823 */ /* 0x002fe20000000009 */
[----:B------:R-:W-:-:S02]  /*394e0*/  FFMA R10, R7, R10, -4.9348020553588867188 ;  /* 0xc09de9e6070a7423 */ /* 0x000fc4000000000a */
        /* <DEDUP_REMOVED lines=34> */
.L_x_973:
[----:B------:R-:W-:Y:S05]  /*39710*/  BSYNC.RECONVERGENT B4 ;  /* 0x0000000000047941 */ /* 0x000fea0003800200 */
.L_x_972:
[----:B------:R-:W-:Y:S05]  /*39720*/  BSYNC.RECONVERGENT B3 ;  /* 0x0000000000037941 */ /* 0x000fea0003800200 */
.L_x_968:
[----:B------:R-:W-:Y:S01]  /*39730*/  FFMA R19, R18, R2, R19 ;  /* 0x0000000212137223 */ /* 0x000fe20000000013 */
[----:B------:R-:W-:Y:S06]  /*39740*/  @P6 BRA `(.L_x_974) ;  /* 0xfffffed400506947 */ /* 0x000fec000383ffff */
[----:B------:R-:W-:-:S13]  /*39750*/  ISETP.NE.AND P0, PT, R24, 0x3, PT ;  /* 0x000000031800780c */ /* 0x000fda0003f05270 */
[----:B------:R-:W-:Y:S05]  /*39760*/  @!P0 BRA `(.L_x_22) ;  /* 0x0000025400a88947 */ /* 0x000fea0003800000 */
[----:B------:R-:W1:Y:S02]  /*39770*/  LDC.64 R30, c[0x0][0x410] ;  /* 0x00010400ff1e7b82 */ /* 0x000e640000000a00 */
[----:B-1----:R1:W5:Y:S01]  /*39780*/  LDG.E R30, desc[UR6][R30.64+0x9c] ;  /* 0x00009c061e1e7981 */ /* 0x002362000c1e1900 */
[----:B------:R-:W-:-:S07]  /*39790*/  HFMA2 R29, -RZ, RZ, 0, 0 ;  /* 0x00000000ff1d7431 */ /* 0x000fce00000001ff */
.L_x_1301:
        /* <DEDUP_REMOVED lines=26> */
.L_x_978:
[----:B--2---:R-:W-:-:S05]  /*39940*/  IMAD.WIDE.U32 R8, R10, 0x4, R2 ;  /* 0x000000040a087825 */ /* 0x004fca00078e0002 */
[----:B------:R-:W2:Y:S01]  /*39950*/  LDG.E.CONSTANT R4, desc[UR6][R8.64] ;  /* 0x0000000608047981 */ /* 0x000ea2000c1e9900 */
[C---:B---3--:R-:W-:Y:S01]  /*39960*/  IMAD R0, R10.reuse, 0x4, R1 ;  /* 0x000000040a007824 */ /* 0x048fe200078e0201 */
        /* <DEDUP_REMOVED lines=39> */
.L_x_977:
[----:B------:R-:W-:Y:S02]  /*39be0*/  HFMA2 R0, -RZ, RZ, 0, 0 ;  /* 0x00000000ff007431 */ /* 0x000fe400000001ff */
[----:B------:R-:W-:-:S07]  /*39bf0*/  FMUL R2, RZ, R7 ;  /* 0x00000007ff027220 */ /* 0x000fce0000400000 */
.L_x_976:
[----:B------:R-:W-:Y:S05]  /*39c00*/  BSYNC.RECONVERGENT B1 ;  /* 0x0000000000017941 */ /* 0x000fea0003800200 */
.L_x_975:
        /* <DEDUP_REMOVED lines=39> */
.L_x_982:
        /* <DEDUP_REMOVED lines=43> */
.L_x_981:
[----:B------:R-:W-:Y:S02]  /*3a130*/  HFMA2 R18, -RZ, RZ, 0, 0 ;  /* 0x00000000ff127431 */ /* 0x000fe400000001ff */
[----:B------:R-:W-:-:S07]  /*3a140*/  FMUL R2, RZ, R7 ;  /* 0x00000007ff027220 */ /* 0x000fce0000400000 */
.L_x_980:
[----:B------:R-:W-:Y:S05]  /*3a150*/  BSYNC.RECONVERGENT B1 ;  /* 0x0000000000017941 */ /* 0x000fea0003800200 */
.L_x_979:
        /* <DEDUP_REMOVED lines=28> */
.L_x_986:
        /* <DEDUP_REMOVED lines=43> */
.L_x_985:
[----:B------:R-:W-:Y:S02]  /*3a5d0*/  HFMA2 R26, -RZ, RZ, 0, 0 ;  /* 0x00000000ff1a7431 */ /* 0x000fe400000001ff */
[----:B------:R-:W-:-:S07]  /*3a5e0*/  FMUL R3, RZ, R7 ;  /* 0x00000007ff037220 */ /* 0x000fce0000400000 */
.L_x_984:
[----:B------:R-:W-:Y:S05]  /*3a5f0*/  BSYNC.RECONVERGENT B1 ;  /* 0x0000000000017941 */ /* 0x000fea0003800200 */
.L_x_983:
        /* <DEDUP_REMOVED lines=25> */
.L_x_990:
        /* <DEDUP_REMOVED lines=37> */
[----:B------:R-:W-:-:S05]  /*3a9e0*/  IMAD.MOV R10, RZ, RZ, -R18 ;  /* 0x000000ffff0a7224 */ /* 0x000fca00078e0a12 */
[----:B------:R-:W-:Y:S01]  /*3a9f0*/  @!P2 MOV R18, R10 ;  /* 0x0000000a0012a202 */ /* 0x000fe20000000f00 */
[----:B-1----:R-:W-:-:S10]  /*3aa00*/  DMUL R8, R2, UR4 ;  /* 0x0000000402087c28 */ /* 0x002fd40008000000 */
[----:B------:R-:W1:Y:S02]  /*3aa10*/  F2F.F32.F64 R8, R8 ;  /* 0x0000000800087310 */ /* 0x000e640000301000 */
[----:B-1----:R-:W-:Y:S01]  /*3aa20*/  FSEL R2, -R8, R8, !P1 ;  /* 0x0000000808027208 */ /* 0x002fe20004800100 */
[----:B------:R-:W-:Y:S06]  /*3aa30*/  BRA `(.L_x_988) ;  /* 0x0000000000087947 */ /* 0x000fec0003800000 */
.L_x_989:
[----:B------:R-:W-:Y:S02]  /*3aa40*/  HFMA2 R18, -RZ, RZ, 0, 0 ;  /* 0x00000000ff127431 */ /* 0x000fe400000001ff */
[----:B------:R-:W-:-:S07]  /*3aa50*/  FMUL R2, RZ, R7 ;  /* 0x00000007ff027220 */ /* 0x000fce0000400000 */
.L_x_988:
[----:B------:R-:W-:Y:S05]  /*3aa60*/  BSYNC.RECONVERGENT B1 ;  /* 0x0000000000017941 */ /* 0x000fea0003800200 */
.L_x_987:
        /* <DEDUP_REMOVED lines=27> */
.L_x_994:
        /* <DEDUP_REMOVED lines=43> */
.L_x_993:
[----:B------:R-:W-:Y:S02]  /*3aed0*/  HFMA2 R10, -RZ, RZ, 0, 0 ;  /* 0x00000000ff0a7431 */ /* 0x000fe400000001ff */
[----:B------:R-:W-:-:S07]  /*3aee0*/  FMUL R2, RZ, R7 ;  /* 0x00000007ff027220 */ /* 0x000fce0000400000 */
.L_x_992:
[----:B------:R-:W-:Y:S05]  /*3aef0*/  BSYNC.RECONVERGENT B1 ;  /* 0x0000000000017941 */ /* 0x000fea0003800200 */
.L_x_991:
        /* <DEDUP_REMOVED lines=30> */
.L_x_998:
        /* <DEDUP_REMOVED lines=43> */
.L_x_997:
[----:B------:R-:W-:Y:S02]  /*3b390*/  HFMA2 R28, -RZ, RZ, 0, 0 ;  /* 0x00000000ff1c7431 */ /* 0x000fe400000001ff */
[----:B------:R-:W-:-:S07]  /*3b3a0*/  FMUL R10, RZ, R7 ;  /* 0x00000007ff0a7220 */ /* 0x000fce0000400000 */
.L_x_996:
[----:B------:R-:W-:Y:S05]  /*3b3b0*/  BSYNC.RECONVERGENT B1 ;  /* 0x0000000000017941 */ /* 0x000fea0003800200 */
.L_x_995:
        /* <DEDUP_REMOVED lines=30> */
.L_x_1002:
        /* <DEDUP_REMOVED lines=43> */
.L_x_1001:
[----:B------:R-:W-:Y:S02]  /*3b850*/  HFMA2 R28, -RZ, RZ, 0, 0 ;  /* 0x00000000ff1c7431 */ /* 0x000fe400000001ff */
[----:B------:R-:W-:-:S07]  /*3b860*/  FMUL R2, RZ, R7 ;  /* 0x00000007ff027220 */ /* 0x000fce0000400000 */
.L_x_1000:
[----:B------:R-:W-:Y:S05]  /*3b870*/  BSYNC.RECONVERGENT B1 ;  /* 0x0000000000017941 */ /* 0x000fea0003800200 */
.L_x_999:
        /* <DEDUP_REMOVED lines=24> */
.L_x_1006:
        /* <DEDUP_REMOVED lines=43> */
.L_x_1005:
[----:B------:R-:W-:Y:S02]  /*3bcb0*/  HFMA2 R15, -RZ, RZ, 0, 0 ;  /* 0x00000000ff0f7431 */ /* 0x000fe400000001ff */
[----:B------:R-:W-:-:S07]  /*3bcc0*/  FMUL R17, RZ, R7 ;  /* 0x00000007ff117220 */ /* 0x000fce0000400000 */
.L_x_1004:
[----:B------:R-:W-:Y:S05]  /*3bcd0*/  BSYNC.RECONVERGENT B1 ;  /* 0x0000000000017941 */ /* 0x000fea0003800200 */
.L_x_1003:
        /* <DEDUP_REMOVED lines=36> */
.L_x_1007:
        /* <DEDUP_REMOVED lines=27> */
.L_x_1008:
        /* <DEDUP_REMOVED lines=38> */
.L_x_1014:
[----:B------:R-:W-:Y:S01]  /*3c330*/  FMUL.FTZ R31, R2, R3 ;  /* 0x00000003021f7220 */ /* 0x000fe20000410000 */
[----:B------:R-:W-:-:S03]  /*3c340*/  FMUL.FTZ R3, R3, 0.5 ;  /* 0x3f00000003037820 */ /* 0x000fc60000410000 */
[----:B------:R-:W-:-:S04]  /*3c350*/  FFMA R2, -R31, R31, R2 ;  /* 0x0000001f1f027223 */ /* 0x000fc80000000102 */
[----:B------:R-:W-:-:S07]  /*3c360*/  FFMA R31, R2, R3, R31 ;  /* 0x00000003021f7223 */ /* 0x000fce000000001f */
.L_x_1015:
[----:B------:R-:W-:Y:S05]  /*3c370*/  BSYNC.RECONVERGENT B2 ;  /* 0x0000000000027941 */ /* 0x000fea0003800200 */
.L_x_1013:
        /* <DEDUP_REMOVED lines=26> */
.L_x_1012:
        /* <DEDUP_REMOVED lines=25> */
.L_x_1016:
[----:B------:R-:W-:Y:S05]  /*3c6b0*/  BSYNC.RECONVERGENT B1 ;  /* 0x0000000000017941 */ /* 0x000fea0003800200 */
.L_x_1011:
        /* <DEDUP_REMOVED lines=13> */
[----:B------:R-:W-:Y:S01]  /*3c790*/  MOV R6, RZ ;  /* 0x000000ff00067202 */ /* 0x000fe20000000f00 */
[----:B------:R-:W-:Y:S01]  /*3c7a0*/  UMOV UR4, URZ ;  /* 0x000000ff00047c82 */ /* 0x000fe20008000000 */
[----:B------:R-:W-:-:S07]  /*3c7b0*/  LOP3.LUT R31, R2, 0x80000000, RZ, 0xfc, !PT ;  /* 0x80000000021f7812 */ /* 0x000fce00078efcff */
.L_x_1020:
        /* <DEDUP_REMOVED lines=43> */
.L_x_1019:
[----:B------:R-:W-:Y:S02]  /*3ca70*/  HFMA2 R27, -RZ, RZ, 0, 0 ;  /* 0x00000000ff1b7431 */ /* 0x000fe400000001ff */
[----:B------:R-:W-:-:S07]  /*3ca80*/  FMUL R3, RZ, R10 ;  /* 0x0000000aff037220 */ /* 0x000fce0000400000 */
.L_x_1018:
[----:B------:R-:W-:Y:S05]  /*3ca90*/  BSYNC.RECONVERGENT B1 ;  /* 0x0000000000017941 */ /* 0x000fea0003800200 */
.L_x_1017:
        /* <DEDUP_REMOVED lines=34> */
.L_x_1022:
[----:B------:R-:W-:Y:S05]  /*3ccc0*/  BSYNC.RECONVERGENT B4 ;  /* 0x0000000000047941 */ /* 0x000fea0003800200 */
.L_x_1021:
        /* <DEDUP_REMOVED lines=29> */
.L_x_1025:
        /* <DEDUP_REMOVED lines=31> */
.L_x_1030:
        /* <DEDUP_REMOVED lines=43> */
.L_x_1029:
[----:B------:R-:W-:Y:S02]  /*3d340*/  HFMA2 R27, -RZ, RZ, 0, 0 ;  /* 0x00000000ff1b7431 */ /* 0x000fe400000001ff */
[----:B------:R-:W-:-:S07]  /*3d350*/  FMUL R5, RZ, R18 ;  /* 0x00000012ff057220 */ /* 0x000fce0000400000 */
.L_x_1028:
[----:B------:R-:W-:Y:S05]  /*3d360*/  BSYNC.RECONVERGENT B2 ;  /* 0x0000000000027941 */ /* 0x000fea0003800200 */
.L_x_1027:
        /* <DEDUP_REMOVED lines=36> */
.L_x_1026:
[----:B------:R-:W-:Y:S05]  /*3d5b0*/  BSYNC.RECONVERGENT B1 ;  /* 0x0000000000017941 */ /* 0x000fea0003800200 */
.L_x_1024:
        /* <DEDUP_REMOVED lines=18> */
.L_x_1034:
[----:B------:R-:W-:Y:S05]  /*3d6e0*/  BSYNC.RECONVERGENT B5 ;  /* 0x0000000000057941 */ /* 0x000fea0003800200 */
.L_x_1033:
        /* <DEDUP_REMOVED lines=20> */
.L_x_1036:
[----:B------:R-:W-:Y:S05]  /*3d830*/  BSYNC.RECONVERGENT B5 ;  /* 0x0000000000057941 */ /* 0x000fea0003800200 */
.L_x_1035:
        /* <DEDUP_REMOVED lines=16> */
[----:B------:R-:W-:Y:S01]  /*3d940*/  IMAD.MOV.U32 R3, RZ, RZ, 0x41800000 ;  /* 0x41800000ff037424 */ /* 0x000fe200078e00ff */
[----:B------:R-:W-:Y:S02]  /*3d950*/  MOV R2, R10 ;  /* 0x0000000a00027202 */ /* 0x000fe40000000f00 */
[----:B------:R-:W-:-:S07]  /*3d960*/  MOV R26, 0x3d980 ;  /* 0x0003d980001a7802 */ /* 0x000fce0000000f00 */
[----:B------:R-:W-:Y:S05]  /*3d970*/  CALL.REL.NOINC `($__internal_1_$__cuda_sm3x_div_rn_noftz_f32_slowpath) ;  /* 0x0000021400f87944 */ /* 0x000fea0003c00000 */
.L_x_1038:
[----:B------:R-:W-:Y:S05]  /*3d980*/  BSYNC.RECONVERGENT B5 ;  /* 0x0000000000057941 */ /* 0x000fea0003800200 */
.L_x_1037:
        /* <DEDUP_REMOVED lines=20> */
.L_x_1040:
[----:B------:R-:W-:Y:S05]  /*3dad0*/  BSYNC.RECONVERGENT B5 ;  /* 0x0000000000057941 */ /* 0x000fea0003800200 */
.L_x_1039:
        /* <DEDUP_REMOVED lines=21> */
.L_x_1042:
[----:B------:R-:W-:Y:S05]  /*3dc30*/  BSYNC.RECONVERGENT B5 ;  /* 0x0000000000057941 */ /* 0x000fea0003800200 */
.L_x_1041:
        /* <DEDUP_REMOVED lines=20> */
.L_x_1044:
[----:B------:R-:W-:Y:S05]  /*3dd80*/  BSYNC.RECONVERGENT B5 ;  /* 0x0000000000057941 */ /* 0x000fea0003800200 */
.L_x_1043:
        /* <DEDUP_REMOVED lines=21> */
.L_x_1046:
[----:B------:R-:W-:Y:S05]  /*3dee0*/  BSYNC.RECONVERGENT B5 ;  /* 0x0000000000057941 */ /* 0x000fea0003800200 */
.L_x_1045:
        /* <DEDUP_REMOVED lines=20> */
.L_x_1048:
[----:B------:R-:W-:Y:S05]  /*3e030*/  BSYNC.RECONVERGENT B5 ;  /* 0x0000000000057941 */ /* 0x000fea0003800200 */
.L_x_1047:
        /* <DEDUP_REMOVED lines=21> */
.L_x_1050:
[----:B------:R-:W-:Y:S05]  /*3e190*/  BSYNC.RECONVERGENT B5 ;  /* 0x0000000000057941 */ /* 0x000fea0003800200 */
.L_x_1049:
        /* <DEDUP_REMOVED lines=16> */
[----:B------:R-:W-:Y:S02]  /*3e2a0*/  HFMA2 R3, -RZ, RZ, 2, 0 ;  /* 0x40000000ff037431 */ /* 0x000fe400000001ff */
[----:B------:R-:W-:Y:S01]  /*3e2b0*/  IMAD.MOV.U32 R2, RZ, RZ, R10 ;  /* 0x000000ffff027224 */ /* 0x000fe200078e000a */
[----:B------:R-:W-:-:S07]  /*3e2c0*/  MOV R26, 0x3e2e0 ;  /* 0x0003e2e0001a7802 */ /* 0x000fce0000000f00 */
[----:B------:R-:W-:Y:S05]  /*3e2d0*/  CALL.REL.NOINC `($__internal_1_$__cuda_sm3x_div_rn_noftz_f32_slowpath) ;  /* 0x0000020c00a07944 */ /* 0x000fea0003c00000 */
.L_x_1052:
[----:B------:R-:W-:Y:S05]  /*3e2e0*/  BSYNC.RECONVERGENT B5 ;  /* 0x0000000000057941 */ /* 0x000fea0003800200 */
.L_x_1051:
        /* <DEDUP_REMOVED lines=20> */
.L_x_1054:
[----:B------:R-:W-:Y:S05]  /*3e430*/  BSYNC.RECONVERGENT B5 ;  /* 0x0000000000057941 */ /* 0x000fea0003800200 */
.L_x_1053:
[----:B------:R-:W-:Y:S05]  /*3e440*/  BRA `(.L_x_1055) ;  /* 0x0000001000b47947 */ /* 0x000fea0003800000 */
.L_x_1032:
        /* <DEDUP_REMOVED lines=24> */
.L_x_1057:
        /* <DEDUP_REMOVED lines=31> */
.L_x_1062:
        /* <DEDUP_REMOVED lines=43> */
.L_x_1061:
[----:B------:R-:W-:Y:S02]  /*3ea70*/  HFMA2 R31, -RZ, RZ, 0, 0 ;  /* 0x00000000ff1f7431 */ /* 0x000fe400000001ff */
[----:B------:R-:W-:-:S07]  /*3ea80*/  FMUL R5, RZ, R26 ;  /* 0x0000001aff057220 */ /* 0x000fce0000400000 */
.L_x_1060:
[----:B------:R-:W-:Y:S05]  /*3ea90*/  BSYNC.RECONVERGENT B2 ;  /* 0x0000000000027941 */ /* 0x000fea0003800200 */
.L_x_1059:
        /* <DEDUP_REMOVED lines=36> */
.L_x_1058:
[----:B------:R-:W-:Y:S05]  /*3ece0*/  BSYNC.RECONVERGENT B1 ;  /* 0x0000000000017941 */ /* 0x000fea0003800200 */
.L_x_1056:
[C---:B------:R-:W-:Y:S01]  /*3ecf0*/  FSETP.GTU.AND P1, PT, |R10|.reuse, 8, PT ;  /* 0x410000000a00780b */ /* 0x040fe20003f2c200 */
[----:B------:R-:W-:Y:S01]  /*3ed00*/  BSSY.RECONVERGENT B1, `(.L_x_1063) ;  /* 0x000008d000017945 */ /* 0x000fe20003800200 */
[----:B------:R-:W-:-:S04]  /*3ed10*/  FSETP.GEU.AND P0, PT, R10, RZ, PT ;  /* 0x000000ff0a00720b */ /* 0x000fc80003f0e000 */
[----:B------:R-:W-:-:S07]  /*3ed20*/  FSEL R5, -R3, R3, !P0 ;  /* 0x0000000303057208 */ /* 0x000fce0004000100 */
        /* <DEDUP_REMOVED lines=25> */
.L_x_1064:
[----:B------:R-:W-:Y:S02]  /*3eec0*/  FSETP.NEU.AND P0, PT, |R10|, +INF , PT ;  /* 0x7f8000000a00780b */ /* 0x000fe40003f0d200 */
[----:B------:R-:W-:-:S11]  /*3eed0*/  MOV R6, RZ ;  /* 0x000000ff00067202 */ /* 0x000fd60000000f00 */
[----:B------:R-:W-:Y:S05]  /*3eee0*/  @!P0 BRA `(.L_x_1065) ;  /* 0x0000000400b88947 */ /* 0x000fea0003800000 */
[----:B------:R-:W0:Y:S01]  /*3eef0*/  MUFU.RCP R3, |R10| ;  /* 0x4000000a00037308 */ /* 0x000e220000001000 */
[----:B------:R-:W-:Y:S01]  /*3ef00*/  HFMA2 R2, -RZ, RZ, 1.8916015625, -516.5 ;  /* 0x3f91e009ff027431 */ /* 0x000fe200000001ff */
        /* <DEDUP_REMOVED lines=26> */
.L_x_1069:
        /* <DEDUP_REMOVED lines=43> */
.L_x_1068:
[----:B------:R-:W-:Y:S02]  /*3f360*/  HFMA2 R31, -RZ, RZ, 0, 0 ;  /* 0x00000000ff1f7431 */ /* 0x000fe400000001ff */
[----:B------:R-:W-:-:S07]  /*3f370*/  FMUL R3, RZ, R26 ;  /* 0x0000001aff037220 */ /* 0x000fce0000400000 */
.L_x_1067:
[----:B------:R-:W-:Y:S05]  /*3f380*/  BSYNC.RECONVERGENT B2 ;  /* 0x0000000000027941 */ /* 0x000fea0003800200 */
.L_x_1066:
        /* <DEDUP_REMOVED lines=36> */
.L_x_1065:
[----:B------:R-:W-:Y:S05]  /*3f5d0*/  BSYNC.RECONVERGENT B1 ;  /* 0x0000000000017941 */ /* 0x000fea0003800200 */
.L_x_1063:
        /* <DEDUP_REMOVED lines=15> */
.L_x_1071:
[----:B------:R-:W-:Y:S05]  /*3f6d0*/  BSYNC.RECONVERGENT B5 ;  /* 0x0000000000057941 */ /* 0x000fea0003800200 */
.L_x_1070:
[----:B------:R-:W-:Y:S02]  /*3f6e0*/  FSETP.GEU.AND P0, PT, |R10|, 1.000000003171076851e-30, PT ;  /* 0x0da242600a00780b */ /* 0x000fe40003f0e200 */
[----:B------:R-:W-:-:S04]  /*3f6f0*/  LOP3.LUT R8, R5, 0x80000000, R10, 0xb8, !PT ;  /* 0x8000000005087812 */ /* 0x000fc800078eb80a */
[----:B------:R-:W-:-:S05]  /*3f700*/  FSEL R5, R8, R5, !P0 ;  /* 0x0000000508057208 */ /* 0x000fca0004000000 */
[----:B------:R-:W-:-:S07]  /*3f710*/  FFMA R2, R5, R2, -R6 ;  /* 0x0000000205027223 */ /* 0x000fce0000000806 */
.L_x_1055:
[----:B------:R-:W-:Y:S05]  /*3f720*/  BSYNC.RECONVERGENT B4 ;  /* 0x0000000000047941 */ /* 0x000fea0003800200 */
.L_x_1031:
[----:B------:R-:W-:Y:S01]  /*3f730*/  FSETP.GTU.AND P0, PT, |R10|, 8, PT ;  /* 0x410000000a00780b */ /* 0x000fe20003f0c200 */
[----:B------:R-:W-:Y:S04]  /*3f740*/  BSSY.RECONVERGENT B4, `(.L_x_1072) ;  /* 0x00002ac000047945 */ /* 0x000fe80003800200 */
[----:B------:R-:W-:Y:S01]  /*3f750*/  BSSY.RELIABLE B5, `(.L_x_1073) ;  /* 0x00000aa000057945 */ /* 0x000fe20003800100 */
[----:B------:R-:W-:-:S07]  /*3f760*/  FADD R18, -R2, R18 ;  /* 0x0000001202127221 */ /* 0x000fce0000000100 */
[----:B------:R-:W-:Y:S05]  /*3f770*/  @P0 BRA `(.L_x_1074) ;  /* 0x0000000000bc0947 */ /* 0x000fea0003800000 */
[C---:B------:R-:W-:Y:S01]  /*3f780*/  FADD R2, |R10|.reuse, -2.4048254489898681641 ;  /* 0xc019e8a90a027421 */ /* 0x040fe20000000200 */
[----:B------:R-:W-:Y:S01]  /*3f790*/  IMAD.MOV.U32 R3, RZ, RZ, 0x26b3b8e7 ;  /* 0x26b3b8e7ff037424 */ /* 0x000fe200078e00ff */
[C---:B------:R-:W-:Y:S01]  /*3f7a0*/  FSETP.GT.AND P0, PT, |R10|.reuse, 2, PT ;  /* 0x400000000a00780b */ /* 0x040fe20003f04200 */
[----:B------:R-:W-:Y:S01]  /*3f7b0*/  FADD R5, |R10|, -5.5200781822204589844 ;  /* 0xc0b0a47b0a057421 */ /* 0x000fe20000000200 */
[----:B------:R-:W-:Y:S01]  /*3f7c0*/  FADD R2, R2, -1.0870589761680093943e-07 ;  /* 0xb3e971b302027421 */ /* 0x000fe20000000000 */
[----:B------:R-:W-:Y:S02]  /*3f7d0*/  FADD R8, |R10|, -8.6537275314331054688 ;  /* 0xc10a75ab0a087421 */ /* 0x000fe40000000200 */
[----:B------:R-:W-:Y:S01]  /*3f7e0*/  FADD R6, R5, 7.1934145751129108248e-08 ;  /* 0x339a7a3705067421 */ /* 0x000fe20000000000 */
[----:B------:R-:W-:Y:S01]  /*3f7f0*/  FFMA R3, R2, -R3, -7.6677725312831318538e-14 ;  /* 0xa9aca9b302037423 */ /* 0x000fe20000000803 */
[----:B------:R-:W-:-:S03]  /*3f800*/  FADD R8, R8, -3.8147791769915784243e-07 ;  /* 0xb4cccded08087421 */ /* 0x000fc60000000000 */
[----:B------:R-:W-:-:S03]  /*3f810*/  FFMA R3, R2, R3, 2.71505561089124825e-12 ;  /* 0x2c3f0e1802037423 */ /* 0x000fc60000000003 */
        /* <DEDUP_REMOVED lines=37> */
.L_x_1074:
        /* <DEDUP_REMOVED lines=30> */
.L_x_1081:
        /* <DEDUP_REMOVED lines=43> */
.L_x_1080:
[----:B------:R-:W-:Y:S02]  /*3ff00*/  HFMA2 R31, -RZ, RZ, 0, 0 ;  /* 0x00000000ff1f7431 */ /* 0x000fe400000001ff */
[----:B------:R-:W-:-:S07]  /*3ff10*/  FMUL R3, RZ, R26 ;  /* 0x0000001aff037220 */ /* 0x000fce0000400000 */
.L_x_1079:
[----:B------:R-:W-:Y:S05]  /*3ff20*/  BSYNC.RECONVERGENT B1 ;  /* 0x0000000000017941 */ /* 0x000fea0003800200 */
.L_x_1078:
        /* <DEDUP_REMOVED lines=40> */
.L_x_1077:
[----:B------:R-:W-:Y:S02]  /*401b0*/  FSETP.GT.AND P0, PT, |R10|, 2, PT ;  /* 0x400000000a00780b */ /* 0x000fe40003f04200 */
[----:B------:R-:W-:-:S11]  /*401c0*/  MOV R8, RZ ;  /* 0x000000ff00087202 */ /* 0x000fd60000000f00 */
[----:B------:R-:W-:Y:S05]  /*401d0*/  @P0 BREAK.RELIABLE B5 ;  /* 0x0000000000050942 */ /* 0x000fea0003800100 */
[----:B------:R-:W-:Y:S05]  /*401e0*/  @P0 BRA `(.L_x_1082) ;  /* 0x0000000c009c0947 */ /* 0x000fea0003800000 */
.L_x_1075:
[----:B------:R-:W-:Y:S05]  /*401f0*/  BSYNC.RELIABLE B5 ;  /* 0x0000000000057941 */ /* 0x000fea0003800100 */
.L_x_1073:
        /* <DEDUP_REMOVED lines=15> */
.L_x_1084:
[----:B------:R-:W-:Y:S05]  /*402f0*/  BSYNC.RECONVERGENT B5 ;  /* 0x0000000000057941 */ /* 0x000fea0003800200 */
.L_x_1083:
        /* <DEDUP_REMOVED lines=20> */
.L_x_1086:
[----:B------:R-:W-:Y:S05]  /*40440*/  BSYNC.RECONVERGENT B5 ;  /* 0x0000000000057941 */ /* 0x000fea0003800200 */
.L_x_1085:
        /* <DEDUP_REMOVED lines=20> */
.L_x_1088:
[----:B------:R-:W-:Y:S05]  /*40590*/  BSYNC.RECONVERGENT B5 ;  /* 0x0000000000057941 */ /* 0x000fea0003800200 */
.L_x_1087:
        /* <DEDUP_REMOVED lines=20> */
.L_x_1090:
[----:B------:R-:W-:Y:S05]  /*406e0*/  BSYNC.RECONVERGENT B5 ;  /* 0x0000000000057941 */ /* 0x000fea0003800200 */
.L_x_1089:
        /* <DEDUP_REMOVED lines=21> */
.L_x_1092:
[----:B------:R-:W-:Y:S05]  /*40840*/  BSYNC.RECONVERGENT B5 ;  /* 0x0000000000057941 */ /* 0x000fea0003800200 */
.L_x_1091:
        /* <DEDUP_REMOVED lines=20> */
.L_x_1094:
[----:B------:R-:W-:Y:S05]  /*40990*/  BSYNC.RECONVERGENT B5 ;  /* 0x0000000000057941 */ /* 0x000fea0003800200 */
.L_x_1093:
        /* <DEDUP_REMOVED lines=21> */
.L_x_1096:
[----:B------:R-:W-:Y:S05]  /*40af0*/  BSYNC.RECONVERGENT B5 ;  /* 0x0000000000057941 */ /* 0x000fea0003800200 */
.L_x_1095:
        /* <DEDUP_REMOVED lines=16> */
[----:B------:R-:W-:Y:S01]  /*40c00*/  IMAD.MOV.U32 R3, RZ, RZ, 0x40c00000 ;  /* 0x40c00000ff037424 */ /* 0x000fe200078e00ff */
[----:B------:R-:W-:Y:S02]  /*40c10*/  MOV R2, R10 ;  /* 0x0000000a00027202 */ /* 0x000fe40000000f00 */
[----:B------:R-:W-:-:S07]  /*40c20*/  MOV R26, 0x40c40 ;  /* 0x00040c40001a7802 */ /* 0x000fce0000000f00 */
[----:B------:R-:W-:Y:S05]  /*40c30*/  CALL.REL.NOINC `($__internal_1_$__cuda_sm3x_div_rn_noftz_f32_slowpath) ;  /* 0x000001e400487944 */ /* 0x000fea0003c00000 */
.L_x_1098:
[----:B------:R-:W-:Y:S05]  /*40c40*/  BSYNC.RECONVERGENT B5 ;  /* 0x0000000000057941 */ /* 0x000fea0003800200 */
.L_x_1097:
        /* <DEDUP_REMOVED lines=21> */
.L_x_1100:
[----:B------:R-:W-:Y:S05]  /*40da0*/  BSYNC.RECONVERGENT B5 ;  /* 0x0000000000057941 */ /* 0x000fea0003800200 */
.L_x_1099:
        /* <DEDUP_REMOVED lines=20> */
.L_x_1102:
[----:B------:R-:W-:Y:S05]  /*40ef0*/  BSYNC.RECONVERGENT B5 ;  /* 0x0000000000057941 */ /* 0x000fea0003800200 */
.L_x_1101:
        /* <DEDUP_REMOVED lines=20> */
.L_x_1104:
[----:B------:R-:W-:Y:S05]  /*41040*/  BSYNC.RECONVERGENT B5 ;  /* 0x0000000000057941 */ /* 0x000fea0003800200 */
.L_x_1103:
[----:B------:R-:W-:Y:S05]  /*41050*/  BRA `(.L_x_1105) ;  /* 0x0000001000687947 */ /* 0x000fea0003800000 */
.L_x_1082:
        /* <DEDUP_REMOVED lines=33> */
.L_x_1111:
        /* <DEDUP_REMOVED lines=12> */
.L_x_1110:
        /* <DEDUP_REMOVED lines=30> */
[----:B0-----:R-:W-:Y:S01]  /*41510*/  FSEL R3, -R26, R26, !P1 ;  /* 0x0000001a1a037208 */ /* 0x001fe20004800100 */
[----:B------:R-:W-:Y:S06]  /*41520*/  BRA `(.L_x_1108) ;  /* 0x0000000000087947 */ /* 0x000fec0003800000 */
.L_x_1109:
[----:B------:R-:W-:Y:S02]  /*41530*/  HFMA2 R31, -RZ, RZ, 0, 0 ;  /* 0x00000000ff1f7431 */ /* 0x000fe400000001ff */
[----:B------:R-:W-:-:S07]  /*41540*/  FMUL R3, RZ, R6 ;  /* 0x00000006ff037220 */ /* 0x000fce0000400000 */
.L_x_1108:
[----:B------:R-:W-:Y:S05]  /*41550*/  BSYNC.RECONVERGENT B2 ;  /* 0x0000000000027941 */ /* 0x000fea0003800200 */
.L_x_1107:
        /* <DEDUP_REMOVED lines=36> */
.L_x_1106:
[----:B------:R-:W-:Y:S05]  /*417a0*/  BSYNC.RECONVERGENT B1 ;  /* 0x0000000000017941 */ /* 0x000fea0003800200 */
.L_x_1076:
        /* <DEDUP_REMOVED lines=27> */
.L_x_1113:
        /* <DEDUP_REMOVED lines=39> */
.L_x_1119:
        /* <DEDUP_REMOVED lines=12> */
.L_x_1118:
        /* <DEDUP_REMOVED lines=26> */
[----:B------:R-:W-:-:S05]  /*41e30*/  IADD3 R6, PT, PT, -R33, RZ, RZ ;  /* 0x000000ff21067210 */ /* 0x000fca0007ffe1ff */
[----:B------:R-:W-:Y:S01]  /*41e40*/  @!P0 IMAD.MOV.U32 R33, RZ, RZ, R6 ;  /* 0x000000ffff218224 */ /* 0x000fe200078e0006 */
[----:B--2---:R-:W-:-:S10]  /*41e50*/  DMUL R26, R2, UR4 ;  /* 0x00000004021a7c28 */ /* 0x004fd40008000000 */
[----:B------:R-:W2:Y:S02]  /*41e60*/  F2F.F32.F64 R26, R26 ;  /* 0x0000001a001a7310 */ /* 0x000ea40000301000 */
[----:B--2---:R-:W-:Y:S01]  /*41e70*/  FSEL R3, -R26, R26, !P1 ;  /* 0x0000001a1a037208 */ /* 0x004fe20004800100 */
[----:B-1----:R-:W-:Y:S06]  /*41e80*/  BRA `(.L_x_1116) ;  /* 0x0000000000087947 */ /* 0x002fec0003800000 */
.L_x_1117:
[----:B------:R-:W-:Y:S01]  /*41e90*/  FMUL R3, RZ, R6 ;  /* 0x00000006ff037220 */ /* 0x000fe20000400000 */
[----:B------:R-:W-:-:S07]  /*41ea0*/  MOV R33, RZ ;  /* 0x000000ff00217202 */ /* 0x000fce0000000f00 */
.L_x_1116:
[----:B------:R-:W-:Y:S05]  /*41eb0*/  BSYNC.RECONVERGENT B2 ;  /* 0x0000000000027941 */ /* 0x000fea0003800200 */
.L_x_1115:
        /* <DEDUP_REMOVED lines=29> */
.L_x_1114:
[----:B------:R-:W-:Y:S05]  /*42090*/  BSYNC.RECONVERGENT B1 ;  /* 0x0000000000017941 */ /* 0x000fea0003800200 */
.L_x_1112:
        /* <DEDUP_REMOVED lines=20> */
.L_x_1121:
[----:B------:R-:W-:Y:S05]  /*421e0*/  BSYNC.RECONVERGENT B6 ;  /* 0x0000000000067941 */ /* 0x000fea0003800200 */
.L_x_1120:
[----:B------:R-:W-:-:S07]  /*421f0*/  FFMA R2, R5, R2, -R6 ;  /* 0x0000000205027223 */ /* 0x000fce0000000806 */
.L_x_1105:
[----:B------:R-:W-:Y:S05]  /*42200*/  BSYNC.RECONVERGENT B4 ;  /* 0x0000000000047941 */ /* 0x000fea0003800200 */
.L_x_1072:
[----:B------:R-:W-:-:S04]  /*42210*/  FADD R3, -R2, R8 ;  /* 0x0000000802037221 */ /* 0x000fc80000000100 */
[----:B------:R-:W-:Y:S01]  /*42220*/  FMUL R18, R18, R3 ;  /* 0x0000000312127220 */ /* 0x000fe20000400000 */
[----:B------:R-:W-:Y:S06]  /*42230*/  BRA `(.L_x_1010) ;  /* 0x0000001000f47947 */ /* 0x000fec0003800000 */
.L_x_1023:
        /* <DEDUP_REMOVED lines=24> */
.L_x_1123:
        /* <DEDUP_REMOVED lines=31> */
.L_x_1128:
        /* <DEDUP_REMOVED lines=43> */
.L_x_1127:
[----:B------:R-:W-:Y:S01]  /*42860*/  FMUL R3, RZ, R18 ;  /* 0x00000012ff037220 */ /* 0x000fe20000400000 */
[----:B------:R-:W-:-:S07]  /*42870*/  MOV R27, RZ ;  /* 0x000000ff001b7202 */ /* 0x000fce0000000f00 */
.L_x_1126:
[----:B------:R-:W-:Y:S05]  /*42880*/  BSYNC.RECONVERGENT B2 ;  /* 0x0000000000027941 */ /* 0x000fea0003800200 */
.L_x_1125:
[----:B------:R-:W-:Y:S01]  /*42890*/  HFMA2 R2, -RZ, RZ, 1.9462890625, 0.0004794597625732421875 ;  /* 0x3fc90fdbff027431 */ /* 0x000fe200000001ff */
[----:B------:R-:W-:Y:S01]  /*428a0*/  LOP3.LUT R27, R27, 0x3, RZ, 0xc0, !PT ;  /* 0x000000031b1b7812 */ /* 0x000fe200078ec0ff */
        /* <DEDUP_REMOVED lines=34> */
.L_x_1124:
[----:B------:R-:W-:Y:S05]  /*42ad0*/  BSYNC.RECONVERGENT B1 ;  /* 0x0000000000017941 */ /* 0x000fea0003800200 */
.L_x_1122:
        /* <DEDUP_REMOVED lines=30> */
.L_x_1130:
        /* <DEDUP_REMOVED lines=31> */
.L_x_1135:
        /* <DEDUP_REMOVED lines=43> */
.L_x_1134:
[----:B------:R-:W-:Y:S02]  /*43160*/  HFMA2 R31, -RZ, RZ, 0, 0 ;  /* 0x00000000ff1f7431 */ /* 0x000fe400000001ff */
[----:B------:R-:W-:-:S07]  /*43170*/  FMUL R3, RZ, R26 ;  /* 0x0000001aff037220 */ /* 0x000fce0000400000 */
.L_x_1133:
[----:B------:R-:W-:Y:S05]  /*43180*/  BSYNC.RECONVERGENT B2 ;  /* 0x0000000000027941 */ /* 0x000fea0003800200 */
.L_x_1132:
[----:B------:R-:W-:Y:S01]  /*43190*/  LOP3.LUT R31, R31, 0x3, RZ, 0xc0, !PT ;  /* 0x000000031f1f7812 */ /* 0x000fe200078ec0ff */
[----:B------:R-:W-:Y:S01]  /*431a0*/  HFMA2 R26, -RZ, RZ, 1.0078125, -8.98838043212890625e-05 ;  /* 0x3c0885e4ff1a7431 */ /* 0x000fe200000001ff */
[----:B------:R-:W-:Y:S01]  /*431b0*/  MOV R2, 0x3fc90fdb ;  /* 0x3fc90fdb00027802 */ /* 0x000fe20000000f00 */
[----:B------:R-:W-:Y:S01]  /*431c0*/  IMAD.MOV.U32 R18, RZ, RZ, 0x37cbac00 ;  /* 0x37cbac00ff127424 */ /* 0x000fe200078e00ff */
[----:B------:R-:W-:Y:S02]  /*431d0*/  I2FP.F32.U32 R31, R31 ;  /* 0x0000001f001f7245 */ /* 0x000fe40000201000 */
[----:B------:R-:W-:-:S03]  /*431e0*/  FSETP.GEU.AND P4, PT, |R10|, 1.175494350822287508e-38, PT ;  /* 0x008000000a00780b */ /* 0x000fc60003f8e200 */
[----:B------:R-:W-:Y:S01]  /*431f0*/  FFMA R2, R31, R2, -2.3561944961547851562 ;  /* 0xc016cbe41f027423 */ /* 0x000fe20000000002 */
        /* <DEDUP_REMOVED lines=29> */
.L_x_1131:
[----:B------:R-:W-:Y:S05]  /*433d0*/  BSYNC.RECONVERGENT B1 ;  /* 0x0000000000017941 */ /* 0x000fea0003800200 */
.L_x_1129:
        /* <DEDUP_REMOVED lines=19> */
.L_x_1137:
[----:B------:R-:W-:Y:S05]  /*43510*/  BSYNC.RECONVERGENT B4 ;  /* 0x0000000000047941 */ /* 0x000fea0003800200 */
.L_x_1136:
        /* <DEDUP_REMOVED lines=13> */
.L_x_1139:
[----:B------:R-:W-:Y:S05]  /*435f0*/  BSYNC.RECONVERGENT B4 ;  /* 0x0000000000047941 */ /* 0x000fea0003800200 */
.L_x_1138:
[----:B------:R-:W-:-:S07]  /*43600*/  FMUL R18, R2, R18 ;  /* 0x0000001202127220 */ /* 0x000fce0000400000 */
.L_x_1010:
[----:B------:R-:W-:Y:S05]  /*43610*/  BSYNC.RECONVERGENT B3 ;  /* 0x0000000000037941 */ /* 0x000fea0003800200 */
.L_x_1009:
        /* <DEDUP_REMOVED lines=28> */
.L_x_1145:
[----:B------:R-:W-:Y:S01]  /*437e0*/  FMUL.FTZ R31, R2, R3 ;  /* 0x00000003021f7220 */ /* 0x000fe20000410000 */
[----:B------:R-:W-:-:S03]  /*437f0*/  FMUL.FTZ R3, R3, 0.5 ;  /* 0x3f00000003037820 */ /* 0x000fc60000410000 */
[----:B------:R-:W-:-:S04]  /*43800*/  FFMA R2, -R31, R31, R2 ;  /* 0x0000001f1f027223 */ /* 0x000fc80000000102 */
[----:B------:R-:W-:-:S07]  /*43810*/  FFMA R31, R2, R3, R31 ;  /* 0x00000003021f7223 */ /* 0x000fce000000001f */
.L_x_1146:
[----:B------:R-:W-:Y:S05]  /*43820*/  BSYNC.RECONVERGENT B2 ;  /* 0x0000000000027941 */ /* 0x000fea0003800200 */
.L_x_1144:
        /* <DEDUP_REMOVED lines=26> */
.L_x_1143:
        /* <DEDUP_REMOVED lines=25> */
.L_x_1147:
[----:B------:R-:W-:Y:S05]  /*43b60*/  BSYNC.RECONVERGENT B1 ;  /* 0x0000000000017941 */ /* 0x000fea0003800200 */
.L_x_1142:
        /* <DEDUP_REMOVED lines=17> */
.L_x_1151:
[----:B-1----:R-:W-:-:S05]  /*43c80*/  IMAD.WIDE.U32 R12, R6, 0x4, R2 ;  /* 0x00000004060c7825 */ /* 0x002fca00078e0002 */
        /* <DEDUP_REMOVED lines=41> */
.L_x_1150:
[----:B------:R-:W-:Y:S02]  /*43f20*/  HFMA2 R5, -RZ, RZ, 0, 0 ;  /* 0x00000000ff057431 */ /* 0x000fe400000001ff */
[----:B------:R-:W-:-:S07]  /*43f30*/  FMUL R3, RZ, R9 ;  /* 0x00000009ff037220 */ /* 0x000fce0000400000 */
.L_x_1149:
[----:B------:R-:W-:Y:S05]  /*43f40*/  BSYNC.RECONVERGENT B1 ;  /* 0x0000000000017941 */ /* 0x000fea0003800200 */
.L_x_1148:
        /* <DEDUP_REMOVED lines=34> */
.L_x_1153:
[----:B------:R-:W-:Y:S05]  /*44170*/  BSYNC.RECONVERGENT B4 ;  /* 0x0000000000047941 */ /* 0x000fea0003800200 */
.L_x_1152:
        /* <DEDUP_REMOVED lines=29> */
.L_x_1156:
        /* <DEDUP_REMOVED lines=32> */
.L_x_1161:
        /* <DEDUP_REMOVED lines=42> */
.L_x_1160:
[----:B------:R-:W-:Y:S02]  /*447f0*/  HFMA2 R8, -RZ, RZ, 0, 0 ;  /* 0x00000000ff087431 */ /* 0x000fe400000001ff */
[----:B------:R-:W-:-:S07]  /*44800*/  FMUL R6, RZ, R14 ;  /* 0x0000000eff067220 */ /* 0x000fce0000400000 */
.L_x_1159:
[----:B------:R-:W-:Y:S05]  /*44810*/  BSYNC.RECONVERGENT B2 ;  /* 0x0000000000027941 */ /* 0x000fea0003800200 */
.L_x_1158:
        /* <DEDUP_REMOVED lines=36> */
.L_x_1157:
[----:B------:R-:W-:Y:S05]  /*44a60*/  BSYNC.RECONVERGENT B1 ;  /* 0x0000000000017941 */ /* 0x000fea0003800200 */
.L_x_1155:
        /* <DEDUP_REMOVED lines=18> */
.L_x_1165:
[----:B------:R-:W-:Y:S05]  /*44b90*/  BSYNC.RECONVERGENT B5 ;  /* 0x0000000000057941 */ /* 0x000fea0003800200 */
.L_x_1164:
        /* <DEDUP_REMOVED lines=20> */
.L_x_1167:
[----:B------:R-:W-:Y:S05]  /*44ce0*/  BSYNC.RECONVERGENT B5 ;  /* 0x0000000000057941 */ /* 0x000fea0003800200 */
.L_x_1166:
        /* <DEDUP_REMOVED lines=20> */
.L_x_1169:
[----:B------:R-:W-:Y:S05]  /*44e30*/  BSYNC.RECONVERGENT B5 ;  /* 0x0000000000057941 */ /* 0x000fea0003800200 */
.L_x_1168:
        /* <DEDUP_REMOVED lines=16> */
[----:B------:R-:W-:Y:S02]  /*44f40*/  HFMA2 R3, -RZ, RZ, 2.6875, 0 ;  /* 0x41600000ff037431 */ /* 0x000fe400000001ff */
[----:B------:R-:W-:Y:S01]  /*44f50*/  IMAD.MOV.U32 R2, RZ, RZ, R5 ;  /* 0x000000ffff027224 */ /* 0x000fe200078e0005 */
[----:B------:R-:W-:-:S07]  /*44f60*/  MOV R26, 0x44f80 ;  /* 0x00044f80001a7802 */ /* 0x000fce0000000f00 */
[----:B0-----:R-:W-:Y:S05]  /*44f70*/  CALL.REL.NOINC `($__internal_1_$__cuda_sm3x_div_rn_noftz_f32_slowpath) ;  /* 0x000001a000787944 */ /* 0x001fea0003c00000 */
.L_x_1171:
[----:B------:R-:W-:Y:S05]  /*44f80*/  BSYNC.RECONVERGENT B5 ;  /* 0x0000000000057941 */ /* 0x000fea0003800200 */
.L_x_1170:
        /* <DEDUP_REMOVED lines=21> */
.L_x_1173:
[----:B------:R-:W-:Y:S05]  /*450e0*/  BSYNC.RECONVERGENT B5 ;  /* 0x0000000000057941 */ /* 0x000fea0003800200 */
.L_x_1172:
        /* <DEDUP_REMOVED lines=20> */
.L_x_1175:
[----:B------:R-:W-:Y:S05]  /*45230*/  BSYNC.RECONVERGENT B5 ;  /* 0x0000000000057941 */ /* 0x000fea0003800200 */
.L_x_1174:
        /* <DEDUP_REMOVED lines=21> */
.L_x_1177:
[----:B------:R-:W-:Y:S05]  /*45390*/  BSYNC.RECONVERGENT B5 ;  /* 0x0000000000057941 */ /* 0x000fea0003800200 */
.L_x_1176:
        /* <DEDUP_REMOVED lines=20> */
.L_x_1179:
[----:B------:R-:W-:Y:S05]  /*454e0*/  BSYNC.RECONVERGENT B5 ;  /* 0x0000000000057941 */ /* 0x000fea0003800200 */
.L_x_1178:
        /* <DEDUP_REMOVED lines=21> */
.L_x_1181:
[----:B------:R-:W-:Y:S05]  /*45640*/  BSYNC.RECONVERGENT B5 ;  /* 0x0000000000057941 */ /* 0x000fea0003800200 */
.L_x_1180:
        /* <DEDUP_REMOVED lines=20> */
.L_x_1183:
[----:B------:R-:W-:Y:S05]  /*45790*/  BSYNC.RECONVERGENT B5 ;  /* 0x0000000000057941 */ /* 0x000fea0003800200 */
.L_x_1182:
        /* <DEDUP_REMOVED lines=20> */
.L_x_1185:
[----:B------:R-:W-:Y:S05]  /*458e0*/  BSYNC.RECONVERGENT B5 ;  /* 0x0000000000057941 */ /* 0x000fea0003800200 */
.L_x_1184:
[----:B------:R-:W-:Y:S05]  /*458f0*/  BRA `(.L_x_1186) ;  /* 0x0000001000ac7947 */ /* 0x000fea0003800000 */
.L_x_1163:
        /* <DEDUP_REMOVED lines=23> */
.L_x_1188:
[----:B------:R-:W-:Y:S01]  /*45a70*/  FSETP.NEU.AND P1, PT, |R5|, +INF , PT ;  /* 0x7f8000000500780b */ /* 0x000fe20003f2d200 */
[----:B------:R-:W-:-:S12]  /*45a80*/  IMAD.MOV.U32 R2, RZ, RZ, RZ ;  /* 0x000000ffff027224 */ /* 0x000fd800078e00ff */
        /* <DEDUP_REMOVED lines=9> */
[----:B------:R-:W-:-:S03]  /*45b20*/  HFMA2 R2, -RZ, RZ, 2.25390625, -14.4296875 ;  /* 0x4082cb37ff027431 */ /* 0x000fc600000001ff */
[C---:B------:R-:W-:Y:S01]  /*45b30*/  FMUL R3, R14.reuse, 0.63661974668502807617 ;  /* 0x3f22f9830e037820 */ /* 0x040fe20000400000 */
[----:B------:R-:W-:-:S03]  /*45b40*/  FSETP.GE.AND P1, PT, |R14|, 105615, PT ;  /* 0x47ce47800e00780b */ /* 0x000fc60003f26200 */
[----:B------:R-:W1:Y:S01]  /*45b50*/  F2I.NTZ R8, R3 ;  /* 0x0000000300087305 */ /* 0x000e620000203100 */
[----:B------:R-:W-:-:S04]  /*45b60*/  FFMA R2, R11, -R2, 0.74987655878067016602 ;  /* 0x3f3ff7e90b027423 */ /* 0x000fc80000000802 */
[----:B------:R-:W-:-:S04]  /*45b70*/  FFMA R2, R11, R2, -0.19291564822196960449 ;  /* 0xbe458bae0b027423 */ /* 0x000fc80000000002 */
[----:B------:R-:W-:Y:S01]  /*45b80*/  FFMA R2, R11, R2, 0.18749825656414031982 ;  /* 0x3e3fff8b0b027423 */ /* 0x000fe20000000002 */
[----:B-1----:R-:W-:-:S03]  /*45b90*/  I2FP.F32.S32 R7, R8 ;  /* 0x0000000800077245 */ /* 0x002fc60000201400 */
[----:B------:R-:W-:Y:S02]  /*45ba0*/  FFMA R12, R11, R2, 1 ;  /* 0x3f8000000b0c7423 */ /* 0x000fe40000000002 */
        /* <DEDUP_REMOVED lines=11> */
.L_x_1193:
        /* <DEDUP_REMOVED lines=43> */
.L_x_1192:
[----:B------:R-:W-:Y:S02]  /*45f10*/  HFMA2 R8, -RZ, RZ, 0, 0 ;  /* 0x00000000ff087431 */ /* 0x000fe400000001ff */
[----:B------:R-:W-:-:S07]  /*45f20*/  FMUL R6, RZ, R14 ;  /* 0x0000000eff067220 */ /* 0x000fce0000400000 */
.L_x_1191:
[----:B------:R-:W-:Y:S05]  /*45f30*/  BSYNC.RECONVERGENT B2 ;  /* 0x0000000000027941 */ /* 0x000fea0003800200 */
.L_x_1190:
        /* <DEDUP_REMOVED lines=36> */
.L_x_1189:
[----:B------:R-:W-:Y:S05]  /*46180*/  BSYNC.RECONVERGENT B1 ;  /* 0x0000000000017941 */ /* 0x000fea0003800200 */
.L_x_1187:
        /* <DEDUP_REMOVED lines=28> */
.L_x_1195:
        /* <DEDUP_REMOVED lines=31> */
.L_x_1200:
        /* <DEDUP_REMOVED lines=43> */
.L_x_1199:
[----:B------:R-:W-:Y:S02]  /*467f0*/  HFMA2 R7, -RZ, RZ, 0, 0 ;  /* 0x00000000ff077431 */ /* 0x000fe400000001ff */
[----:B------:R-:W-:-:S07]  /*46800*/  FMUL R3, RZ, R13 ;  /* 0x0000000dff037220 */ /* 0x000fce0000400000 */
.L_x_1198:
[----:B------:R-:W-:Y:S05]  /*46810*/  BSYNC.RECONVERGENT B2 ;  /* 0x0000000000027941 */ /* 0x000fea0003800200 */
.L_x_1197:
        /* <DEDUP_REMOVED lines=36> */
.L_x_1196:
[----:B------:R-:W-:Y:S05]  /*46a60*/  BSYNC.RECONVERGENT B1 ;  /* 0x0000000000017941 */ /* 0x000fea0003800200 */
.L_x_1194:
        /* <DEDUP_REMOVED lines=15> */
.L_x_1202:
[----:B------:R-:W-:Y:S05]  /*46b60*/  BSYNC.RECONVERGENT B5 ;  /* 0x0000000000057941 */ /* 0x000fea0003800200 */
.L_x_1201:
[----:B------:R-:W-:Y:S02]  /*46b70*/  FSETP.GEU.AND P0, PT, |R5|, 1.000000003171076851e-30, PT ;  /* 0x0da242600500780b */ /* 0x000fe40003f0e200 */
[----:B------:R-:W-:-:S04]  /*46b80*/  LOP3.LUT R3, R6, 0x80000000, R5, 0xb8, !PT ;  /* 0x8000000006037812 */ /* 0x000fc800078eb805 */
[----:B------:R-:W-:-:S05]  /*46b90*/  FSEL R6, R3, R6, !P0 ;  /* 0x0000000603067208 */ /* 0x000fca0004000000 */
[----:B------:R-:W-:-:S07]  /*46ba0*/  FFMA R2, R6, R2, -R7 ;  /* 0x0000000206027223 */ /* 0x000fce0000000807 */
.L_x_1186:
[----:B------:R-:W-:Y:S05]  /*46bb0*/  BSYNC.RECONVERGENT B4 ;  /* 0x0000000000047941 */ /* 0x000fea0003800200 */
.L_x_1162:
        /* <DEDUP_REMOVED lines=52> */
.L_x_1205:
        /* <DEDUP_REMOVED lines=30> */
.L_x_1212:
        /* <DEDUP_REMOVED lines=43> */
.L_x_1211:
[----:B------:R-:W-:Y:S02]  /*47390*/  HFMA2 R7, -RZ, RZ, 0, 0 ;  /* 0x00000000ff077431 */ /* 0x000fe400000001ff */
[----:B------:R-:W-:-:S07]  /*473a0*/  FMUL R3, RZ, R13 ;  /* 0x0000000dff037220 */ /* 0x000fce0000400000 */
.L_x_1210:
[----:B------:R-:W-:Y:S05]  /*473b0*/  BSYNC.RECONVERGENT B1 ;  /* 0x0000000000017941 */ /* 0x000fea0003800200 */
.L_x_1209:
        /* <DEDUP_REMOVED lines=31> */
[----:B------:R-:W-:Y:S01]  /*475b0*/  FFMA R7, R7, R2, RZ ;  /* 0x0000000207077223 */ /* 0x000fe200000000ff */
[----:B------:R-:W-:-:S03]  /*475c0*/  FMUL R8, R13, 0.79788458347320556641 ;  /* 0x3f4c422a0d087820 */ /* 0x000fc60000400000 */
[----:B------:R-:W-:Y:S01]  /*475d0*/  FFMA R2, R7, R3, R2 ;  /* 0x0000000307027223 */ /* 0x000fe20000000002 */
[----:B------:R-:W-:Y:S01]  /*475e0*/  FMUL R9, R8, R9 ;  /* 0x0000000908097220 */ /* 0x000fe20000400000 */
[----:B------:R-:W-:Y:S05]  /*475f0*/  @P0 BREAK.RELIABLE B5 ;  /* 0x0000000000050942 */ /* 0x000fea0003800100 */
[----:B------:R-:W-:-:S04]  /*47600*/  @P1 FADD R2, RZ, -R2 ;  /* 0x80000002ff021221 */ /* 0x000fc80000000000 */
[----:B------:R-:W-:Y:S01]  /*47610*/  FMUL R10, R2, R9 ;  /* 0x00000009020a7220 */ /* 0x000fe20000400000 */
[----:B------:R-:W-:Y:S06]  /*47620*/  @P0 BRA `(.L_x_1213) ;  /* 0x0000000c00b00947 */ /* 0x000fec0003800000 */
[----:B------:R-:W-:Y:S05]  /*47630*/  BRA `(.L_x_1206) ;  /* 0x0000000000107947 */ /* 0x000fea0003800000 */
.L_x_1208:
[----:B------:R-:W-:Y:S02]  /*47640*/  FSETP.GT.AND P0, PT, |R5|, 2, PT ;  /* 0x400000000500780b */ /* 0x000fe40003f04200 */
[----:B------:R-:W-:-:S11]  /*47650*/  MOV R10, RZ ;  /* 0x000000ff000a7202 */ /* 0x000fd60000000f00 */
[----:B------:R-:W-:Y:S05]  /*47660*/  @P0 BREAK.RELIABLE B5 ;  /* 0x0000000000050942 */ /* 0x000fea0003800100 */
[----:B------:R-:W-:Y:S05]  /*47670*/  @P0 BRA `(.L_x_1213) ;  /* 0x0000000c009c0947 */ /* 0x000fea0003800000 */
.L_x_1206:
[----:B------:R-:W-:Y:S05]  /*47680*/  BSYNC.RELIABLE B5 ;  /* 0x0000000000057941 */ /* 0x000fea0003800100 */
.L_x_1204:
        /* <DEDUP_REMOVED lines=15> */
.L_x_1215:
[----:B------:R-:W-:Y:S05]  /*47780*/  BSYNC.RECONVERGENT B5 ;  /* 0x0000000000057941 */ /* 0x000fea0003800200 */
.L_x_1214:
        /* <DEDUP_REMOVED lines=16> */
[----:B------:R-:W-:Y:S01]  /*47890*/  IMAD.MOV.U32 R3, RZ, RZ, 0x41900000 ;  /* 0x41900000ff037424 */ /* 0x000fe200078e00ff */
[----:B------:R-:W-:Y:S02]  /*478a0*/  MOV R2, R5 ;  /* 0x0000000500027202 */ /* 0x000fe40000000f00 */
[----:B------:R-:W-:-:S07]  /*478b0*/  MOV R26, 0x478d0 ;  /* 0x000478d0001a7802 */ /* 0x000fce0000000f00 */
[----:B0-----:R-:W-:Y:S05]  /*478c0*/  CALL.REL.NOINC `($__internal_1_$__cuda_sm3x_div_rn_noftz_f32_slowpath) ;  /* 0x0000017800247944 */ /* 0x001fea0003c00000 */
.L_x_1217:
[----:B------:R-:W-:Y:S05]  /*478d0*/  BSYNC.RECONVERGENT B5 ;  /* 0x0000000000057941 */ /* 0x000fea0003800200 */
.L_x_1216:
        /* <DEDUP_REMOVED lines=20> */
.L_x_1219:
[----:B------:R-:W-:Y:S05]  /*47a20*/  BSYNC.RECONVERGENT B5 ;  /* 0x0000000000057941 */ /* 0x000fea0003800200 */
.L_x_1218:
        /* <DEDUP_REMOVED lines=20> */
.L_x_1221:
[----:B------:R-:W-:Y:S05]  /*47b70*/  BSYNC.RECONVERGENT B5 ;  /* 0x0000000000057941 */ /* 0x000fea0003800200 */
.L_x_1220:
        /* <DEDUP_REMOVED lines=21> */
.L_x_1223:
[----:B------:R-:W-:Y:S05]  /*47cd0*/  BSYNC.RECONVERGENT B5 ;  /* 0x0000000000057941 */ /* 0x000fea0003800200 */
.L_x_1222:
        /* <DEDUP_REMOVED lines=20> */
.L_x_1225:
[----:B------:R-:W-:Y:S05]  /*47e20*/  BSYNC.RECONVERGENT B5 ;  /* 0x0000000000057941 */ /* 0x000fea0003800200 */
.L_x_1224:
        /* <DEDUP_REMOVED lines=21> */
.L_x_1227:
[----:B------:R-:W-:Y:S05]  /*47f80*/  BSYNC.RECONVERGENT B5 ;  /* 0x0000000000057941 */ /* 0x000fea0003800200 */
.L_x_1226:
        /* <DEDUP_REMOVED lines=20> */
.L_x_1229:
[----:B------:R-:W-:Y:S05]  /*480d0*/  BSYNC.RECONVERGENT B5 ;  /* 0x0000000000057941 */ /* 0x000fea0003800200 */
.L_x_1228:
        /* <DEDUP_REMOVED lines=17> */
[----:B------:R-:W-:Y:S02]  /*481f0*/  HFMA2 R3, -RZ, RZ, 2.25, 0 ;  /* 0x40800000ff037431 */ /* 0x000fe400000001ff */
[----:B------:R-:W-:Y:S01]  /*48200*/  IMAD.MOV.U32 R2, RZ, RZ, R5 ;  /* 0x000000ffff027224 */ /* 0x000fe200078e0005 */
[----:B------:R-:W-:-:S07]  /*48210*/  MOV R26, 0x48230 ;  /* 0x00048230001a7802 */ /* 0x000fce0000000f00 */
[----:B0-----:R-:W-:Y:S05]  /*48220*/  CALL.REL.NOINC `($__internal_1_$__cuda_sm3x_div_rn_noftz_f32_slowpath) ;  /* 0x0000016c00cc7944 */ /* 0x001fea0003c00000 */
.L_x_1231:
[----:B------:R-:W-:Y:S05]  /*48230*/  BSYNC.RECONVERGENT B5 ;  /* 0x0000000000057941 */ /* 0x000fea0003800200 */
.L_x_1230:
        /* <DEDUP_REMOVED lines=20> */
.L_x_1233:
[----:B------:R-:W-:Y:S05]  /*48380*/  BSYNC.RECONVERGENT B5 ;  /* 0x0000000000057941 */ /* 0x000fea0003800200 */
.L_x_1232:
        /* <DEDUP_REMOVED lines=20> */
.L_x_1235:
[----:B------:R-:W-:Y:S05]  /*484d0*/  BSYNC.RECONVERGENT B5 ;  /* 0x0000000000057941 */ /* 0x000fea0003800200 */
.L_x_1234:
[----:B------:R-:W-:Y:S05]  /*484e0*/  BRA `(.L_x_1236) ;  /* 0x0000001000647947 */ /* 0x000fea0003800000 */
.L_x_1213:
        /* <DEDUP_REMOVED lines=32> */
.L_x_1242:
        /* <DEDUP_REMOVED lines=12> */
.L_x_1241:
        /* <DEDUP_REMOVED lines=32> */
.L_x_1240:
[----:B------:R-:W-:Y:S02]  /*489b0*/  HFMA2 R11, -RZ, RZ, 0, 0 ;  /* 0x00000000ff0b7431 */ /* 0x000fe400000001ff */
[----:B------:R-:W-:-:S07]  /*489c0*/  FMUL R3, RZ, R12 ;  /* 0x0000000cff037220 */ /* 0x000fce0000400000 */
.L_x_1239:
[----:B------:R-:W-:Y:S05]  /*489d0*/  BSYNC.RECONVERGENT B2 ;  /* 0x0000000000027941 */ /* 0x000fea0003800200 */
.L_x_1238:
        /* <DEDUP_REMOVED lines=9> */
[----:B------:R-:W-:Y:S02]  /*48a70*/  IMAD.MOV.U32 R11, RZ, RZ, 0x3e2aaaa8 ;  /* 0x3e2aaaa8ff0b7424 */ /* 0x000fe400078e00ff */
[----:B------:R-:W-:Y:S01]  /*48a80*/  FADD R2, R2, R3 ;  /* 0x0000000302027221 */ /* 0x000fe20000000000 */
[----:B------:R-:W1:Y:S03]  /*48a90*/  MUFU.RSQ R14, R14 ;  /* 0x0000000e000e7308 */ /* 0x000e660000001400 */
[----:B------:R-:W-:-:S06]  /*48aa0*/  FMUL R3, R2, 0.63661974668502807617 ;  /* 0x3f22f98302037820 */ /* 0x000fcc0000400000 */
        /* <DEDUP_REMOVED lines=23> */
.L_x_1237:
[----:B------:R-:W-:Y:S05]  /*48c20*/  BSYNC.RECONVERGENT B1 ;  /* 0x0000000000017941 */ /* 0x000fea0003800200 */
.L_x_1207:
        /* <DEDUP_REMOVED lines=27> */
.L_x_1244:
        /* <DEDUP_REMOVED lines=39> */
.L_x_1250:
        /* <DEDUP_REMOVED lines=12> */
.L_x_1249:
        /* <DEDUP_REMOVED lines=32> */
.L_x_1248:
[----:B------:R-:W-:Y:S02]  /*49310*/  HFMA2 R13, -RZ, RZ, 0, 0 ;  /* 0x00000000ff0d7431 */ /* 0x000fe400000001ff */
[----:B------:R-:W-:-:S07]  /*49320*/  FMUL R3, RZ, R14 ;  /* 0x0000000eff037220 */ /* 0x000fce0000400000 */
.L_x_1247:
[----:B------:R-:W-:Y:S05]  /*49330*/  BSYNC.RECONVERGENT B2 ;  /* 0x0000000000027941 */ /* 0x000fea0003800200 */
.L_x_1246:
        /* <DEDUP_REMOVED lines=11> */
[C---:B------:R-:W-:Y:S01]  /*493f0*/  LOP3.LUT R8, R3.reuse, 0x1, RZ, 0xc0, !PT ;  /* 0x0000000103087812 */ /* 0x040fe200078ec0ff */
[----:B------:R-:W-:Y:S02]  /*49400*/  VIADD R3, R3, 0x1 ;  /* 0x0000000103037836 */ /* 0x000fe40000000000 */
        /* <DEDUP_REMOVED lines=16> */
.L_x_1245:
[----:B------:R-:W-:Y:S05]  /*49510*/  BSYNC.RECONVERGENT B1 ;  /* 0x0000000000017941 */ /* 0x000fea0003800200 */
.L_x_1243:
        /* <DEDUP_REMOVED lines=20> */
.L_x_1252:
[----:B------:R-:W-:Y:S05]  /*49660*/  BSYNC.RECONVERGENT B6 ;  /* 0x0000000000067941 */ /* 0x000fea0003800200 */
.L_x_1251:
[----:B------:R-:W-:-:S07]  /*49670*/  FFMA R2, R7, R2, -R8 ;  /* 0x0000000207027223 */ /* 0x000fce0000000808 */
.L_x_1236:
[----:B------:R-:W-:Y:S05]  /*49680*/  BSYNC.RECONVERGENT B4 ;  /* 0x0000000000047941 */ /* 0x000fea0003800200 */
.L_x_1203:
[----:B------:R-:W-:-:S04]  /*49690*/  FADD R3, -R2, R10 ;  /* 0x0000000a02037221 */ /* 0x000fc80000000100 */
[----:B------:R-:W-:Y:S01]  /*496a0*/  FMUL R3, R6, R3 ;  /* 0x0000000306037220 */ /* 0x000fe20000400000 */
[----:B------:R-:W-:Y:S06]  /*496b0*/  BRA `(.L_x_1141) ;  /* 0x0000001000ec7947 */ /* 0x000fec0003800000 */
.L_x_1154:
        /* <DEDUP_REMOVED lines=24> */
.L_x_1254:
        /* <DEDUP_REMOVED lines=32> */
.L_x_1259:
        /* <DEDUP_REMOVED lines=42> */
.L_x_1258:
[----:B------:R-:W-:Y:S02]  /*49ce0*/  HFMA2 R7, -RZ, RZ, 0, 0 ;  /* 0x00000000ff077431 */ /* 0x000fe400000001ff */
[----:B------:R-:W-:-:S07]  /*49cf0*/  FMUL R3, RZ, R14 ;  /* 0x0000000eff037220 */ /* 0x000fce0000400000 */
.L_x_1257:
[----:B------:R-:W-:Y:S05]  /*49d00*/  BSYNC.RECONVERGENT B2 ;  /* 0x0000000000027941 */ /* 0x000fea0003800200 */
.L_x_1256:
        /* <DEDUP_REMOVED lines=36> */
.L_x_1255:
[----:B------:R-:W-:Y:S05]  /*49f50*/  BSYNC.RECONVERGENT B1 ;  /* 0x0000000000017941 */ /* 0x000fea0003800200 */
.L_x_1253:
        /* <DEDUP_REMOVED lines=29> */
.L_x_1261:
        /* <DEDUP_REMOVED lines=31> */
.L_x_1266:
        /* <DEDUP_REMOVED lines=43> */
.L_x_1265:
[----:B------:R-:W-:Y:S02]  /*4a5d0*/  HFMA2 R7, -RZ, RZ, 0, 0 ;  /* 0x00000000ff077431 */ /* 0x000fe400000001ff */
[----:B------:R-:W-:-:S07]  /*4a5e0*/  FMUL R3, RZ, R13 ;  /* 0x0000000dff037220 */ /* 0x000fce0000400000 */
.L_x_1264:
[----:B------:R-:W-:Y:S05]  /*4a5f0*/  BSYNC.RECONVERGENT B2 ;  /* 0x0000000000027941 */ /* 0x000fea0003800200 */
.L_x_1263:
        /* <DEDUP_REMOVED lines=36> */
.L_x_1262:
[----:B------:R-:W-:Y:S05]  /*4a840*/  BSYNC.RECONVERGENT B1 ;  /* 0x0000000000017941 */ /* 0x000fea0003800200 */
.L_x_1260:
        /* <DEDUP_REMOVED lines=17> */
[----:B------:R-:W-:-:S07]  /*4a960*/  IMAD.MOV.U32 R7, RZ, RZ, R2 ;  /* 0x000000ffff077224 */ /* 0x000fce00078e0002 */
.L_x_1268:
[----:B------:R-:W-:Y:S05]  /*4a970*/  BSYNC.RECONVERGENT B4 ;  /* 0x0000000000047941 */ /* 0x000fea0003800200 */
.L_x_1267:
        /* <DEDUP_REMOVED lines=13> */
.L_x_1270:
[----:B------:R-:W-:Y:S05]  /*4aa50*/  BSYNC.RECONVERGENT B4 ;  /* 0x0000000000047941 */ /* 0x000fea0003800200 */
.L_x_1269:
[----:B------:R-:W-:-:S07]  /*4aa60*/  FMUL R3, R2, R7 ;  /* 0x0000000702037220 */ /* 0x000fce0000400000 */
.L_x_1141:
[----:B------:R-:W-:Y:S05]  /*4aa70*/  BSYNC.RECONVERGENT B3 ;  /* 0x0000000000037941 */ /* 0x000fea0003800200 */
.L_x_1140:
        /* <DEDUP_REMOVED lines=22> */
.L_x_1276:
[----:B------:R-:W-:Y:S01]  /*4abe0*/  FSETP.GEU.AND P0, PT, R5, -1, PT ;  /* 0xbf8000000500780b */ /* 0x000fe20003f0e000 */
[----:B------:R-:W-:-:S12]  /*4abf0*/  FADD R2, R2, -1 ;  /* 0xbf80000002027421 */ /* 0x000fd80000000000 */
[----:B------:R-:W-:-:S07]  /*4ac00*/  @!P0 FADD R2, R2, -1 ;  /* 0xbf80000002028421 */ /* 0x000fce0000000000 */
.L_x_1275:
[----:B------:R-:W-:Y:S05]  /*4ac10*/  BSYNC.RECONVERGENT B2 ;  /* 0x0000000000027941 */ /* 0x000fea0003800200 */
.L_x_1274:
[----:B------:R-:W-:Y:S01]  /*4ac20*/  FADD R3, R3, -R2 ;  /* 0x8000000203037221 */ /* 0x000fe20000000000 */
[----:B------:R-:W-:Y:S06]  /*4ac30*/  BRA `(.L_x_1272) ;  /* 0x0000000000647947 */ /* 0x000fec0003800000 */
.L_x_1273:
        /* <DEDUP_REMOVED lines=10> */
.L_x_1279:
        /* <DEDUP_REMOVED lines=12> */
.L_x_1278:
[----:B------:R-:W-:Y:S05]  /*4ada0*/  BSYNC.RECONVERGENT B2 ;  /* 0x0000000000027941 */ /* 0x000fea0003800200 */
.L_x_1277:
[----:B------:R-:W-:-:S04]  /*4adb0*/  FMUL R3, R2, 1.1920928955078125e-07 ;  /* 0x3400000002037820 */ /* 0x000fc80000400000 */
[----:B------:R-:W-:-:S07]  /*4adc0*/  FMUL R3, R8, R3 ;  /* 0x0000000308037220 */ /* 0x000fce0000400000 */
.L_x_1272:
[----:B------:R-:W-:Y:S05]  /*4add0*/  BSYNC.RECONVERGENT B1 ;  /* 0x0000000000017941 */ /* 0x000fea0003800200 */
.L_x_1271:
        /* <DEDUP_REMOVED lines=70> */
.L_x_1283:
[----:B------:R-:W-:Y:S05]  /*4b240*/  BSYNC.RECONVERGENT B4 ;  /* 0x0000000000047941 */ /* 0x000fea0003800200 */
.L_x_1282:
[----:B------:R-:W-:Y:S05]  /*4b250*/  BRA `(.L_x_1284) ;  /* 0x0000000400047947 */ /* 0x000fea0003800000 */
.L_x_1281:
        /* <DEDUP_REMOVED lines=64> */
.L_x_1285:
[----:B------:R-:W-:Y:S05]  /*4b660*/  BSYNC.RECONVERGENT B4 ;  /* 0x0000000000047941 */ /* 0x000fea0003800200 */
.L_x_1284:
[----:B------:R-:W-:Y:S05]  /*4b670*/  BSYNC.RECONVERGENT B3 ;  /* 0x0000000000037941 */ /* 0x000fea0003800200 */
.L_x_1280:
        /* <DEDUP_REMOVED lines=22> */
.L_x_1291:
[----:B------:R-:W-:Y:S01]  /*4b7e0*/  FSETP.GEU.AND P0, PT, R2, -1, PT ;  /* 0xbf8000000200780b */ /* 0x000fe20003f0e000 */
[----:B------:R-:W-:-:S12]  /*4b7f0*/  FADD R0, R0, -1 ;  /* 0xbf80000000007421 */ /* 0x000fd80000000000 */
[----:B------:R-:W-:-:S07]  /*4b800*/  @!P0 FADD R0, R0, -1 ;  /* 0xbf80000000008421 */ /* 0x000fce0000000000 */
.L_x_1290:
[----:B------:R-:W-:Y:S05]  /*4b810*/  BSYNC.RECONVERGENT B2 ;  /* 0x0000000000027941 */ /* 0x000fea0003800200 */
.L_x_1289:
[----:B------:R-:W-:Y:S01]  /*4b820*/  FADD R3, R3, -R0 ;  /* 0x8000000003037221 */ /* 0x000fe20000000000 */
[----:B------:R-:W-:Y:S06]  /*4b830*/  BRA `(.L_x_1287) ;  /* 0x0000000000647947 */ /* 0x000fec0003800000 */
.L_x_1288:
        /* <DEDUP_REMOVED lines=10> */
.L_x_1294:
        /* <DEDUP_REMOVED lines=12> */
.L_x_1293:
[----:B------:R-:W-:Y:S05]  /*4b9a0*/  BSYNC.RECONVERGENT B2 ;  /* 0x0000000000027941 */ /* 0x000fea0003800200 */
.L_x_1292:
[----:B------:R-:W-:-:S04]  /*4b9b0*/  FMUL R0, R0, 1.1920928955078125e-07 ;  /* 0x3400000000007820 */ /* 0x000fc80000400000 */
[----:B------:R-:W-:-:S07]  /*4b9c0*/  FMUL R3, R7, R0 ;  /* 0x0000000007037220 */ /* 0x000fce0000400000 */
.L_x_1287:
[----:B------:R-:W-:Y:S05]  /*4b9d0*/  BSYNC.RECONVERGENT B1 ;  /* 0x0000000000017941 */ /* 0x000fea0003800200 */
.L_x_1286:
        /* <DEDUP_REMOVED lines=70> */
.L_x_1298:
[----:B------:R-:W-:Y:S05]  /*4be40*/  BSYNC.RECONVERGENT B4 ;  /* 0x0000000000047941 */ /* 0x000fea0003800200 */
.L_x_1297:
[----:B------:R-:W-:Y:S05]  /*4be50*/  BRA `(.L_x_1299) ;  /* 0x0000000400047947 */ /* 0x000fea0003800000 */
.L_x_1296:
[----:B------:R-:W1:Y:S01]  /*4be60*/  LDCU UR4, c[0x0][0x3e0] ;  /* 0x00007c00ff0477ac */ /* 0x000e620008000800 */
[----:B------:R-:W-:Y:S01]  /*4be70*/  FSETP.GT.AND P1, PT, |R4|, 16777216, PT ;  /* 0x4b8000000400780b */ /* 0x000fe20003f24200 */
[----:B------:R-:W-:Y:S02]  /*4be80*/  HFMA2 R12, -RZ, RZ, 1.7724609375, -0.07476806640625 ;  /* 0x3f17acc9ff0c7431 */ /* 0x000fe400000001ff */
[----:B------:R-:W-:Y:S01]  /*4be90*/  IMAD.MOV.U32 R14, RZ, RZ, 0x3e684e12 ;  /* 0x3e684e12ff0e7424 */ /* 0x000fe200078e00ff */
[----:B------:R-:W-:Y:S01]  /*4bea0*/  BSSY.RECONVERGENT B4, `(.L_x_1299) ;  /* 0x000003c000047945 */ /* 0x000fe20003800200 */
[----:B-1----:R-:W-:Y:S01]  /*4beb0*/  I2FP.F32.U32 R3, UR4 ;  /* 0x0000000400037c45 */ /* 0x002fe20008201000 */
[----:B------:R-:W-:-:S04]  /*4bec0*/  UIMAD UR4, UR4, UR4, URZ ;  /* 0x00000004040472a4 */ /* 0x000fc8000f8e02ff */
[----:B------:R-:W-:-:S03]  /*4bed0*/  FMUL R9, R3, R4 ;  /* 0x0000000403097220 */ /* 0x000fc60000400000 */
[----:B------:R-:W-:Y:S02]  /*4bee0*/  @P1 FMUL R4, RZ, R4 ;  /* 0x00000004ff041220 */ /* 0x000fe40000400000 */
[----:B------:R-:W-:Y:S02]  /*4bef0*/  FSETP.GT.AND P0, PT, |R9|, 16777216, PT ;  /* 0x4b8000000900780b */ /* 0x000fe40003f04200 */
        /* <DEDUP_REMOVED lines=54> */
.L_x_1300:
[----:B------:R-:W-:Y:S05]  /*4c260*/  BSYNC.RECONVERGENT B4 ;  /* 0x0000000000047941 */ /* 0x000fea0003800200 */
.L_x_1299:
[----:B------:R-:W-:Y:S05]  /*4c270*/  BSYNC.RECONVERGENT B3 ;  /* 0x0000000000037941 */ /* 0x000fea0003800200 */
.L_x_1295:
[----:B------:R-:W-:Y:S01]  /*4c280*/  FFMA R19, R18, R2, R19 ;  /* 0x0000000212137223 */ /* 0x000fe20000000013 */
[----:B------:R-:W-:Y:S06]  /*4c290*/  @P3 BRA `(.L_x_1301) ;  /* 0xfffffed400403947 */ /* 0x000fec000383ffff */
[----:B------:R-:W-:-:S13]  /*4c2a0*/  ISETP.NE.AND P0, PT, R24, 0x4, PT ;  /* 0x000000041800780c */ /* 0x000fda0003f05270 */
[----:B------:R-:W-:Y:S05]  /*4c2b0*/  @!P0 BRA `(.L_x_22) ;  /* 0x0000012800d48947 */ /* 0x000fea0003800000 */
[----:B------:R-:W1:Y:S02]  /*4c2c0*/  LDC.64 R30, c[0x0][0x410] ;  /* 0x00010400ff1e7b82 */ /* 0x000e640000000a00 */
[----:B-1----:R1:W5:Y:S01]  /*4c2d0*/  LDG.E R30, desc[UR6][R30.64+0xc4] ;  /* 0x0000c4061e1e7981 */ /* 0x002362000c1e1900 */
[----:B------:R-:W-:-:S07]  /*4c2e0*/  HFMA2 R29, -RZ, RZ, 0, 0 ;  /* 0x00000000ff1d7431 */ /* 0x000fce00000001ff */
.L_x_1628:
        /* <DEDUP_REMOVED lines=26> */
.L_x_1305:
        /* <DEDUP_REMOVED lines=42> */
.L_x_1304:
[----:B------:R-:W-:Y:S02]  /*4c730*/  HFMA2 R0, -RZ, RZ, 0, 0 ;  /* 0x00000000ff007431 */ /* 0x000fe400000001ff */
[----:B------:R-:W-:-:S07]  /*4c740*/  FMUL R2, RZ, R7 ;  /* 0x00000007ff027220 */ /* 0x000fce0000400000 */
.L_x_1303:
[----:B------:R-:W-:Y:S05]  /*4c750*/  BSYNC.RECONVERGENT B1 ;  /* 0x0000000000017941 */ /* 0x000fea0003800200 */
.L_x_1302:
        /* <DEDUP_REMOVED lines=10> */
[----:B------:R-:W-:Y:S01]  /*4c800*/  LOP3.LUT R3, R0, 0x1, RZ, 0xc0, !PT ;  /* 0x0000000100037812 */ /* 0x000fe200078ec0ff */
[----:B------:R-:W-:Y:S01]  /*4c810*/  FMUL R9, R2, R2 ;  /* 0x0000000202097220 */ /* 0x000fe20000400000 */
[----:B------:R-:W-:Y:S01]  /*4c820*/  MOV R14, 0x37cbac00 ;  /* 0x37cbac00000e7802 */ /* 0x000fe20000000f00 */
[----:B------:R-:W-:Y:S01]  /*4c830*/  IMAD.MOV.U32 R6, RZ, RZ, 0x3c0885e4 ;  /* 0x3c0885e4ff067424 */ /* 0x000fe200078e00ff */
[----:B------:R-:W-:Y:S01]  /*4c840*/  ISETP.NE.U32.AND P1, PT, R3, 0x1, PT ;  /* 0x000000010300780c */ /* 0x000fe20003f25070 */
[----:B------:R-:W-:Y:S01]  /*4c850*/  BSSY.RECONVERGENT B1, `(.L_x_1306) ;  /* 0x0000045000017945 */ /* 0x000fe20003800200 */
[----:B------:R-:W-:Y:S01]  /*4c860*/  IADD3 R3, PT, PT, R0, 0x1, RZ ;  /* 0x0000000100037810 */ /* 0x000fe20007ffe0ff */
[----:B------:R-:W-:Y:S02]  /*4c870*/  HFMA2 R0, -RZ, RZ, 1.541015625, -0.052001953125 ;  /* 0x3e2aaaa8ff007431 */ /* 0x000fe400000001ff */
[----:B------:R-:W-:Y:S01]  /*4c880*/  FFMA R8, R9, R14, -0.0013887860113754868507 ;  /* 0xbab607ed09087423 */ /* 0x000fe2000000000e */
[----:B------:R-:W-:-:S02]  /*4c890*/  FSEL R12, R6, 0.041666727513074874878, !P1 ;  /* 0x3d2aaabb060c7808 */ /* 0x000fc40004800000 */
[----:B------:R-:W-:Y:S02]  /*4c8a0*/  LOP3.LUT P2, RZ, R3, 0x2, RZ, 0xc0, !PT ;  /* 0x0000000203ff7812 */ /* 0x000fe4000784c0ff */
[----:B------:R-:W-:Y:S02]  /*4c8b0*/  FSEL R8, R8, -0.00019574658654164522886, P1 ;  /* 0xb94d415308087808 */ /* 0x000fe40000800000 */
[----:B------:R-:W-:Y:S02]  /*4c8c0*/  FSEL R2, R2, 1, !P1 ;  /* 0x3f80000002027808 */ /* 0x000fe40004800000 */
[----:B------:R-:W-:Y:S01]  /*4c8d0*/  FSEL R3, -R0, -0.4999999701976776123, !P1 ;  /* 0xbeffffff00037808 */ /* 0x000fe20004800100 */
[----:B------:R-:W-:Y:S01]  /*4c8e0*/  FFMA R8, R9, R8, R12 ;  /* 0x0000000809087223 */ /* 0x000fe2000000000c */
[----:B------:R-:W-:-:S03]  /*4c8f0*/  MOV R18, R15 ;  /* 0x0000000f00127202 */ /* 0x000fc60000000f00 */
[C---:B------:R-:W-:Y:S01]  /*4c900*/  FFMA R3, R9.reuse, R8, R3 ;  /* 0x0000000809037223 */ /* 0x040fe20000000003 */
        /* <DEDUP_REMOVED lines=12> */
.L_x_1309:
        /* <DEDUP_REMOVED lines=43> */
.L_x_1308:
[----:B------:R-:W-:Y:S02]  /*4cc80*/  HFMA2 R18, -RZ, RZ, 0, 0 ;  /* 0x00000000ff127431 */ /* 0x000fe400000001ff */
[----:B------:R-:W-:-:S07]  /*4cc90*/  FMUL R2, RZ, R7 ;  /* 0x00000007ff027220 */ /* 0x000fce0000400000 */
.L_x_1307:
[----:B------:R-:W-:Y:S05]  /*4cca0*/  BSYNC.RECONVERGENT B1 ;  /* 0x0000000000017941 */ /* 0x000fea0003800200 */
.L_x_1306:
        /* <DEDUP_REMOVED lines=28> */
.L_x_1313:
        /* <DEDUP_REMOVED lines=43> */
.L_x_1312:
[----:B------:R-:W-:Y:S02]  /*4d120*/  HFMA2 R26, -RZ, RZ, 0, 0 ;  /* 0x00000000ff1a7431 */ /* 0x000fe400000001ff */
[----:B------:R-:W-:-:S07]  /*4d130*/  FMUL R3, RZ, R7 ;  /* 0x00000007ff037220 */ /* 0x000fce0000400000 */
.L_x_1311:
[----:B------:R-:W-:Y:S05]  /*4d140*/  BSYNC.RECONVERGENT B1 ;  /* 0x0000000000017941 */ /* 0x000fea0003800200 */
.L_x_1310:
        /* <DEDUP_REMOVED lines=25> */
.L_x_1317:
        /* <DEDUP_REMOVED lines=43> */
.L_x_1316:
[----:B------:R-:W-:Y:S02]  /*4d590*/  HFMA2 R18, -RZ, RZ, 0, 0 ;  /* 0x00000000ff127431 */ /* 0x000fe400000001ff */
[----:B------:R-:W-:-:S07]  /*4d5a0*/  FMUL R2, RZ, R7 ;  /* 0x00000007ff027220 */ /* 0x000fce0000400000 */
.L_x_1315:
[----:B------:R-:W-:Y:S05]  /*4d5b0*/  BSYNC.RECONVERGENT B1 ;  /* 0x0000000000017941 */ /* 0x000fea0003800200 */
.L_x_1314:
        /* <DEDUP_REMOVED lines=27> */
.L_x_1321:
        /* <DEDUP_REMOVED lines=28> */
[C---:B-1----:R-:W-:Y:S01]  /*4d930*/  SHF.L.W.U32.HI R10, R3.reuse, 0x2, R8 ;  /* 0x00000002030a7819 */ /* 0x042fe20000010e08 */
[----:B------:R-:W-:-:S03]  /*4d940*/  IMAD.SHL.U32 R3, R3, 0x4, RZ ;  /* 0x0000000403037824 */ /* 0x000fc600078e00ff */
[----:B------:R-:W-:Y:S02]  /*4d950*/  SHF.R.S32.HI R4, RZ, 0x1f, R10 ;  /* 0x0000001fff047819 */ /* 0x000fe4000001140a */
[----:B------:R-:W-:Y:S02]  /*4d960*/  LOP3.LUT R8, R10, R7, RZ, 0x3c, !PT ;  /* 0x000000070a087212 */ /* 0x000fe400078e3cff */
[C---:B------:R-:W-:Y:S02]  /*4d970*/  LOP3.LUT R2, R4.reuse, R3, RZ, 0x3c, !PT ;  /* 0x0000000304027212 */ /* 0x040fe400078e3cff */
[----:B------:R-:W-:Y:S02]  /*4d980*/  LOP3.LUT R3, R4, R10, RZ, 0x3c, !PT ;  /* 0x0000000a04037212 */ /* 0x000fe400078e3cff */
[----:B------:R-:W-:Y:S02]  /*4d990*/  LEA.HI R10, R10, R9, RZ, 0x1 ;  /* 0x000000090a0a7211 */ /* 0x000fe400078f08ff */
[----:B------:R-:W-:-:S02]  /*4d9a0*/  ISETP.GE.AND P1, PT, R8, RZ, PT ;  /* 0x000000ff0800720c */ /* 0x000fc40003f26270 */
[----:B------:R-:W1:Y:S01]  /*4d9b0*/  I2F.F64.S64 R2, R2 ;  /* 0x0000000200027312 */ /* 0x000e620000301c00 */
[----:B------:R-:W-:-:S04]  /*4d9c0*/  IADD3 R8, PT, PT, -R10, RZ, RZ ;  /* 0x000000ff0a087210 */ /* 0x000fc80007ffe1ff */
[----:B------:R-:W-:Y:S01]  /*4d9d0*/  @!P2 MOV R10, R8 ;  /* 0x00000008000aa202 */ /* 0x000fe20000000f00 */
[----:B-1----:R-:W-:-:S10]  /*4d9e0*/  DMUL R4, R2, UR4 ;  /* 0x0000000402047c28 */ /* 0x002fd40008000000 */
[----:B------:R-:W1:Y:S02]  /*4d9f0*/  F2F.F32.F64 R4, R4 ;  /* 0x0000000400047310 */ /* 0x000e640000301000 */
[----:B-1----:R-:W-:Y:S01]  /*4da00*/  FSEL R2, -R4, R4, !P1 ;  /* 0x0000000404027208 */ /* 0x002fe20004800100 */
[----:B------:R-:W-:Y:S06]  /*4da10*/  BRA `(.L_x_1319) ;  /* 0x0000000000087947 */ /* 0x000fec0003800000 */
.L_x_1320:
[----:B------:R-:W-:Y:S02]  /*4da20*/  HFMA2 R10, -RZ, RZ, 0, 0 ;  /* 0x00000000ff0a7431 */ /* 0x000fe400000001ff */
[----:B------:R-:W-:-:S07]  /*4da30*/  FMUL R2, RZ, R7 ;  /* 0x00000007ff027220 */ /* 0x000fce0000400000 */
.L_x_1319:
[----:B------:R-:W-:Y:S05]  /*4da40*/  BSYNC.RECONVERGENT B1 ;  /* 0x0000000000017941 */ /* 0x000fea0003800200 */
.L_x_1318:
        /* <DEDUP_REMOVED lines=30> */
.L_x_1325:
        /* <DEDUP_REMOVED lines=43> */
.L_x_1324:
[----:B------:R-:W-:Y:S02]  /*4dee0*/  HFMA2 R28, -RZ, RZ, 0, 0 ;  /* 0x00000000ff1c7431 */ /* 0x000fe400000001ff */
[----:B------:R-:W-:-:S07]  /*4def0*/  FMUL R10, RZ, R7 ;  /* 0x00000007ff0a7220 */ /* 0x000fce0000400000 */
.L_x_1323:
[----:B------:R-:W-:Y:S05]  /*4df00*/  BSYNC.RECONVERGENT B1 ;  /* 0x0000000000017941 */ /* 0x000fea0003800200 */
.L_x_1322:
        /* <DEDUP_REMOVED lines=30> */
.L_x_1329:
[----:B0-----:R-:W0:Y:S02]  /*4e0f0*/  LDC.64 R2, c[0x4][RZ] ;  /* 0x01000000ff027b82 */ /* 0x001e240000000a00 */
[----:B0-----:R-:W-:-:S06]  /*4e100*/  IMAD.WIDE.U32 R2, R27, 0x4, R2 ;  /* 0x000000041b027825 */ /* 0x001fcc00078e0002 */
[----:B------:R-:W2:Y:S01]  /*4e110*/  LDG.E.CONSTANT R2, desc[UR6][R2.64] ;  /* 0x0000000602027981 */ /* 0x000ea2000c1e9900 */
[C---:B------:R-:W-:Y:S01]  /*4e120*/  IMAD R28, R27.reuse, 0x4, R1 ;  /* 0x000000041b1c7824 */ /* 0x040fe200078e0201 */
        /* <DEDUP_REMOVED lines=39> */
.L_x_1328:
[----:B------:R-:W-:Y:S02]  /*4e3a0*/  HFMA2 R28, -RZ, RZ, 0, 0 ;  /* 0x00000000ff1c7431 */ /* 0x000fe400000001ff */
[----:B------:R-:W-:-:S07]  /*4e3b0*/  FMUL R2, RZ, R7 ;  /* 0x00000007ff027220 */ /* 0x000fce0000400000 */
.L_x_1327:
[----:B------:R-:W-:Y:S05]  /*4e3c0*/  BSYNC.RECONVERGENT B1 ;  /* 0x0000000000017941 */ /* 0x000fea0003800200 */
.L_x_1326:
        /* <DEDUP_REMOVED lines=24> */
.L_x_1333:
        /* <DEDUP_REMOVED lines=43> */
.L_x_1332:
[----:B------:R-:W-:Y:S02]  /*4e800*/  HFMA2 R15, -RZ, RZ, 0, 0 ;  /* 0x00000000ff0f7431 */ /* 0x000fe400000001ff */
[----:B------:R-:W-:-:S07]  /*4e810*/  FMUL R17, RZ, R7 ;  /* 0x00000007ff117220 */ /* 0x000fce0000400000 */
.L_x_1331:
[----:B------:R-:W-:Y:S05]  /*4e820*/  BSYNC.RECONVERGENT B1 ;  /* 0x0000000000017941 */ /* 0x000fea0003800200 */
.L_x_1330:
        /* <DEDUP_REMOVED lines=36> */
.L_x_1334:
[----:B------:R-:W1:Y:S01]  /*4ea70*/  LDC.64 R2, c[0x0][0x410] ;  /* 0x00010400ff027b82 */ /* 0x000e620000000a00 */
[----:B------:R-:W2:Y:S01]  /*4ea80*/  LDCU UR4, c[0x0][0x3e8] ;  /* 0x00007d00ff0477ac */ /* 0x000ea20008000800 */
[----:B-1----:R-:W3:Y:S04]  /*4ea90*/  LDG.E R0, desc[UR6][R2.64+0xb0] ;  /* 0x0000b00602007981 */ /* 0x002ee8000c1e1900 */
[----:B------:R-:W4:Y:S04]  /*4eaa0*/  LDG.E R15, desc[UR6][R2.64+0xac] ;  /* 0x0000ac06020f7981 */ /* 0x000f28000c1e1900 */
[----:B------:R1:W4:Y:S01]  /*4eab0*/  LDG.E R26, desc[UR6][R2.64+0xb4] ;  /* 0x0000b406021a7981 */ /* 0x000322000c1e1900 */
[----:B------:R-:W0:Y:S01]  /*4eac0*/  MUFU.RCP R4, R7 ;  /* 0x0000000700047308 */ /* 0x000e220000001000 */
[----:B--2---:R-:W-:-:S02]  /*4ead0*/  IMAD.U32 R28, RZ, RZ, UR4 ;  /* 0x00000004ff1c7e24 */ /* 0x004fc4000f8e00ff */
[----:B------:R-:W-:Y:S01]  /*4eae0*/  FADD R5, -R12, R9 ;  /* 0x000000090c057221 */ /* 0x000fe20000000100 */
[----:B------:R-:W-:-:S04]  /*4eaf0*/  FADD R6, -R13, R10 ;  /* 0x0000000a0d067221 */ /* 0x000fc80000000100 */
        /* <DEDUP_REMOVED lines=18> */
.L_x_1335:
        /* <DEDUP_REMOVED lines=38> */
.L_x_1341:
[----:B------:R-:W-:Y:S01]  /*4ee80*/  FMUL.FTZ R31, R2, R3 ;  /* 0x00000003021f7220 */ /* 0x000fe20000410000 */
[----:B------:R-:W-:-:S03]  /*4ee90*/  FMUL.FTZ R3, R3, 0.5 ;  /* 0x3f00000003037820 */ /* 0x000fc60000410000 */
[----:B------:R-:W-:-:S04]  /*4eea0*/  FFMA R2, -R31, R31, R2 ;  /* 0x0000001f1f027223 */ /* 0x000fc80000000102 */
[----:B------:R-:W-:-:S07]  /*4eeb0*/  FFMA R31, R2, R3, R31 ;  /* 0x00000003021f7223 */ /* 0x000fce000000001f */
.L_x_1342:
[----:B------:R-:W-:Y:S05]  /*4eec0*/  BSYNC.RECONVERGENT B2 ;  /* 0x0000000000027941 */ /* 0x000fea0003800200 */
.L_x_1340:
        /* <DEDUP_REMOVED lines=26> */
.L_x_1339:
        /* <DEDUP_REMOVED lines=25> */
.L_x_1343:
[----:B------:R-:W-:Y:S05]  /*4f200*/  BSYNC.RECONVERGENT B1 ;  /* 0x0000000000017941 */ /* 0x000fea0003800200 */
.L_x_1338:
        /* <DEDUP_REMOVED lines=16> */
.L_x_1347:
        /* <DEDUP_REMOVED lines=43> */
.L_x_1346:
[----:B------:R-:W-:Y:S02]  /*4f5c0*/  HFMA2 R27, -RZ, RZ, 0, 0 ;  /* 0x00000000ff1b7431 */ /* 0x000fe400000001ff */
[----:B------:R-:W-:-:S07]  /*4f5d0*/  FMUL R3, RZ, R10 ;  /* 0x0000000aff037220 */ /* 0x000fce0000400000 */
.L_x_1345:
[----:B------:R-:W-:Y:S05]  /*4f5e0*/  BSYNC.RECONVERGENT B1 ;  /* 0x0000000000017941 */ /* 0x000fea0003800200 */
.L_x_1344:
[----:B------:R-:W-:Y:S02]  /*4f5f0*/  IMAD.MOV.U32 R2, RZ, RZ, 0x37cbac00 ;  /* 0x37cbac00ff027424 */ /* 0x000fe400078e00ff */
[----:B------:R-:W-:Y:S01]  /*4f600*/  FMUL R5, R3, R3 ;  /* 0x0000000303057220 */ /* 0x000fe20000400000 */
[----:B------:R-:W-:Y:S01]  /*4f610*/  LOP3.LUT R6, R27, 0x1, RZ, 0xc0, !PT ;  /* 0x000000011b067812 */ /* 0x000fe200078ec0ff */
[----:B------:R-:W0:Y:S01]  /*4f620*/  LDC R8, c[0x0][0x3f0] ;  /* 0x0000fc00ff087b82 */ /* 0x000e220000000800 */
[----:B------:R-:W-:Y:S01]  /*4f630*/  MOV R9, 0x3effffff ;  /* 0x3effffff00097802 */ /* 0x000fe20000000f00 */
[----:B------:R-:W-:Y:S01]  /*4f640*/  FFMA R2, R5, R2, -0.0013887860113754868507 ;  /* 0xbab607ed05027423 */ /* 0x000fe20000000002 */
[----:B------:R-:W-:Y:S01]  /*4f650*/  ISETP.NE.U32.AND P0, PT, R6, 0x1, PT ;  /* 0x000000010600780c */ /* 0x000fe20003f05070 */
[----:B------:R-:W1:Y:S01]  /*4f660*/  MUFU.RCP R10, R7 ;  /* 0x00000007000a7308 */ /* 0x000e620000001000 */
[----:B------:R-:W-:Y:S01]  /*4f670*/  MOV R6, 0x3d2aaabb ;  /* 0x3d2aaabb00067802 */ /* 0x000fe20000000f00 */
[----:B------:R-:W-:Y:S01]  /*4f680*/  BSSY.RECONVERGENT B4, `(.L_x_1348) ;  /* 0x0000019000047945 */ /* 0x000fe20003800200 */
[----:B------:R-:W-:-:S02]  /*4f690*/  FSEL R2, R2, -0.00019574658654164522886, !P0 ;  /* 0xb94d415302027808 */ /* 0x000fc40004000000 */
[----:B------:R-:W-:Y:S02]  /*4f6a0*/  FSEL R6, R6, 0.0083327032625675201416, !P0 ;  /* 0x3c0885e406067808 */ /* 0x000fe40004000000 */
[----:B------:R-:W-:Y:S02]  /*4f6b0*/  FSEL R9, -R9, -0.16666662693023681641, !P0 ;  /* 0xbe2aaaa809097808 */ /* 0x000fe40004000100 */
[----:B------:R-:W-:Y:S01]  /*4f6c0*/  LOP3.LUT P1, RZ, R27, 0x2, RZ, 0xc0, !PT ;  /* 0x000000021bff7812 */ /* 0x000fe2000782c0ff */
[----:B------:R-:W-:Y:S01]  /*4f6d0*/  FFMA R6, R5, R2, R6 ;  /* 0x0000000205067223 */ /* 0x000fe20000000006 */
[----:B------:R-:W-:-:S03]  /*4f6e0*/  FSEL R2, R3, 1, P0 ;  /* 0x3f80000003027808 */ /* 0x000fc60000000000 */
[C---:B------:R-:W-:Y:S02]  /*4f6f0*/  FFMA R6, R5.reuse, R6, R9 ;  /* 0x0000000605067223 */ /* 0x040fe40000000009 */
[----:B------:R-:W-:-:S04]  /*4f700*/  FFMA R5, R5, R2, RZ ;  /* 0x0000000205057223 */ /* 0x000fc800000000ff */
[----:B------:R-:W-:Y:S01]  /*4f710*/  FFMA R2, R5, R6, R2 ;  /* 0x0000000605027223 */ /* 0x000fe20000000002 */
[----:B0-----:R-:W-:Y:S01]  /*4f720*/  FMUL R3, R8, 3.1415927410125732422 ;  /* 0x40490fdb08037820 */ /* 0x001fe20000400000 */
[----:B-1----:R-:W-:Y:S02]  /*4f730*/  FFMA R5, -R7, R10, 1 ;  /* 0x3f80000007057423 */ /* 0x002fe4000000010a */
[----:B------:R-:W-:Y:S02]  /*4f740*/  @P1 FADD R2, RZ, -R2 ;  /* 0x80000002ff021221 */ /* 0x000fe40000000000 */
[----:B------:R-:W-:Y:S02]  /*4f750*/  FFMA R10, R10, R5, R10 ;  /* 0x000000050a0a7223 */ /* 0x000fe4000000000a */
        /* <DEDUP_REMOVED lines=11> */
.L_x_1349:
[----:B------:R-:W-:Y:S05]  /*4f810*/  BSYNC.RECONVERGENT B4 ;  /* 0x0000000000047941 */ /* 0x000fea0003800200 */
.L_x_1348:
        /* <DEDUP_REMOVED lines=29> */
.L_x_1352:
        /* <DEDUP_REMOVED lines=31> */
.L_x_1357:
        /* <DEDUP_REMOVED lines=43> */
.L_x_1356:
[----:B------:R-:W-:Y:S02]  /*4fe90*/  HFMA2 R27, -RZ, RZ, 0, 0 ;  /* 0x00000000ff1b7431 */ /* 0x000fe400000001ff */
[----:B------:R-:W-:-:S07]  /*4fea0*/  FMUL R5, RZ, R18 ;  /* 0x00000012ff057220 */ /* 0x000fce0000400000 */
.L_x_1355:
[----:B------:R-:W-:Y:S05]  /*4feb0*/  BSYNC.RECONVERGENT B2 ;  /* 0x0000000000027941 */ /* 0x000fea0003800200 */
.L_x_1354:
[----:B------:R-:W-:Y:S01]  /*4fec0*/  LOP3.LUT R27, R27, 0x3, RZ, 0xc0, !PT ;  /* 0x000000031b1b7812 */ /* 0x000fe200078ec0ff */
[C---:B------:R-:W-:Y:S01]  /*4fed0*/  FMUL R9, |R10|.reuse, 16777216 ;  /* 0x4b8000000a097820 */ /* 0x040fe20000400200 */
[----:B------:R-:W-:Y:S01]  /*4fee0*/  MOV R2, 0x3fc90fdb ;  /* 0x3fc90fdb00027802 */ /* 0x000fe20000000f00 */
[----:B------:R-:W-:Y:S01]  /*4fef0*/  HFMA2 R8, -RZ, RZ, 0.487060546875, -0.0625 ;  /* 0x37cbac00ff087431 */ /* 0x000fe200000001ff */
[----:B------:R-:W-:Y:S01]  /*4ff00*/  I2FP.F32.U32 R27, R27 ;  /* 0x0000001b001b7245 */ /* 0x000fe20000201000 */
[----:B------:R-:W-:Y:S01]  /*4ff10*/  IMAD.MOV.U32 R18, RZ, RZ, 0x3c0885e4 ;  /* 0x3c0885e4ff127424 */ /* 0x000fe200078e00ff */
[----:B------:R-:W-:-:S03]  /*4ff20*/  FSETP.GEU.AND P2, PT, |R10|, 1.175494350822287508e-38, PT ;  /* 0x008000000a00780b */ /* 0x000fc60003f4e200 */
[----:B------:R-:W-:Y:S01]  /*4ff30*/  FFMA R2, R27, R2, -0.78539818525314331055 ;  /* 0xbf490fdb1b027423 */ /* 0x000fe20000000002 */
        /* <DEDUP_REMOVED lines=28> */
.L_x_1353:
[----:B------:R-:W-:Y:S05]  /*50100*/  BSYNC.RECONVERGENT B1 ;  /* 0x0000000000017941 */ /* 0x000fea0003800200 */
.L_x_1351:
        /* <DEDUP_REMOVED lines=18> */
.L_x_1361:
[----:B------:R-:W-:Y:S05]  /*50230*/  BSYNC.RECONVERGENT B5 ;  /* 0x0000000000057941 */ /* 0x000fea0003800200 */
.L_x_1360:
        /* <DEDUP_REMOVED lines=20> */
.L_x_1363:
[----:B------:R-:W-:Y:S05]  /*50380*/  BSYNC.RECONVERGENT B5 ;  /* 0x0000000000057941 */ /* 0x000fea0003800200 */
.L_x_1362:
        /* <DEDUP_REMOVED lines=20> */
.L_x_1365:
[----:B------:R-:W-:Y:S05]  /*504d0*/  BSYNC.RECONVERGENT B5 ;  /* 0x0000000000057941 */ /* 0x000fea0003800200 */
.L_x_1364:
        /* <DEDUP_REMOVED lines=20> */
.L_x_1367:
[----:B------:R-:W-:Y:S05]  /*50620*/  BSYNC.RECONVERGENT B5 ;  /* 0x0000000000057941 */ /* 0x000fea0003800200 */
.L_x_1366:
        /* <DEDUP_REMOVED lines=21> */
.L_x_1369:
[----:B------:R-:W-:Y:S05]  /*50780*/  BSYNC.RECONVERGENT B5 ;  /* 0x0000000000057941 */ /* 0x000fea0003800200 */
.L_x_1368:
        /* <DEDUP_REMOVED lines=16> */
[----:B------:R-:W-:Y:S02]  /*50890*/  HFMA2 R3, -RZ, RZ, 2.5625, 0 ;  /* 0x41200000ff037431 */ /* 0x000fe400000001ff */
[----:B------:R-:W-:Y:S01]  /*508a0*/  IMAD.MOV.U32 R2, RZ, RZ, R10 ;  /* 0x000000ffff027224 */ /* 0x000fe200078e000a */
[----:B------:R-:W-:-:S07]  /*508b0*/  MOV R26, 0x508d0 ;  /* 0x000508d0001a7802 */ /* 0x000fce0000000f00 */
[----:B------:R-:W-:Y:S05]  /*508c0*/  CALL.REL.NOINC `($__internal_1_$__cuda_sm3x_div_rn_noftz_f32_slowpath) ;  /* 0x000000e800247944 */ /* 0x000fea0003c00000 */
.L_x_1371:
[----:B------:R-:W-:Y:S05]  /*508d0*/  BSYNC.RECONVERGENT B5 ;  /* 0x0000000000057941 */ /* 0x000fea0003800200 */
.L_x_1370:
        /* <DEDUP_REMOVED lines=21> */
.L_x_1373:
[----:B------:R-:W-:Y:S05]  /*50a30*/  BSYNC.RECONVERGENT B5 ;  /* 0x0000000000057941 */ /* 0x000fea0003800200 */
.L_x_1372:
        /* <DEDUP_REMOVED lines=20> */
.L_x_1375:
[----:B------:R-:W-:Y:S05]  /*50b80*/  BSYNC.RECONVERGENT B5 ;  /* 0x0000000000057941 */ /* 0x000fea0003800200 */
.L_x_1374:
        /* <DEDUP_REMOVED lines=21> */
.L_x_1377:
[----:B------:R-:W-:Y:S05]  /*50ce0*/  BSYNC.RECONVERGENT B5 ;  /* 0x0000000000057941 */ /* 0x000fea0003800200 */
.L_x_1376:
        /* <DEDUP_REMOVED lines=20> */
.L_x_1379:
[----:B------:R-:W-:Y:S05]  /*50e30*/  BSYNC.RECONVERGENT B5 ;  /* 0x0000000000057941 */ /* 0x000fea0003800200 */
.L_x_1378:
        /* <DEDUP_REMOVED lines=20> */
.L_x_1381:
[----:B------:R-:W-:Y:S05]  /*50f80*/  BSYNC.RECONVERGENT B5 ;  /* 0x0000000000057941 */ /* 0x000fea0003800200 */
.L_x_1380:
[----:B------:R-:W-:Y:S05]  /*50f90*/  BRA `(.L_x_1382) ;  /* 0x0000001000b47947 */ /* 0x000fea0003800000 */
.L_x_1359:
        /* <DEDUP_REMOVED lines=24> */
.L_x_1384:
        /* <DEDUP_REMOVED lines=31> */
.L_x_1389:
[----:B0-----:R-:W0:Y:S02]  /*51310*/  LDC.64 R2, c[0x4][RZ] ;  /* 0x01000000ff027b82 */ /* 0x001e240000000a00 */
[----:B0-----:R-:W-:-:S05]  /*51320*/  IMAD.WIDE.U32 R8, R6, 0x4, R2 ;  /* 0x0000000406087825 */ /* 0x001fca00078e0002 */
        /* <DEDUP_REMOVED lines=41> */
.L_x_1388:
[----:B------:R-:W-:Y:S02]  /*515c0*/  HFMA2 R31, -RZ, RZ, 0, 0 ;  /* 0x00000000ff1f7431 */ /* 0x000fe400000001ff */
[----:B------:R-:W-:-:S07]  /*515d0*/  FMUL R5, RZ, R26 ;  /* 0x0000001aff057220 */ /* 0x000fce0000400000 */
.L_x_1387:
[----:B------:R-:W-:Y:S05]  /*515e0*/  BSYNC.RECONVERGENT B2 ;  /* 0x0000000000027941 */ /* 0x000fea0003800200 */
.L_x_1386:
        /* <DEDUP_REMOVED lines=36> */
.L_x_1385:
[----:B------:R-:W-:Y:S05]  /*51830*/  BSYNC.RECONVERGENT B1 ;  /* 0x0000000000017941 */ /* 0x000fea0003800200 */
.L_x_1383:
        /* <DEDUP_REMOVED lines=29> */
.L_x_1391:
        /* <DEDUP_REMOVED lines=31> */
.L_x_1396:
        /* <DEDUP_REMOVED lines=41> */
[----:B0-----:R-:W-:Y:S01]  /*51e90*/  FSEL R3, -R8, R8, !P1 ;  /* 0x0000000808037208 */ /* 0x001fe20004800100 */
[----:B------:R-:W-:Y:S06]  /*51ea0*/  BRA `(.L_x_1394) ;  /* 0x0000000000087947 */ /* 0x000fec0003800000 */
.L_x_1395:
[----:B------:R-:W-:Y:S02]  /*51eb0*/  HFMA2 R31, -RZ, RZ, 0, 0 ;  /* 0x00000000ff1f7431 */ /* 0x000fe400000001ff */
[----:B------:R-:W-:-:S07]  /*51ec0*/  FMUL R3, RZ, R26 ;  /* 0x0000001aff037220 */ /* 0x000fce0000400000 */
.L_x_1394:
[----:B------:R-:W-:Y:S05]  /*51ed0*/  BSYNC.RECONVERGENT B2 ;  /* 0x0000000000027941 */ /* 0x000fea0003800200 */
.L_x_1393:
        /* <DEDUP_REMOVED lines=36> */
.L_x_1392:
[----:B------:R-:W-:Y:S05]  /*52120*/  BSYNC.RECONVERGENT B1 ;  /* 0x0000000000017941 */ /* 0x000fea0003800200 */
.L_x_1390:
        /* <DEDUP_REMOVED lines=15> */
.L_x_1398:
[----:B------:R-:W-:Y:S05]  /*52220*/  BSYNC.RECONVERGENT B5 ;  /* 0x0000000000057941 */ /* 0x000fea0003800200 */
.L_x_1397:
[----:B------:R-:W-:Y:S02]  /*52230*/  FSETP.GEU.AND P0, PT, |R10|, 1.000000003171076851e-30, PT ;  /* 0x0da242600a00780b */ /* 0x000fe40003f0e200 */
[----:B------:R-:W-:-:S04]  /*52240*/  LOP3.LUT R8, R5, 0x80000000, R10, 0xb8, !PT ;  /* 0x8000000005087812 */ /* 0x000fc800078eb80a */
[----:B------:R-:W-:-:S05]  /*52250*/  FSEL R5, R8, R5, !P0 ;  /* 0x0000000508057208 */ /* 0x000fca0004000000 */
[----:B------:R-:W-:-:S07]  /*52260*/  FFMA R2, R5, R2, -R6 ;  /* 0x0000000205027223 */ /* 0x000fce0000000806 */
.L_x_1382:
[----:B------:R-:W-:Y:S05]  /*52270*/  BSYNC.RECONVERGENT B4 ;  /* 0x0000000000047941 */ /* 0x000fea0003800200 */
.L_x_1358:
        /* <DEDUP_REMOVED lines=52> */
.L_x_1401:
        /* <DEDUP_REMOVED lines=30> */
.L_x_1408:
        /* <DEDUP_REMOVED lines=43> */
.L_x_1407:
[----:B------:R-:W-:Y:S02]  /*52a50*/  HFMA2 R31, -RZ, RZ, 0, 0 ;  /* 0x00000000ff1f7431 */ /* 0x000fe400000001ff */
[----:B------:R-:W-:-:S07]  /*52a60*/  FMUL R3, RZ, R26 ;  /* 0x0000001aff037220 */ /* 0x000fce0000400000 */
.L_x_1406:
[----:B------:R-:W-:Y:S05]  /*52a70*/  BSYNC.RECONVERGENT B1 ;  /* 0x0000000000017941 */ /* 0x000fea0003800200 */
.L_x_1405:
        /* <DEDUP_REMOVED lines=40> */
.L_x_1404:
[----:B------:R-:W-:Y:S02]  /*52d00*/  FSETP.GT.AND P0, PT, |R10|, 2, PT ;  /* 0x400000000a00780b */ /* 0x000fe40003f04200 */
[----:B------:R-:W-:-:S11]  /*52d10*/  MOV R8, RZ ;  /* 0x000000ff00087202 */ /* 0x000fd60000000f00 */
[----:B------:R-:W-:Y:S05]  /*52d20*/  @P0 BREAK.RELIABLE B5 ;  /* 0x0000000000050942 */ /* 0x000fea0003800100 */
[----:B------:R-:W-:Y:S05]  /*52d30*/  @P0 BRA `(.L_x_1409) ;  /* 0x0000000c009c0947 */ /* 0x000fea0003800000 */
.L_x_1402:
[----:B------:R-:W-:Y:S05]  /*52d40*/  BSYNC.RELIABLE B5 ;  /* 0x0000000000057941 */ /* 0x000fea0003800100 */
.L_x_1400:
        /* <DEDUP_REMOVED lines=15> */
.L_x_1411:
[----:B------:R-:W-:Y:S05]  /*52e40*/  BSYNC.RECONVERGENT B5 ;  /* 0x0000000000057941 */ /* 0x000fea0003800200 */
.L_x_1410:
        /* <DEDUP_REMOVED lines=20> */
.L_x_1413:
[----:B------:R-:W-:Y:S05]  /*52f90*/  BSYNC.RECONVERGENT B5 ;  /* 0x0000000000057941 */ /* 0x000fea0003800200 */
.L_x_1412:
        /* <DEDUP_REMOVED lines=20> */
.L_x_1415:
[----:B------:R-:W-:Y:S05]  /*530e0*/  BSYNC.RECONVERGENT B5 ;  /* 0x0000000000057941 */ /* 0x000fea0003800200 */
.L_x_1414:
        /* <DEDUP_REMOVED lines=20> */
.L_x_1417:
[----:B------:R-:W-:Y:S05]  /*53230*/  BSYNC.RECONVERGENT B5 ;  /* 0x0000000000057941 */ /* 0x000fea0003800200 */
.L_x_1416:
        /* <DEDUP_REMOVED lines=21> */
.L_x_1419:
[----:B------:R-:W-:Y:S05]  /*53390*/  BSYNC.RECONVERGENT B5 ;  /* 0x0000000000057941 */ /* 0x000fea0003800200 */
.L_x_1418:
        /* <DEDUP_REMOVED lines=20> */
.L_x_1421:
[----:B------:R-:W-:Y:S05]  /*534e0*/  BSYNC.RECONVERGENT B5 ;  /* 0x0000000000057941 */ /* 0x000fea0003800200 */
.L_x_1420:
        /* <DEDUP_REMOVED lines=21> */
.L_x_1423:
[----:B------:R-:W-:Y:S05]  /*53640*/  BSYNC.RECONVERGENT B5 ;  /* 0x0000000000057941 */ /* 0x000fea0003800200 */
.L_x_1422:
        /* <DEDUP_REMOVED lines=20> */
.L_x_1425:
[----:B------:R-:W-:Y:S05]  /*53790*/  BSYNC.RECONVERGENT B5 ;  /* 0x0000000000057941 */ /* 0x000fea0003800200 */
.L_x_1424:
        /* <DEDUP_REMOVED lines=21> */
.L_x_1427:
[----:B------:R-:W-:Y:S05]  /*538f0*/  BSYNC.RECONVERGENT B5 ;  /* 0x0000000000057941 */ /* 0x000fea0003800200 */
.L_x_1426:
        /* <DEDUP_REMOVED lines=20> */
.L_x_1429:
[----:B------:R-:W-:Y:S05]  /*53a40*/  BSYNC.RECONVERGENT B5 ;  /* 0x0000000000057941 */ /* 0x000fea0003800200 */
.L_x_1428:
        /* <DEDUP_REMOVED lines=20> */
.L_x_1431:
[----:B------:R-:W-:Y:S05]  /*53b90*/  BSYNC.RECONVERGENT B5 ;  /* 0x0000000000057941 */ /* 0x000fea0003800200 */
.L_x_1430:
[----:B------:R-:W-:Y:S05]  /*53ba0*/  BRA `(.L_x_1432) ;  /* 0x0000001000687947 */ /* 0x000fea0003800000 */
.L_x_1409:
[----:B------:R-:W-:Y:S01]  /*53bb0*/  FSETP.NEU.AND P0, PT, |R10|, +INF , PT ;  /* 0x7f8000000a00780b */ /* 0x000fe20003f0d200 */
[----:B------:R-:W-:Y:S01]  /*53bc0*/  BSSY.RECONVERGENT B1, `(.L_x_1403) ;  /* 0x0000073000017945 */ /* 0x000fe20003800200 */
[----:B------:R-:W-:-:S11]  /*53bd0*/  IMAD.MOV.U32 R5, RZ, RZ, RZ ;  /* 0x000000ffff057224 */ /* 0x000fd600078e00ff */
        /* <DEDUP_REMOVED lines=30> */
.L_x_1438:
        /* <DEDUP_REMOVED lines=12> */
.L_x_1437:
        /* <DEDUP_REMOVED lines=32> */
.L_x_1436:
[----:B------:R-:W-:Y:S02]  /*54080*/  HFMA2 R31, -RZ, RZ, 0, 0 ;  /* 0x00000000ff1f7431 */ /* 0x000fe400000001ff */
[----:B------:R-:W-:-:S07]  /*54090*/  FMUL R3, RZ, R6 ;  /* 0x00000006ff037220 */ /* 0x000fce0000400000 */
.L_x_1435:
[----:B------:R-:W-:Y:S05]  /*540a0*/  BSYNC.RECONVERGENT B2 ;  /* 0x0000000000027941 */ /* 0x000fea0003800200 */
.L_x_1434:
        /* <DEDUP_REMOVED lines=36> */
.L_x_1433:
[----:B------:R-:W-:Y:S05]  /*542f0*/  BSYNC.RECONVERGENT B1 ;  /* 0x0000000000017941 */ /* 0x000fea0003800200 */
.L_x_1403:
        /* <DEDUP_REMOVED lines=27> */
.L_x_1440:
[----:B------:R-:W-:Y:S01]  /*544b0*/  FSETP.NEU.AND P0, PT, |R10|, +INF , PT ;  /* 0x7f8000000a00780b */ /* 0x000fe20003f0d200 */
[----:B------:R-:W-:-:S12]  /*544c0*/  HFMA2 R6, -RZ, RZ, 0, 0 ;  /* 0x00000000ff067431 */ /* 0x000fd800000001ff */
[----:B------:R-:W-:Y:S05]  /*544d0*/  @!P0 BRA `(.L_x_1441) ;  /* 0x0000000400c08947 */ /* 0x000fea0003800000 */
[----:B------:R-:W0:Y:S01]  /*544e0*/  MUFU.RCP R3, |R10| ;  /* 0x4000000a00037308 */ /* 0x000e220000001000 */
[----:B------:R-:W-:Y:S01]  /*544f0*/  IMAD.MOV.U32 R9, RZ, RZ, 0x3f91e009 ;  /* 0x3f91e009ff097424 */ /* 0x000fe200078e00ff */
        /* <DEDUP_REMOVED lines=34> */
.L_x_1446:
        /* <DEDUP_REMOVED lines=12> */
.L_x_1445:
        /* <DEDUP_REMOVED lines=32> */
.L_x_1444:
[----:B------:R-:W-:Y:S02]  /*549e0*/  HFMA2 R33, -RZ, RZ, 0, 0 ;  /* 0x00000000ff217431 */ /* 0x000fe400000001ff */
[----:B------:R-:W-:-:S07]  /*549f0*/  FMUL R3, RZ, R6 ;  /* 0x00000006ff037220 */ /* 0x000fce0000400000 */
.L_x_1443:
[----:B------:R-:W-:Y:S05]  /*54a00*/  BSYNC.RECONVERGENT B2 ;  /* 0x0000000000027941 */ /* 0x000fea0003800200 */
.L_x_1442:
        /* <DEDUP_REMOVED lines=29> */
.L_x_1441:
[----:B------:R-:W-:Y:S05]  /*54be0*/  BSYNC.RECONVERGENT B1 ;  /* 0x0000000000017941 */ /* 0x000fea0003800200 */
.L_x_1439:
        /* <DEDUP_REMOVED lines=20> */
.L_x_1448:
[----:B------:R-:W-:Y:S05]  /*54d30*/  BSYNC.RECONVERGENT B6 ;  /* 0x0000000000067941 */ /* 0x000fea0003800200 */
.L_x_1447:
[----:B------:R-:W-:-:S07]  /*54d40*/  FFMA R2, R5, R2, -R6 ;  /* 0x0000000205027223 */ /* 0x000fce0000000806 */
.L_x_1432:
[----:B------:R-:W-:Y:S05]  /*54d50*/  BSYNC.RECONVERGENT B4 ;  /* 0x0000000000047941 */ /* 0x000fea0003800200 */
.L_x_1399:
[----:B------:R-:W-:-:S04]  /*54d60*/  FADD R3, -R2, R8 ;  /* 0x0000000802037221 */ /* 0x000fc80000000100 */
[----:B------:R-:W-:Y:S01]  /*54d70*/  FMUL R18, R18, R3 ;  /* 0x0000000312127220 */ /* 0x000fe20000400000 */
[----:B------:R-:W-:Y:S06]  /*54d80*/  BRA `(.L_x_1337) ;  /* 0x0000001000f47947 */ /* 0x000fec0003800000 */
.L_x_1350:
[----:B------:R-:W-:Y:S01]  /*54d90*/  FSETP.GTU.AND P0, PT, |R10|, 8, PT ;  /* 0x410000000a00780b */ /* 0x000fe20003f0c200 */
[----:B------:R-:W-:-:S12]  /*54da0*/  BSSY.RECONVERGENT B1, `(.L_x_1449) ;  /* 0x0000088000017945 */ /* 0x000fd80003800200 */
[----:B------:R-:W-:Y:S05]  /*54db0*/  @P0 BRA `(.L_x_1450) ;  /* 0x0000000000540947 */ /* 0x000fea0003800000 */
[C---:B------:R-:W-:Y:S01]  /*54dc0*/  FADD R2, |R10|.reuse, -3.8317060470581054688 ;  /* 0xc0753aac0a027421 */ /* 0x040fe20000000200 */
[----:B------:R-:W-:Y:S02]  /*54dd0*/  IMAD.MOV.U32 R3, RZ, RZ, 0x29af3463 ;  /* 0x29af3463ff037424 */ /* 0x000fe400078e00ff */
[----:B------:R-:W-:Y:S01]  /*54de0*/  FADD R5, |R10|, -7.01558685302734375 ;  /* 0xc0e07fb00a057421 */ /* 0x000fe20000000200 */
[----:B------:R-:W-:-:S03]  /*54df0*/  FADD R2, R2, 7.6850589891819254262e-08 ;  /* 0x33a5090f02027421 */ /* 0x000fc60000000000 */
[----:B------:R-:W-:Y:S01]  /*54e00*/  FADD R6, R5, 1.8321172490232129348e-07 ;  /* 0x3444b8db05067421 */ /* 0x000fe20000000000 */
        /* <DEDUP_REMOVED lines=16> */
.L_x_1450:
        /* <DEDUP_REMOVED lines=31> */
.L_x_1455:
        /* <DEDUP_REMOVED lines=43> */
.L_x_1454:
[----:B------:R-:W-:Y:S02]  /*553b0*/  HFMA2 R27, -RZ, RZ, 0, 0 ;  /* 0x00000000ff1b7431 */ /* 0x000fe400000001ff */
[----:B------:R-:W-:-:S07]  /*553c0*/  FMUL R3, RZ, R18 ;  /* 0x00000012ff037220 */ /* 0x000fce0000400000 */
.L_x_1453:
[----:B------:R-:W-:Y:S05]  /*553d0*/  BSYNC.RECONVERGENT B2 ;  /* 0x0000000000027941 */ /* 0x000fea0003800200 */
.L_x_1452:
        /* <DEDUP_REMOVED lines=36> */
.L_x_1451:
[----:B------:R-:W-:Y:S05]  /*55620*/  BSYNC.RECONVERGENT B1 ;  /* 0x0000000000017941 */ /* 0x000fea0003800200 */
.L_x_1449:
        /* <DEDUP_REMOVED lines=30> */
.L_x_1457:
[----:B------:R-:W-:Y:S01]  /*55810*/  FSETP.NEU.AND P1, PT, |R10|, +INF , PT ;  /* 0x7f8000000a00780b */ /* 0x000fe20003f2d200 */
[----:B------:R-:W-:-:S12]  /*55820*/  HFMA2 R2, -RZ, RZ, 0, 0 ;  /* 0x00000000ff027431 */ /* 0x000fd800000001ff */
[----:B------:R-:W-:Y:S05]  /*55830*/  @!P1 BRA `(.L_x_1458) ;  /* 0x0000000400b89947 */ /* 0x000fea0003800000 */
[----:B------:R-:W0:Y:S01]  /*55840*/  MUFU.RCP R3, |R10| ;  /* 0x4000000a00037308 */ /* 0x000e220000001000 */
[----:B------:R-:W-:Y:S01]  /*55850*/  MOV R2, 0x3fca3ba2 ;  /* 0x3fca3ba200027802 */ /* 0x000fe20000000f00 */
        /* <DEDUP_REMOVED lines=26> */
.L_x_1462:
        /* <DEDUP_REMOVED lines=43> */
.L_x_1461:
[----:B------:R-:W-:Y:S02]  /*55cb0*/  HFMA2 R31, -RZ, RZ, 0, 0 ;  /* 0x00000000ff1f7431 */ /* 0x000fe400000001ff */
[----:B------:R-:W-:-:S07]  /*55cc0*/  FMUL R3, RZ, R26 ;  /* 0x0000001aff037220 */ /* 0x000fce0000400000 */
.L_x_1460:
[----:B------:R-:W-:Y:S05]  /*55cd0*/  BSYNC.RECONVERGENT B2 ;  /* 0x0000000000027941 */ /* 0x000fea0003800200 */
.L_x_1459:
        /* <DEDUP_REMOVED lines=36> */
.L_x_1458:
[----:B------:R-:W-:Y:S05]  /*55f20*/  BSYNC.RECONVERGENT B1 ;  /* 0x0000000000017941 */ /* 0x000fea0003800200 */
.L_x_1456:
        /* <DEDUP_REMOVED lines=19> */
.L_x_1464:
[----:B------:R-:W-:Y:S05]  /*56060*/  BSYNC.RECONVERGENT B4 ;  /* 0x0000000000047941 */ /* 0x000fea0003800200 */
.L_x_1463:
        /* <DEDUP_REMOVED lines=13> */
.L_x_1466:
[----:B------:R-:W-:Y:S05]  /*56140*/  BSYNC.RECONVERGENT B4 ;  /* 0x0000000000047941 */ /* 0x000fea0003800200 */
.L_x_1465:
[----:B------:R-:W-:-:S07]  /*56150*/  FMUL R18, R2, R18 ;  /* 0x0000001202127220 */ /* 0x000fce0000400000 */
.L_x_1337:
[----:B------:R-:W-:Y:S05]  /*56160*/  BSYNC.RECONVERGENT B3 ;  /* 0x0000000000037941 */ /* 0x000fea0003800200 */
.L_x_1336:
        /* <DEDUP_REMOVED lines=20> */
[----:B------:R-:W-:Y:S01]  /*562b0*/  VIADD R5, R2, 0xf3000000 ;  /* 0xf300000002057836 */ /* 0x000fe20000000000 */
[----:B------:R1:W2:Y:S04]  /*562c0*/  MUFU.RSQ R3, R2 ;  /* 0x0000000200037308 */ /* 0x0002a80000001400 */
[----:B------:R-:W-:-:S13]  /*562d0*/  ISETP.GT.U32.AND P0, PT, R5, 0x727fffff, PT ;  /* 0x727fffff0500780c */ /* 0x000fda0003f04070 */
[----:B-12---:R-:W-:Y:S05]  /*562e0*/  @!P0 BRA `(.L_x_1472) ;  /* 0x0000000000108947 */ /* 0x006fea0003800000 */
[----:B------:R-:W-:Y:S02]  /*562f0*/  MOV R3, R2 ;  /* 0x0000000200037202 */ /* 0x000fe40000000f00 */
[----:B------:R-:W-:-:S07]  /*56300*/  MOV R2, 0x56320 ;  /* 0x0005632000027802 */ /* 0x000fce0000000f00 */
[----:B0-----:R-:W-:Y:S05]  /*56310*/  CALL.REL.NOINC `($__internal_0_$__cuda_sm20_sqrt_rn_f32_slowpath) ;  /* 0x0000008c003c7944 */ /* 0x001fea0003c00000 */
[----:B------:R-:W-:Y:S05]  /*56320*/  BRA `(.L_x_1473) ;  /* 0x0000000000107947 */ /* 0x000fea0003800000 */
.L_x_1472:
[----:B------:R-:W-:Y:S01]  /*56330*/  FMUL.FTZ R31, R2, R3 ;  /* 0x00000003021f7220 */ /* 0x000fe20000410000 */
[----:B------:R-:W-:-:S03]  /*56340*/  FMUL.FTZ R3, R3, 0.5 ;  /* 0x3f00000003037820 */ /* 0x000fc60000410000 */
[----:B------:R-:W-:-:S04]  /*56350*/  FFMA R2, -R31, R31, R2 ;  /* 0x0000001f1f027223 */ /* 0x000fc80000000102 */
[----:B------:R-:W-:-:S07]  /*56360*/  FFMA R31, R2, R3, R31 ;  /* 0x00000003021f7223 */ /* 0x000fce000000001f */
.L_x_1473:
[----:B------:R-:W-:Y:S05]  /*56370*/  BSYNC.RECONVERGENT B2 ;  /* 0x0000000000027941 */ /* 0x000fea0003800200 */
.L_x_1471:
        /* <DEDUP_REMOVED lines=26> */
.L_x_1470:
        /* <DEDUP_REMOVED lines=25> */
.L_x_1474:
[----:B------:R-:W-:Y:S05]  /*566b0*/  BSYNC.RECONVERGENT B1 ;  /* 0x0000000000017941 */ /* 0x000fea0003800200 */
.L_x_1469:
        /* <DEDUP_REMOVED lines=17> */
.L_x_1478:
        /* <DEDUP_REMOVED lines=19> */
[----:B--2---:R-:W2:Y:S01]  /*56900*/  @P0 LDL R6, [R10+0x10] ;  /* 0x000010000a060983 */ /* 0x004ea20000100800 */
[----:B------:R-:W-:Y:S01]  /*56910*/  @P0 LOP3.LUT R3, R3, 0x1f, RZ, 0xc0, !PT ;  /* 0x0000001f03030812 */ /* 0x000fe200078ec0ff */
[----:B------:R-:W-:Y:S01]  /*56920*/  UMOV UR4, 0x54442d19 ;  /* 0x54442d1900047882 */ /* 0x000fe20000000000 */
[----:B------:R-:W-:-:S02]  /*56930*/  UMOV UR5, 0x3bf921fb ;  /* 0x3bf921fb00057882 */ /* 0x000fc40000000000 */
[-C--:B---3--:R-:W-:Y:S02]  /*56940*/  @P0 SHF.L.W.U32.HI R5, R2, R3.reuse, R5 ;  /* 0x0000000302050219 */ /* 0x088fe40000010e05 */
[----:B--2---:R-:W-:Y:S02]  /*56950*/  @P0 SHF.L.W.U32.HI R2, R6, R3, R2 ;  /* 0x0000000306020219 */ /* 0x004fe40000010e02 */
        /* <DEDUP_REMOVED lines=17> */
.L_x_1477:
[----:B------:R-:W-:Y:S02]  /*56a70*/  HFMA2 R5, -RZ, RZ, 0, 0 ;  /* 0x00000000ff057431 */ /* 0x000fe400000001ff */
[----:B------:R-:W-:-:S07]  /*56a80*/  FMUL R3, RZ, R9 ;  /* 0x00000009ff037220 */ /* 0x000fce0000400000 */
.L_x_1476:
[----:B------:R-:W-:Y:S05]  /*56a90*/  BSYNC.RECONVERGENT B1 ;  /* 0x0000000000017941 */ /* 0x000fea0003800200 */
.L_x_1475:
        /* <DEDUP_REMOVED lines=29> */
[----:B------:R-:W-:Y:S01]  /*56c70*/  MOV R3, R6 ;  /* 0x0000000600037202 */ /* 0x000fe20000000f00 */
[----:B------:R-:W-:Y:S01]  /*56c80*/  IMAD.MOV.U32 R2, RZ, RZ, R7 ;  /* 0x000000ffff027224 */ /* 0x000fe200078e0007 */
[----:B------:R-:W-:-:S07]  /*56c90*/  MOV R26, 0x56cb0 ;  /* 0x00056cb0001a7802 */ /* 0x000fce0000000f00 */
[----:B0-----:R-:W-:Y:S05]  /*56ca0*/  CALL.REL.NOINC `($__internal_1_$__cuda_sm3x_div_rn_noftz_f32_slowpath) ;  /* 0x00000084002c7944 */ /* 0x001fea0003c00000 */
[----:B------:R-:W-:-:S07]  /*56cb0*/  MOV R5, R2 ;  /* 0x0000000200057202 */ /* 0x000fce0000000f00 */
.L_x_1480:
[----:B------:R-:W-:Y:S05]  /*56cc0*/  BSYNC.RECONVERGENT B4 ;  /* 0x0000000000047941 */ /* 0x000fea0003800200 */
.L_x_1479:
        /* <DEDUP_REMOVED lines=29> */
.L_x_1483:
        /* <DEDUP_REMOVED lines=32> */
.L_x_1488:
        /* <DEDUP_REMOVED lines=42> */
.L_x_1487:
[----:B------:R-:W-:Y:S02]  /*57340*/  HFMA2 R8, -RZ, RZ, 0, 0 ;  /* 0x00000000ff087431 */ /* 0x000fe400000001ff */
[----:B------:R-:W-:-:S07]  /*57350*/  FMUL R6, RZ, R14 ;  /* 0x0000000eff067220 */ /* 0x000fce0000400000 */
.L_x_1486:
[----:B------:R-:W-:Y:S05]  /*57360*/  BSYNC.RECONVERGENT B2 ;  /* 0x0000000000027941 */ /* 0x000fea0003800200 */
.L_x_1485:
        /* <DEDUP_REMOVED lines=36> */
.L_x_1484:
[----:B------:R-:W-:Y:S05]  /*575b0*/  BSYNC.RECONVERGENT B1 ;  /* 0x0000000000017941 */ /* 0x000fea0003800200 */
.L_x_1482:
        /* <DEDUP_REMOVED lines=14> */
[----:B------:R-:W-:Y:S01]  /*576a0*/  IMAD.MOV.U32 R3, RZ, RZ, 0x41a00000 ;  /* 0x41a00000ff037424 */ /* 0x000fe200078e00ff */
[----:B------:R-:W-:Y:S02]  /*576b0*/  MOV R2, R5 ;  /* 0x0000000500027202 */ /* 0x000fe40000000f00 */
[----:B------:R-:W-:-:S07]  /*576c0*/  MOV R26, 0x576e0 ;  /* 0x000576e0001a7802 */ /* 0x000fce0000000f00 */
[----:B0-----:R-:W-:Y:S05]  /*576d0*/  CALL.REL.NOINC `($__internal_1_$__cuda_sm3x_div_rn_noftz_f32_slowpath) ;  /* 0x0000007800a07944 */ /* 0x001fea0003c00000 */
.L_x_1492:
[----:B------:R-:W-:Y:S05]  /*576e0*/  BSYNC.RECONVERGENT B5 ;  /* 0x0000000000057941 */ /* 0x000fea0003800200 */
.L_x_1491:
        /* <DEDUP_REMOVED lines=20> */
.L_x_1494:
[----:B------:R-:W-:Y:S05]  /*57830*/  BSYNC.RECONVERGENT B5 ;  /* 0x0000000000057941 */ /* 0x000fea0003800200 */
.L_x_1493:
        /* <DEDUP_REMOVED lines=20> */
.L_x_1496:
[----:B------:R-:W-:Y:S05]  /*57980*/  BSYNC.RECONVERGENT B5 ;  /* 0x0000000000057941 */ /* 0x000fea0003800200 */
.L_x_1495:
        /* <DEDUP_REMOVED lines=20> */
.L_x_1498:
[----:B------:R-:W-:Y:S05]  /*57ad0*/  BSYNC.RECONVERGENT B5 ;  /* 0x0000000000057941 */ /* 0x000fea0003800200 */
.L_x_1497:
        /* <DEDUP_REMOVED lines=21> */
.L_x_1500:
[----:B------:R-:W-:Y:S05]  /*57c30*/  BSYNC.RECONVERGENT B5 ;  /* 0x0000000000057941 */ /* 0x000fea0003800200 */
.L_x_1499:
        /* <DEDUP_REMOVED lines=20> */
.L_x_1502:
[----:B------:R-:W-:Y:S05]  /*57d80*/  BSYNC.RECONVERGENT B5 ;  /* 0x0000000000057941 */ /* 0x000fea0003800200 */
.L_x_1501:
        /* <DEDUP_REMOVED lines=21> */
.L_x_1504:
[----:B------:R-:W-:Y:S05]  /*57ee0*/  BSYNC.RECONVERGENT B5 ;  /* 0x0000000000057941 */ /* 0x000fea0003800200 */
.L_x_1503:
        /* <DEDUP_REMOVED lines=20> */
.L_x_1506:
[----:B------:R-:W-:Y:S05]  /*58030*/  BSYNC.RECONVERGENT B5 ;  /* 0x0000000000057941 */ /* 0x000fea0003800200 */
.L_x_1505:
        /* <DEDUP_REMOVED lines=21> */
.L_x_1508:
[----:B------:R-:W-:Y:S05]  /*58190*/  BSYNC.RECONVERGENT B5 ;  /* 0x0000000000057941 */ /* 0x000fea0003800200 */
.L_x_1507:
        /* <DEDUP_REMOVED lines=20> */
.L_x_1510:
[----:B------:R-:W-:Y:S05]  /*582e0*/  BSYNC.RECONVERGENT B5 ;  /* 0x0000000000057941 */ /* 0x000fea0003800200 */
.L_x_1509:
        /* <DEDUP_REMOVED lines=20> */
.L_x_1512:
[----:B------:R-:W-:Y:S05]  /*58430*/  BSYNC.RECONVERGENT B5 ;  /* 0x0000000000057941 */ /* 0x000fea0003800200 */
.L_x_1511:
[----:B------:R-:W-:Y:S05]  /*58440*/  BRA `(.L_x_1513) ;  /* 0x0000001000ac7947 */ /* 0x000fea0003800000 */
.L_x_1490:
        /* <DEDUP_REMOVED lines=23> */
.L_x_1515:
        /* <DEDUP_REMOVED lines=31> */
.L_x_1520:
        /* <DEDUP_REMOVED lines=36> */
[----:B------:R-:W-:Y:S01]  /*589f0*/  IMAD.MOV R6, RZ, RZ, -R8 ;  /* 0x000000ffff067224 */ /* 0x000fe200078e0a08 */
[----:B------:R-:W-:-:S04]  /*58a00*/  ISETP.GE.AND P2, PT, R14, RZ, PT ;  /* 0x000000ff0e00720c */ /* 0x000fc80003f46270 */
[----:B------:R-:W-:Y:S01]  /*58a10*/  @!P1 MOV R8, R6 ;  /* 0x0000000600089202 */ /* 0x000fe20000000f00 */
[----:B--2---:R-:W-:-:S10]  /*58a20*/  DMUL R10, R2, UR4 ;  /* 0x00000004020a7c28 */ /* 0x004fd40008000000 */
[----:B------:R-:W1:Y:S02]  /*58a30*/  F2F.F32.F64 R10, R10 ;  /* 0x0000000a000a7310 */ /* 0x000e640000301000 */
[----:B-1----:R-:W-:Y:S01]  /*58a40*/  FSEL R6, -R10, R10, !P2 ;  /* 0x0000000a0a067208 */ /* 0x002fe20005000100 */
[----:B------:R-:W-:Y:S06]  /*58a50*/  BRA `(.L_x_1518) ;  /* 0x0000000000087947 */ /* 0x000fec0003800000 */
.L_x_1519:
[----:B------:R-:W-:Y:S02]  /*58a60*/  HFMA2 R8, -RZ, RZ, 0, 0 ;  /* 0x00000000ff087431 */ /* 0x000fe400000001ff */
[----:B------:R-:W-:-:S07]  /*58a70*/  FMUL R6, RZ, R14 ;  /* 0x0000000eff067220 */ /* 0x000fce0000400000 */
.L_x_1518:
[----:B------:R-:W-:Y:S05]  /*58a80*/  BSYNC.RECONVERGENT B2 ;  /* 0x0000000000027941 */ /* 0x000fea0003800200 */
.L_x_1517:
        /* <DEDUP_REMOVED lines=36> */
.L_x_1516:
[----:B------:R-:W-:Y:S05]  /*58cd0*/  BSYNC.RECONVERGENT B1 ;  /* 0x0000000000017941 */ /* 0x000fea0003800200 */
.L_x_1514:
        /* <DEDUP_REMOVED lines=28> */
.L_x_1522:
        /* <DEDUP_REMOVED lines=31> */
.L_x_1527:
        /* <DEDUP_REMOVED lines=43> */
.L_x_1526:
[----:B------:R-:W-:Y:S02]  /*59340*/  HFMA2 R7, -RZ, RZ, 0, 0 ;  /* 0x00000000ff077431 */ /* 0x000fe400000001ff */
[----:B------:R-:W-:-:S07]  /*59350*/  FMUL R3, RZ, R13 ;  /* 0x0000000dff037220 */ /* 0x000fce0000400000 */
.L_x_1525:
[----:B------:R-:W-:Y:S05]  /*59360*/  BSYNC.RECONVERGENT B2 ;  /* 0x0000000000027941 */ /* 0x000fea0003800200 */
.L_x_1524:
[----:B------:R-:W-:Y:S01]  /*59370*/  LOP3.LUT R7, R7, 0x3, RZ, 0xc0, !PT ;  /* 0x0000000307077812 */ /* 0x000fe200078ec0ff */
[----:B------:R-:W-:Y:S02]  /*59380*/  IMAD.MOV.U32 R2, RZ, RZ, 0x3fc90fdb ;  /* 0x3fc90fdbff027424 */ /* 0x000fe400078e00ff */
[C---:B------:R-:W-:Y:S01]  /*59390*/  FMUL R10, |R5|.reuse, 16777216 ;  /* 0x4b800000050a7820 */ /* 0x040fe20000400200 */
[----:B------:R-:W-:Y:S01]  /*593a0*/  FSETP.GEU.AND P2, PT, |R5|, 1.175494350822287508e-38, PT ;  /* 0x008000000500780b */ /* 0x000fe20003f4e200 */
[----:B------:R-:W-:Y:S01]  /*593b0*/  HFMA2 R11, -RZ, RZ, 1.0078125, -8.98838043212890625e-05 ;  /* 0x3c0885e4ff0b7431 */ /* 0x000fe200000001ff */
[----:B------:R-:W-:Y:S02]  /*593c0*/  I2FP.F32.U32 R7, R7 ;  /* 0x0000000700077245 */ /* 0x000fe40000201000 */
[----:B------:R-:W-:Y:S02]  /*593d0*/  FSEL R14, R10, |R5|, !P2 ;  /* 0x400000050a0e7208 */ /* 0x000fe40005000000 */
[----:B------:R-:W-:Y:S01]  /*593e0*/  MOV R10, 0x37cbac00 ;  /* 0x37cbac00000a7802 */ /* 0x000fe20000000f00 */
[----:B------:R-:W-:Y:S01]  /*593f0*/  FFMA R2, R7, R2, -0.78539818525314331055 ;  /* 0xbf490fdb07027423 */ /* 0x000fe20000000002 */
[----:B------:R-:W-:-:S02]  /*59400*/  MOV R13, 0x3e2aaaa8 ;  /* 0x3e2aaaa8000d7802 */ /* 0x000fc40000000f00 */
        /* <DEDUP_REMOVED lines=26> */
.L_x_1523:
[----:B------:R-:W-:Y:S05]  /*595b0*/  BSYNC.RECONVERGENT B1 ;  /* 0x0000000000017941 */ /* 0x000fea0003800200 */
.L_x_1521:
        /* <DEDUP_REMOVED lines=15> */
.L_x_1529:
[----:B------:R-:W-:Y:S05]  /*596b0*/  BSYNC.RECONVERGENT B5 ;  /* 0x0000000000057941 */ /* 0x000fea0003800200 */
.L_x_1528:
[----:B------:R-:W-:Y:S02]  /*596c0*/  FSETP.GEU.AND P0, PT, |R5|, 1.000000003171076851e-30, PT ;  /* 0x0da242600500780b */ /* 0x000fe40003f0e200 */
[----:B------:R-:W-:-:S04]  /*596d0*/  LOP3.LUT R3, R6, 0x80000000, R5, 0xb8, !PT ;  /* 0x8000000006037812 */ /* 0x000fc800078eb805 */
[----:B------:R-:W-:-:S05]  /*596e0*/  FSEL R6, R3, R6, !P0 ;  /* 0x0000000603067208 */ /* 0x000fca0004000000 */
[----:B------:R-:W-:-:S07]  /*596f0*/  FFMA R2, R6, R2, -R7 ;  /* 0x0000000206027223 */ /* 0x000fce0000000807 */
.L_x_1513:
[----:B------:R-:W-:Y:S05]  /*59700*/  BSYNC.RECONVERGENT B4 ;  /* 0x0000000000047941 */ /* 0x000fea0003800200 */
.L_x_1489:
        /* <DEDUP_REMOVED lines=52> */
.L_x_1532:
        /* <DEDUP_REMOVED lines=30> */
.L_x_1539:
        /* <DEDUP_REMOVED lines=43> */
.L_x_1538:
[----:B------:R-:W-:Y:S02]  /*59ee0*/  HFMA2 R7, -RZ, RZ, 0, 0 ;  /* 0x00000000ff077431 */ /* 0x000fe400000001ff */
[----:B------:R-:W-:-:S07]  /*59ef0*/  FMUL R3, RZ, R13 ;  /* 0x0000000dff037220 */ /* 0x000fce0000400000 */
.L_x_1537:
[----:B------:R-:W-:Y:S05]  /*59f00*/  BSYNC.RECONVERGENT B1 ;  /* 0x0000000000017941 */ /* 0x000fea0003800200 */
.L_x_1536:
        /* <DEDUP_REMOVED lines=40> */
.L_x_1535:
[----:B------:R-:W-:Y:S01]  /*5a190*/  FSETP.GT.AND P0, PT, |R5|, 2, PT ;  /* 0x400000000500780b */ /* 0x000fe20003f04200 */
[----:B------:R-:W-:-:S12]  /*5a1a0*/  HFMA2 R10, -RZ, RZ, 0, 0 ;  /* 0x00000000ff0a7431 */ /* 0x000fd800000001ff */
[----:B------:R-:W-:Y:S05]  /*5a1b0*/  @P0 BREAK.RELIABLE B5 ;  /* 0x0000000000050942 */ /* 0x000fea0003800100 */
[----:B------:R-:W-:Y:S05]  /*5a1c0*/  @P0 BRA `(.L_x_1540) ;  /* 0x0000000c009c0947 */ /* 0x000fea0003800000 */
.L_x_1533:
[----:B------:R-:W-:Y:S05]  /*5a1d0*/  BSYNC.RELIABLE B5 ;  /* 0x0000000000057941 */ /* 0x000fea0003800100 */
.L_x_1531:
        /* <DEDUP_REMOVED lines=15> */
.L_x_1542:
[----:B------:R-:W-:Y:S05]  /*5a2d0*/  BSYNC.RECONVERGENT B5 ;  /* 0x0000000000057941 */ /* 0x000fea0003800200 */
.L_x_1541:
        /* <DEDUP_REMOVED lines=20> */
.L_x_1544:
[----:B------:R-:W-:Y:S05]  /*5a420*/  BSYNC.RECONVERGENT B5 ;  /* 0x0000000000057941 */ /* 0x000fea0003800200 */
.L_x_1543:
        /* <DEDUP_REMOVED lines=20> */
.L_x_1546:
[----:B------:R-:W-:Y:S05]  /*5a570*/  BSYNC.RECONVERGENT B5 ;  /* 0x0000000000057941 */ /* 0x000fea0003800200 */
.L_x_1545:
        /* <DEDUP_REMOVED lines=20> */
.L_x_1548:
[----:B------:R-:W-:Y:S05]  /*5a6c0*/  BSYNC.RECONVERGENT B5 ;  /* 0x0000000000057941 */ /* 0x000fea0003800200 */
.L_x_1547:
        /* <DEDUP_REMOVED lines=17> */
[----:B------:R-:W-:Y:S02]  /*5a7e0*/  HFMA2 R3, -RZ, RZ, 2.625, 0 ;  /* 0x41400000ff037431 */ /* 0x000fe400000001ff */
[----:B------:R-:W-:Y:S01]  /*5a7f0*/  IMAD.MOV.U32 R2, RZ, RZ, R5 ;  /* 0x000000ffff027224 */ /* 0x000fe200078e0005 */
[----:B------:R-:W-:-:S07]  /*5a800*/  MOV R26, 0x5a820 ;  /* 0x0005a820001a7802 */ /* 0x000fce0000000f00 */
[----:B0-----:R-:W-:Y:S05]  /*5a810*/  CALL.REL.NOINC `($__internal_1_$__cuda_sm3x_div_rn_noftz_f32_slowpath) ;  /* 0x0000004800507944 */ /* 0x001fea0003c00000 */
.L_x_1550:
[----:B------:R-:W-:Y:S05]  /*5a820*/  BSYNC.RECONVERGENT B5 ;  /* 0x0000000000057941 */ /* 0x000fea0003800200 */
.L_x_1549:
        /* <DEDUP_REMOVED lines=20> */
.L_x_1552:
[----:B------:R-:W-:Y:S05]  /*5a970*/  BSYNC.RECONVERGENT B5 ;  /* 0x0000000000057941 */ /* 0x000fea0003800200 */
.L_x_1551:
        /* <DEDUP_REMOVED lines=21> */
.L_x_1554:
[----:B------:R-:W-:Y:S05]  /*5aad0*/  BSYNC.RECONVERGENT B5 ;  /* 0x0000000000057941 */ /* 0x000fea0003800200 */
.L_x_1553:
        /* <DEDUP_REMOVED lines=20> */
.L_x_1556:
[----:B------:R-:W-:Y:S05]  /*5ac20*/  BSYNC.RECONVERGENT B5 ;  /* 0x0000000000057941 */ /* 0x000fea0003800200 */
.L_x_1555:
        /* <DEDUP_REMOVED lines=21> */
.L_x_1558:
[----:B------:R-:W-:Y:S05]  /*5ad80*/  BSYNC.RECONVERGENT B5 ;  /* 0x0000000000057941 */ /* 0x000fea0003800200 */
.L_x_1557:
        /* <DEDUP_REMOVED lines=20> */
.L_x_1560:
[----:B------:R-:W-:Y:S05]  /*5aed0*/  BSYNC.RECONVERGENT B5 ;  /* 0x0000000000057941 */ /* 0x000fea0003800200 */
.L_x_1559:
        /* <DEDUP_REMOVED lines=20> */
.L_x_1562:
[----:B------:R-:W-:Y:S05]  /*5b020*/  BSYNC.RECONVERGENT B5 ;  /* 0x0000000000057941 */ /* 0x000fea0003800200 */
.L_x_1561:
[----:B------:R-:W-:Y:S05]  /*5b030*/  BRA `(.L_x_1563) ;  /* 0x0000001000647947 */ /* 0x000fea0003800000 */
.L_x_1540:
        /* <DEDUP_REMOVED lines=28> */
[----:B------:R-:W-:Y:S01]  /*5b200*/  BSSY.RECONVERGENT B6, `(.L_x_1568) ;  /* 0x000000f000067945 */ /* 0x000fe20003800200 */
[----:B------:R-:W-:Y:S01]  /*5b210*/  CS2R R14, SRZ ;  /* 0x00000000000e7805 */ /* 0x000fe2000001ff00 */
[----:B------:R-:W-:Y:S01]  /*5b220*/  IMAD.MOV.U32 R7, RZ, RZ, RZ ;  /* 0x000000ffff077224 */ /* 0x000fe200078e00ff */
[----:B------:R-:W-:-:S07]  /*5b230*/  LOP3.LUT R17, R2, 0x80000000, RZ, 0xfc, !PT ;  /* 0x8000000002117812 */ /* 0x000fce00078efcff */
.L_x_1569:
        /* <DEDUP_REMOVED lines=12> */
.L_x_1568:
        /* <DEDUP_REMOVED lines=32> */
.L_x_1567:
[----:B------:R-:W-:Y:S02]  /*5b500*/  HFMA2 R11, -RZ, RZ, 0, 0 ;  /* 0x00000000ff0b7431 */ /* 0x000fe400000001ff */
[----:B------:R-:W-:-:S07]  /*5b510*/  FMUL R3, RZ, R12 ;  /* 0x0000000cff037220 */ /* 0x000fce0000400000 */
.L_x_1566:
[----:B------:R-:W-:Y:S05]  /*5b520*/  BSYNC.RECONVERGENT B2 ;  /* 0x0000000000027941 */ /* 0x000fea0003800200 */
.L_x_1565:
        /* <DEDUP_REMOVED lines=36> */
.L_x_1564:
[----:B------:R-:W-:Y:S05]  /*5b770*/  BSYNC.RECONVERGENT B1 ;  /* 0x0000000000017941 */ /* 0x000fea0003800200 */
.L_x_1534:
        /* <DEDUP_REMOVED lines=27> */
.L_x_1571:
        /* <DEDUP_REMOVED lines=39> */
.L_x_1577:
[----:B-1----:R-:W1:Y:S02]  /*5bba0*/  LDC.64 R2, c[0x4][RZ] ;  /* 0x01000000ff027b82 */ /* 0x002e640000000a00 */
[----:B-1----:R-:W-:-:S06]  /*5bbb0*/  IMAD.WIDE.U32 R2, R7, 0x4, R2 ;  /* 0x0000000407027825 */ /* 0x002fcc00078e0002 */
[----:B------:R-:W2:Y:S01]  /*5bbc0*/  LDG.E.CONSTANT R2, desc[UR6][R2.64] ;  /* 0x0000000602027981 */ /* 0x000ea2000c1e9900 */
[C---:B------:R-:W-:Y:S01]  /*5bbd0*/  IMAD R9, R7.reuse, 0x4, R1 ;  /* 0x0000000407097824 */ /* 0x040fe200078e0201 */
        /* <DEDUP_REMOVED lines=8> */
.L_x_1576:
        /* <DEDUP_REMOVED lines=32> */
.L_x_1575:
[----:B------:R-:W-:Y:S02]  /*5be60*/  HFMA2 R13, -RZ, RZ, 0, 0 ;  /* 0x00000000ff0d7431 */ /* 0x000fe400000001ff */
[----:B------:R-:W-:-:S07]  /*5be70*/  FMUL R3, RZ, R14 ;  /* 0x0000000eff037220 */ /* 0x000fce0000400000 */
.L_x_1574:
[----:B------:R-:W-:Y:S05]  /*5be80*/  BSYNC.RECONVERGENT B2 ;  /* 0x0000000000027941 */ /* 0x000fea0003800200 */
.L_x_1573:
        /* <DEDUP_REMOVED lines=29> */
.L_x_1572:
[----:B------:R-:W-:Y:S05]  /*5c060*/  BSYNC.RECONVERGENT B1 ;  /* 0x0000000000017941 */ /* 0x000fea0003800200 */
.L_x_1570:
        /* <DEDUP_REMOVED lines=20> */
.L_x_1579:
[----:B------:R-:W-:Y:S05]  /*5c1b0*/  BSYNC.RECONVERGENT B6 ;  /* 0x0000000000067941 */ /* 0x000fea0003800200 */
.L_x_1578:
[----:B------:R-:W-:-:S07]  /*5c1c0*/  FFMA R2, R7, R2, -R8 ;  /* 0x0000000207027223 */ /* 0x000fce0000000808 */
.L_x_1563:
[----:B------:R-:W-:Y:S05]  /*5c1d0*/  BSYNC.RECONVERGENT B4 ;  /* 0x0000000000047941 */ /* 0x000fea0003800200 */
.L_x_1530:
[----:B------:R-:W-:-:S04]  /*5c1e0*/  FADD R3, -R2, R10 ;  /* 0x0000000a02037221 */ /* 0x000fc80000000100 */
[----:B------:R-:W-:Y:S01]  /*5c1f0*/  FMUL R3, R6, R3 ;  /* 0x0000000306037220 */ /* 0x000fe20000400000 */
[----:B------:R-:W-:Y:S06]  /*5c200*/  BRA `(.L_x_1468) ;  /* 0x0000001000f47947 */ /* 0x000fec0003800000 */
.L_x_1481:
        /* <DEDUP_REMOVED lines=24> */
.L_x_1581:
        /* <DEDUP_REMOVED lines=28> */
[----:B------:R-:W-:Y:S01]  /*5c550*/  IMAD.MOV.U32 R8, RZ, RZ, RZ ;  /* 0x000000ffff087224 */ /* 0x000fe200078e00ff */
[----:B------:R-:W-:Y:S01]  /*5c560*/  MOV R10, RZ ;  /* 0x000000ff000a7202 */ /* 0x000fe20000000f00 */
[----:B------:R-:W-:Y:S01]  /*5c570*/  UMOV UR4, URZ ;  /* 0x000000ff00047c82 */ /* 0x000fe20008000000 */
[----:B------:R-:W-:-:S07]  /*5c580*/  LOP3.LUT R15, R6, 0x80000000, RZ, 0xfc, !PT ;  /* 0x80000000060f7812 */ /* 0x000fce00078efcff */
.L_x_1586:
        /* <DEDUP_REMOVED lines=42> */
.L_x_1585:
[----:B------:R-:W-:Y:S02]  /*5c830*/  HFMA2 R7, -RZ, RZ, 0, 0 ;  /* 0x00000000ff077431 */ /* 0x000fe400000001ff */
[----:B------:R-:W-:-:S07]  /*5c840*/  FMUL R3, RZ, R14 ;  /* 0x0000000eff037220 */ /* 0x000fce0000400000 */
.L_x_1584:
[----:B------:R-:W-:Y:S05]  /*5c850*/  BSYNC.RECONVERGENT B2 ;  /* 0x0000000000027941 */ /* 0x000fea0003800200 */
.L_x_1583:
        /* <DEDUP_REMOVED lines=36> */
.L_x_1582:
[----:B------:R-:W-:Y:S05]  /*5caa0*/  BSYNC.RECONVERGENT B1 ;  /* 0x0000000000017941 */ /* 0x000fea0003800200 */
.L_x_1580:
        /* <DEDUP_REMOVED lines=30> */
.L_x_1588:
        /* <DEDUP_REMOVED lines=31> */
.L_x_1593:
        /* <DEDUP_REMOVED lines=43> */
.L_x_1592:
[----:B------:R-:W-:Y:S02]  /*5d130*/  HFMA2 R7, -RZ, RZ, 0, 0 ;  /* 0x00000000ff077431 */ /* 0x000fe400000001ff */
[----:B------:R-:W-:-:S07]  /*5d140*/  FMUL R3, RZ, R13 ;  /* 0x0000000dff037220 */ /* 0x000fce0000400000 */
.L_x_1591:
[----:B------:R-:W-:Y:S05]  /*5d150*/  BSYNC.RECONVERGENT B2 ;  /* 0x0000000000027941 */ /* 0x000fea0003800200 */
.L_x_1590:
        /* <DEDUP_REMOVED lines=36> */
.L_x_1589:
[----:B------:R-:W-:Y:S05]  /*5d3a0*/  BSYNC.RECONVERGENT B1 ;  /* 0x0000000000017941 */ /* 0x000fea0003800200 */
.L_x_1587:
[----:B------:R-:W-:Y:S01]  /*5d3b0*/  FSEL R2, -R2, R2, !P0 ;  /* 0x0000000202027208 */ /* 0x000fe20004000100 */
[----:B------:R-:W1:Y:S01]  /*5d3c0*/  MUFU.RCP R10, R5 ;  /* 0x00000005000a7308 */ /* 0x000e620000001000 */
[----:B------:R-:W-:Y:S01]  /*5d3d0*/  FSETP.GEU.AND P0, PT, |R5|, 1.000000003171076851e-30, PT ;  /* 0x0da242600500780b */ /* 0x000fe20003f0e200 */
[----:B------:R-:W-:Y:S01]  /*5d3e0*/  BSSY.RECONVERGENT B4, `(.L_x_1594) ;  /* 0x0000010000047945 */ /* 0x000fe20003800200 */
        /* <DEDUP_REMOVED lines=15> */
.L_x_1595:
[----:B------:R-:W-:Y:S05]  /*5d4e0*/  BSYNC.RECONVERGENT B4 ;  /* 0x0000000000047941 */ /* 0x000fea0003800200 */
.L_x_1594:
        /* <DEDUP_REMOVED lines=13> */
.L_x_1597:
[----:B------:R-:W-:Y:S05]  /*5d5c0*/  BSYNC.RECONVERGENT B4 ;  /* 0x0000000000047941 */ /* 0x000fea0003800200 */
.L_x_1596:
[----:B------:R-:W-:-:S07]  /*5d5d0*/  FMUL R3, R2, R7 ;  /* 0x0000000702037220 */ /* 0x000fce0000400000 */
.L_x_1468:
[----:B------:R-:W-:Y:S05]  /*5d5e0*/  BSYNC.RECONVERGENT B3 ;  /* 0x0000000000037941 */ /* 0x000fea0003800200 */
.L_x_1467:
        /* <DEDUP_REMOVED lines=22> */
.L_x_1603:
[----:B------:R-:W-:Y:S01]  /*5d750*/  FSETP.GEU.AND P0, PT, R5, -1, PT ;  /* 0xbf8000000500780b */ /* 0x000fe20003f0e000 */
[----:B------:R-:W-:-:S12]  /*5d760*/  FADD R2, R2, -1 ;  /* 0xbf80000002027421 */ /* 0x000fd80000000000 */
[----:B------:R-:W-:-:S07]  /*5d770*/  @!P0 FADD R2, R2, -1 ;  /* 0xbf80000002028421 */ /* 0x000fce0000000000 */
.L_x_1602:
[----:B------:R-:W-:Y:S05]  /*5d780*/  BSYNC.RECONVERGENT B2 ;  /* 0x0000000000027941 */ /* 0x000fea0003800200 */
.L_x_1601:
[----:B------:R-:W-:Y:S01]  /*5d790*/  FADD R3, R3, -R2 ;  /* 0x8000000203037221 */ /* 0x000fe20000000000 */
[----:B------:R-:W-:Y:S06]  /*5d7a0*/  BRA `(.L_x_1599) ;  /* 0x0000000000647947 */ /* 0x000fec0003800000 */
.L_x_1600:
        /* <DEDUP_REMOVED lines=10> */
.L_x_1606:
        /* <DEDUP_REMOVED lines=12> */
.L_x_1605:
[----:B------:R-:W-:Y:S05]  /*5d910*/  BSYNC.RECONVERGENT B2 ;  /* 0x0000000000027941 */ /* 0x000fea0003800200 */
.L_x_1604:
[----:B------:R-:W-:-:S04]  /*5d920*/  FMUL R3, R2, 1.1920928955078125e-07 ;  /* 0x3400000002037820 */ /* 0x000fc80000400000 */
[----:B------:R-:W-:-:S07]  /*5d930*/  FMUL R3, R8, R3 ;  /* 0x0000000308037220 */ /* 0x000fce0000400000 */
.L_x_1599:
[----:B------:R-:W-:Y:S05]  /*5d940*/  BSYNC.RECONVERGENT B1 ;  /* 0x0000000000017941 */ /* 0x000fea0003800200 */
.L_x_1598:
        /* <DEDUP_REMOVED lines=70> */
.L_x_1610:
[----:B------:R-:W-:Y:S05]  /*5ddb0*/  BSYNC.RECONVERGENT B4 ;  /* 0x0000000000047941 */ /* 0x000fea0003800200 */
.L_x_1609:
[----:B------:R-:W-:Y:S05]  /*5ddc0*/  BRA `(.L_x_1611) ;  /* 0x0000000400047947 */ /* 0x000fea0003800000 */
.L_x_1608:
        /* <DEDUP_REMOVED lines=64> */
.L_x_1612:
[----:B------:R-:W-:Y:S05]  /*5e1d0*/  BSYNC.RECONVERGENT B4 ;  /* 0x0000000000047941 */ /* 0x000fea0003800200 */
.L_x_1611:
[----:B------:R-:W-:Y:S05]  /*5e1e0*/  BSYNC.RECONVERGENT B3 ;  /* 0x0000000000037941 */ /* 0x000fea0003800200 */
.L_x_1607:
        /* <DEDUP_REMOVED lines=22> */
.L_x_1618:
[----:B------:R-:W-:Y:S01]  /*5e350*/  FSETP.GEU.AND P0, PT, R2, -1, PT ;  /* 0xbf8000000200780b */ /* 0x000fe20003f0e000 */
[----:B------:R-:W-:-:S12]  /*5e360*/  FADD R0, R0, -1 ;  /* 0xbf80000000007421 */ /* 0x000fd80000000000 */
[----:B------:R-:W-:-:S07]  /*5e370*/  @!P0 FADD R0, R0, -1 ;  /* 0xbf80000000008421 */ /* 0x000fce0000000000 */
.L_x_1617:
[----:B------:R-:W-:Y:S05]  /*5e380*/  BSYNC.RECONVERGENT B2 ;  /* 0x0000000000027941 */ /* 0x000fea0003800200 */
.L_x_1616:
[----:B------:R-:W-:Y:S01]  /*5e390*/  FADD R3, R3, -R0 ;  /* 0x8000000003037221 */ /* 0x000fe20000000000 */
[----:B------:R-:W-:Y:S06]  /*5e3a0*/  BRA `(.L_x_1614) ;  /* 0x0000000000647947 */ /* 0x000fec0003800000 */
.L_x_1615:
        /* <DEDUP_REMOVED lines=10> */
.L_x_1621:
        /* <DEDUP_REMOVED lines=12> */
.L_x_1620:
[----:B------:R-:W-:Y:S05]  /*5e510*/  BSYNC.RECONVERGENT B2 ;  /* 0x0000000000027941 */ /* 0x000fea0003800200 */
.L_x_1619:
[----:B------:R-:W-:-:S04]  /*5e520*/  FMUL R0, R0, 1.1920928955078125e-07 ;  /* 0x3400000000007820 */ /* 0x000fc80000400000 */
[----:B------:R-:W-:-:S07]  /*5e530*/  FMUL R3, R7, R0 ;  /* 0x0000000007037220 */ /* 0x000fce0000400000 */
.L_x_1614:
[----:B------:R-:W-:Y:S05]  /*5e540*/  BSYNC.RECONVERGENT B1 ;  /* 0x0000000000017941 */ /* 0x000fea0003800200 */
.L_x_1613:
        /* <DEDUP_REMOVED lines=70> */
.L_x_1625:
[----:B------:R-:W-:Y:S05]  /*5e9b0*/  BSYNC.RECONVERGENT B4 ;  /* 0x0000000000047941 */ /* 0x000fea0003800200 */
.L_x_1624:
[----:B------:R-:W-:Y:S05]  /*5e9c0*/  BRA `(.L_x_1626) ;  /* 0x0000000400047947 */ /* 0x000fea0003800000 */
.L_x_1623:
        /* <DEDUP_REMOVED lines=64> */
.L_x_1627:
[----:B------:R-:W-:Y:S05]  /*5edd0*/  BSYNC.RECONVERGENT B4 ;  /* 0x0000000000047941 */ /* 0x000fea0003800200 */
.L_x_1626:
[----:B------:R-:W-:Y:S05]  /*5ede0*/  BSYNC.RECONVERGENT B3 ;  /* 0x0000000000037941 */ /* 0x000fea0003800200 */
.L_x_1622:
[----:B------:R-:W-:Y:S01]  /*5edf0*/  FFMA R19, R18, R2, R19 ;  /* 0x0000000212137223 */ /* 0x000fe20000000013 */
[----:B------:R-:W-:Y:S06]  /*5ee00*/  @P3 BRA `(.L_x_1628) ;  /* 0xfffffed400383947 */ /* 0x000fec000383ffff */
.L_x_22:
[----:B------:R-:W1:Y:S01]  /*5ee10*/  LDC.64 R2, c[0x0][0x3b0] ;  /* 0x0000ec00ff027b82 */ /* 0x000e620000000a00 */
[----:B------:R-:W2:Y:S07]  /*5ee20*/  LDCU UR4, c[0x0][0x3b8] ;  /* 0x00007700ff0477ac */ /* 0x000eae0008000800 */
[----:B------:R-:W3:Y:S01]  /*5ee30*/  LDC R0, c[0x0][0x398] ;  /* 0x0000e600ff007b82 */ /* 0x000ee20000000800 */
[----:B-1----:R-:W-:-:S06]  /*5ee40*/  IMAD.WIDE.U32 R2, R20, 0x4, R2 ;  /* 0x0000000414027825 */ /* 0x002fcc00078e0002 */
[----:B------:R-:W4:Y:S01]  /*5ee50*/  LDG.E R3, desc[UR6][R2.64] ;  /* 0x0000000602037981 */ /* 0x000f22000c1e1900 */
[C---:B---3--:R-:W-:Y:S01]  /*5ee60*/  IMAD R20, R21.reuse, R0, R0 ;  /* 0x0000000015147224 */ /* 0x048fe200078e0200 */
[----:B------:R-:W-:-:S04]  /*5ee70*/  IADD3 R21, PT, PT, R21, 0x1, RZ ;  /* 0x0000000115157810 */ /* 0x000fc80007ffe0ff */
[----:B--2---:R-:W-:Y:S01]  /*5ee80*/  ISETP.GE.U32.AND P0, PT, R20, UR4, PT ;  /* 0x0000000414007c0c */ /* 0x004fe2000bf06070 */
[----:B----4-:R-:W-:-:S12]  /*5ee90*/  FFMA R22, R3, R19, R22 ;  /* 0x0000001303167223 */ /* 0x010fd80000000016 */
[----:B------:R-:W-:Y:S05]  /*5eea0*/  @!P0 BRA `(.L_x_1629) ;  /* 0xfffffa2400488947 */ /* 0x000fea000383ffff */
[----:B------:R-:W1:Y:S01]  /*5eeb0*/  S2UR UR4, SR_CTAID.X ;  /* 0x00000000000479c3 */ /* 0x000e620000002500 */
[----:B------:R-:W2:Y:S01]  /*5eec0*/  S2R R7, SR_TID.X ;  /* 0x0000000000077919 */ /* 0x000ea20000002100 */
[----:B------:R-:W3:Y:S06]  /*5eed0*/  LDCU UR5, c[0x0][0x408] ;  /* 0x00008100ff0577ac */ /* 0x000eec0008000800 */
[----:B------:R-:W4:Y:S01]  /*5eee0*/  LDC.64 R2, c[0x0][0x400] ;  /* 0x00010000ff027b82 */ /* 0x000f220000000a00 */
[----:B---3--:R-:W-:Y:S02]  /*5eef0*/  MOV R9, UR5 ;  /* 0x0000000500097c02 */ /* 0x008fe40008000f00 */
[----:B-1----:R-:W-:-:S05]  /*5ef00*/  MOV R4, UR4 ;  /* 0x0000000400047c02 */ /* 0x002fca0008000f00 */
[----:B------:R-:W-:-:S05]  /*5ef10*/  IMAD R6, R4, R9, RZ ;  /* 0x0000000904067224 */ /* 0x000fca00078e02ff */
[----:B--2---:R-:W-:-:S04]  /*5ef20*/  LEA R6, R6, R7, 0x5 ;  /* 0x0000000706067211 */ /* 0x004fc800078e28ff */
[----:B------:R-:W-:-:S05]  /*5ef30*/  LEA R5, R25, R6, 0x5 ;  /* 0x0000000619057211 */ /* 0x000fca00078e28ff */
[----:B------:R-:W-:-:S04]  /*5ef40*/  IMAD R5, R5, R0, R23 ;  /* 0x0000000005057224 */ /* 0x000fc800078e0217 */
[----:B----4-:R-:W-:-:S05]  /*5ef50*/  IMAD.WIDE.U32 R2, R5, 0x4, R2 ;  /* 0x0000000405027825 */ /* 0x010fca00078e0002 */
[----:B------:R-:W2:Y:S01]  /*5ef60*/  LDG.E R5, desc[UR6][R2.64] ;  /* 0x0000000602057981 */ /* 0x000ea2000c1e1900 */
[----:B------:R-:W-:-:S05]  /*5ef70*/  VIADD R23, R23, 0x1 ;  /* 0x0000000117177836 */ /* 0x000fca0000000000 */
[----:B------:R-:W-:Y:S01]  /*5ef80*/  ISETP.NE.AND P0, PT, R23, R0, PT ;  /* 0x000000001700720c */ /* 0x000fe20003f05270 */
[----:B--2---:R-:W-:-:S05]  /*5ef90*/  FADD R5, R22, R5 ;  /* 0x0000000516057221 */ /* 0x004fca0000000000 */
[----:B------:R1:W-:Y:S07]  /*5efa0*/  STG.E desc[UR6][R2.64], R5 ;  /* 0x0000000502007986 */ /* 0x0003ee000c101906 */
[----:B------:R-:W-:Y:S05]  /*5efb0*/  @P0 BRA `(.L_x_1630) ;  /* 0xfffffa2000fc0947 */ /* 0x000fea000383ffff */
.L_x_21:
[----:B------:R-:W-:Y:S05]  /*5efc0*/  BSYNC.RECONVERGENT B0 ;  /* 0x0000000000007941 */ /* 0x000fea0003800200 */
.L_x_20:
[----:B------:R-:W-:-:S04]  /*5efd0*/  IADD3 R25, PT, PT, R25, 0x1, RZ ;  /* 0x0000000119197810 */ /* 0x000fc80007ffe0ff */
[----:B------:R-:W-:-:S13]  /*5efe0*/  ISETP.NE.AND P0, PT, R25, R9, PT ;  /* 0x000000091900720c */ /* 0x000fda0003f05270 */
[----:B------:R-:W-:Y:S05]  /*5eff0*/  @P0 BRA `(.L_x_1631) ;  /* 0xfffffa2000c00947 */ /* 0x000fea000383ffff */
[----:B------:R-:W-:Y:S05]  /*5f000*/  EXIT ;  /* 0x000000000000794d */ /* 0x000fea0003800000 */
        .weak           $__internal_0_$__cuda_sm20_sqrt_rn_f32_slowpath
        .type           $__internal_0_$__cuda_sm20_sqrt_rn_f32_slowpath,@function
        .size           $__internal_0_$__cuda_sm20_sqrt_rn_f32_slowpath,($__internal_1_$__cuda_sm3x_div_rn_noftz_f32_slowpath - $__internal_0_$__cuda_sm20_sqrt_rn_f32_slowpath)
$__internal_0_$__cuda_sm20_sqrt_rn_f32_slowpath:
[----:B------:R-:W-:-:S13]  /*5f010*/  LOP3.LUT P0, RZ, R3, 0x7fffffff, RZ, 0xc0, !PT ;  /* 0x7fffffff03ff7812 */ /* 0x000fda000780c0ff */
[----:B------:R-:W-:Y:S01]  /*5f020*/  @!P0 MOV R31, R3 ;  /* 0x00000003001f8202 */ /* 0x000fe20000000f00 */
[----:B------:R-:W-:Y:S06]  /*5f030*/  @!P0 BRA `(.L_x_1632) ;  /* 0x0000000000408947 */ /* 0x000fec0003800000 */
[----:B------:R-:W-:-:S13]  /*5f040*/  FSETP.GEU.FTZ.AND P0, PT, R3, RZ, PT ;  /* 0x000000ff0300720b */ /* 0x000fda0003f1e000 */
[----:B------:R-:W-:Y:S01]  /*5f050*/  @!P0 MOV R31, 0x7fffffff ;  /* 0x7fffffff001f8802 */ /* 0x000fe20000000f00 */
[----:B------:R-:W-:Y:S06]  /*5f060*/  @!P0 BRA `(.L_x_1632) ;  /* 0x0000000000348947 */ /* 0x000fec0003800000 */
[----:B------:R-:W-:-:S13]  /*5f070*/  FSETP.GTU.FTZ.AND P0, PT, |R3|, +INF , PT ;  /* 0x7f8000000300780b */ /* 0x000fda0003f1c200 */
[----:B------:R-:W-:Y:S01]  /*5f080*/  @P0 FADD.FTZ R31, R3, 1 ;  /* 0x3f800000031f0421 */ /* 0x000fe20000010000 */
[----:B------:R-:W-:Y:S06]  /*5f090*/  @P0 BRA `(.L_x_1632) ;  /* 0x0000000000280947 */ /* 0x000fec0003800000 */
[----:B------:R-:W-:-:S13]  /*5f0a0*/  FSETP.NEU.FTZ.AND P0, PT, |R3|, +INF , PT ;  /* 0x7f8000000300780b */ /* 0x000fda0003f1d200 */
[----:B------:R-:W-:Y:S01]  /*5f0b0*/  @P0 FFMA R28, R3, 1.84467440737095516160e+19, RZ ;  /* 0x5f800000031c0823 */ /* 0x000fe200000000ff */
[----:B------:R-:W-:-:S03]  /*5f0c0*/  @!P0 MOV R31, R3 ;  /* 0x00000003001f8202 */ /* 0x000fc60000000f00 */
[----:B------:R-:W0:Y:S02]  /*5f0d0*/  @P0 MUFU.RSQ R9, R28 ;  /* 0x0000001c00090308 */ /* 0x000e240000001400 */
[----:B0-----:R-:W-:Y:S01]  /*5f0e0*/  @P0 FMUL.FTZ R27, R28, R9 ;  /* 0x000000091c1b0220 */ /* 0x001fe20000410000 */
[----:B------:R-:W-:-:S03]  /*5f0f0*/  @P0 FMUL.FTZ R9, R9, 0.5 ;  /* 0x3f00000009090820 */ /* 0x000fc60000410000 */
[----:B------:R-:W-:-:S04]  /*5f100*/  @P0 FADD.FTZ R26, -R27, -RZ ;  /* 0x800000ff1b1a0221 */ /* 0x000fc80000010100 */
[----:B------:R-:W-:-:S04]  /*5f110*/  @P0 FFMA R26, R27, R26, R28 ;  /* 0x0000001a1b1a0223 */ /* 0x000fc8000000001c */
[----:B------:R-:W-:-:S04]  /*5f120*/  @P0 FFMA R9, R26, R9, R27 ;  /* 0x000000091a090223 */ /* 0x000fc8000000001b */
[----:B------:R-:W-:-:S07]  /*5f130*/  @P0 FMUL.FTZ R31, R9, 2.3283064365386962891e-10 ;  /* 0x2f800000091f0820 */ /* 0x000fce0000410000 */
.L_x_1632:
[----:B------:R-:W-:-:S04]  /*5f140*/  HFMA2 R3, -RZ, RZ, 0, 0 ;  /* 0x00000000ff037431 */ /* 0x000fc800000001ff */
[----:B------:R-:W-:Y:S05]  /*5f150*/  RET.REL.NODEC R2 `(_Z15dirtymap_kernel10floatArrayS_S_S_f11chordParamsPfjPKf) ;  /* 0xfffffa0c02a87950 */ /* 0x000fea0003c3ffff */
        .weak           $__internal_1_$__cuda_sm3x_div_rn_noftz_f32_slowpath
        .type           $__internal_1_$__cuda_sm3x_div_rn_noftz_f32_slowpath,@function
        .size           $__internal_1_$__cuda_sm3x_div_rn_noftz_f32_slowpath,(.L_x_1745 - $__internal_1_$__cuda_sm3x_div_rn_noftz_f32_slowpath)
$__internal_1_$__cuda_sm3x_div_rn_noftz_f32_slowpath:
[----:B------:R-:W-:Y:S01]  /*5f160*/  SHF.R.U32.HI R27, RZ, 0x17, R2 ;  /* 0x00000017ff1b7819 */ /* 0x000fe20000011602 */
[----:B------:R-:W-:Y:S01]  /*5f170*/  BSSY.RECONVERGENT B1, `(.L_x_1633) ;  /* 0x0000062000017945 */ /* 0x000fe20003800200 */
[----:B------:R-:W-:Y:S02]  /*5f180*/  SHF.R.U32.HI R32, RZ, 0x17, R3 ;  /* 0x00000017ff207819 */ /* 0x000fe40000011603 */
[----:B------:R-:W-:Y:S02]  /*5f190*/  LOP3.LUT R27, R27, 0xff, RZ, 0xc0, !PT ;  /* 0x000000ff1b1b7812 */ /* 0x000fe400078ec0ff */
[----:B------:R-:W-:Y:S02]  /*5f1a0*/  LOP3.LUT R32, R32, 0xff, RZ, 0xc0, !PT ;  /* 0x000000ff20207812 */ /* 0x000fe400078ec0ff */
[----:B------:R-:W-:Y:S02]  /*5f1b0*/  IADD3 R33, PT, PT, R27, -0x1, RZ ;  /* 0xffffffff1b217810 */ /* 0x000fe40007ffe0ff */
[----:B------:R-:W-:-:S02]  /*5f1c0*/  IADD3 R34, PT, PT, R32, -0x1, RZ ;  /* 0xffffffff20227810 */ /* 0x000fc40007ffe0ff */
[----:B------:R-:W-:-:S04]  /*5f1d0*/  ISETP.GT.U32.AND P0, PT, R33, 0xfd, PT ;  /* 0x000000fd2100780c */ /* 0x000fc80003f04070 */
[----:B------:R-:W-:-:S13]  /*5f1e0*/  ISETP.GT.U32.OR P0, PT, R34, 0xfd, P0 ;  /* 0x000000fd2200780c */ /* 0x000fda0000704470 */
[----:B------:R-:W-:Y:S01]  /*5f1f0*/  @!P0 MOV R28, RZ ;  /* 0x000000ff001c8202 */ /* 0x000fe20000000f00 */
[----:B------:R-:W-:Y:S06]  /*5f200*/  @!P0 BRA `(.L_x_1634) ;  /* 0x00000000005c8947 */ /* 0x000fec0003800000 */
[----:B------:R-:W-:Y:S02]  /*5f210*/  FSETP.GTU.FTZ.AND P1, PT, |R3|, +INF , PT ;  /* 0x7f8000000300780b */ /* 0x000fe40003f3c200 */
[----:B------:R-:W-:-:S04]  /*5f220*/  FSETP.GTU.FTZ.AND P0, PT, |R2|, +INF , PT ;  /* 0x7f8000000200780b */ /* 0x000fc80003f1c200 */
[----:B------:R-:W-:-:S13]  /*5f230*/  PLOP3.LUT P0, PT, P1, P0, PT, 0xf8, 0x8f ;  /* 0x00000000008f781c */ /* 0x000fda0000f01f70 */
[----:B------:R-:W-:Y:S05]  /*5f240*/  @P0 BRA `(.L_x_1635) ;  /* 0x00000004004c0947 */ /* 0x000fea0003800000 */
[----:B------:R-:W-:-:S13]  /*5f250*/  LOP3.LUT P0, RZ, R2, 0x7fffffff, R3, 0xc8, !PT ;  /* 0x7fffffff02ff7812 */ /* 0x000fda000780c803 */
[----:B------:R-:W-:Y:S05]  /*5f260*/  @!P0 BRA `(.L_x_1636) ;  /* 0x00000004003c8947 */ /* 0x000fea0003800000 */
[C---:B------:R-:W-:Y:S02]  /*5f270*/  FSETP.NEU.FTZ.AND P1, PT, |R3|.reuse, +INF , PT ;  /* 0x7f8000000300780b */ /* 0x040fe40003f3d200 */
[----:B------:R-:W-:Y:S02]  /*5f280*/  FSETP.NEU.FTZ.AND P0, PT, |R2|, +INF , PT ;  /* 0x7f8000000200780b */ /* 0x000fe40003f1d200 */
[----:B------:R-:W-:-:S11]  /*5f290*/  FSETP.NEU.FTZ.AND P5, PT, |R3|, +INF , PT ;  /* 0x7f8000000300780b */ /* 0x000fd60003fbd200 */
[----:B------:R-:W-:Y:S05]  /*5f2a0*/  @!P0 BRA !P1, `(.L_x_1636) ;  /* 0x00000004002c8947 */ /* 0x000fea0004800000 */
[----:B------:R-:W-:-:S04]  /*5f2b0*/  LOP3.LUT P1, RZ, R3, 0x7fffffff, RZ, 0xc0, !PT ;  /* 0x7fffffff03ff7812 */ /* 0x000fc8000782c0ff */
[----:B------:R-:W-:-:S13]  /*5f2c0*/  PLOP3.LUT P1, PT, P0, P1, PT, 0x2f, 0xf2 ;  /* 0x0000000000f2781c */ /* 0x000fda0000722577 */
[----:B------:R-:W-:Y:S05]  /*5f2d0*/  @P1 BRA `(.L_x_1637) ;  /* 0x0000000400181947 */ /* 0x000fea0003800000 */
[----:B------:R-:W-:-:S04]  /*5f2e0*/  LOP3.LUT P0, RZ, R2, 0x7fffffff, RZ, 0xc0, !PT ;  /* 0x7fffffff02ff7812 */ /* 0x000fc8000780c0ff */
[----:B------:R-:W-:-:S13]  /*5f2f0*/  PLOP3.LUT P0, PT, P5, P0, PT, 0x2f, 0xf2 ;  /* 0x0000000000f2781c */ /* 0x000fda0002f00577 */
[----:B------:R-:W-:Y:S05]  /*5f300*/  @P0 BRA `(.L_x_1638) ;  /* 0x0000000400000947 */ /* 0x000fea0003800000 */
[----:B------:R-:W-:Y:S02]  /*5f310*/  ISETP.GE.AND P0, PT, R34, RZ, PT ;  /* 0x000000ff2200720c */ /* 0x000fe40003f06270 */
[----:B------:R-:W-:-:S11]  /*5f320*/  ISETP.GE.AND P1, PT, R33, RZ, PT ;  /* 0x000000ff2100720c */ /* 0x000fd60003f26270 */
[----:B------:R-:W-:Y:S01]  /*5f330*/  @P0 MOV R28, RZ ;  /* 0x000000ff001c0202 */ /* 0x000fe20000000f00 */
[----:B------:R-:W-:Y:S01]  /*5f340*/  @!P0 FFMA R3, R3, 1.84467440737095516160e+19, RZ ;  /* 0x5f80000003038823 */ /* 0x000fe200000000ff */
[----:B------:R-:W-:Y:S01]  /*5f350*/  @!P0 MOV R28, 0xffffffc0 ;  /* 0xffffffc0001c8802 */ /* 0x000fe20000000f00 */
[----:B------:R-:W-:-:S03]  /*5f360*/  @!P1 FFMA R2, R2, 1.84467440737095516160e+19, RZ ;  /* 0x5f80000002029823 */ /* 0x000fc600000000ff */
[----:B------:R-:W-:-:S07]  /*5f370*/  @!P1 IADD3 R28, PT, PT, R28, 0x40, RZ ;  /* 0x000000401c1c9810 */ /* 0x000fce0007ffe0ff */
.L_x_1634:
[----:B------:R-:W-:Y:S01]  /*5f380*/  LEA R37, R27, 0xc0800000, 0x17 ;  /* 0xc08000001b257811 */ /* 0x000fe200078eb8ff */
[----:B------:R-:W-:Y:S01]  /*5f390*/  BSSY.RECONVERGENT B2, `(.L_x_1639) ;  /* 0x0000036000027945 */ /* 0x000fe20003800200 */
[----:B------:R-:W-:Y:S02]  /*5f3a0*/  IADD3 R32, PT, PT, R32, -0x7f, RZ ;  /* 0xffffff8120207810 */ /* 0x000fe40007ffe0ff */
[----:B------:R-:W-:Y:S02]  /*5f3b0*/  IADD3 R37, PT, PT, -R37, R2, RZ ;  /* 0x0000000225257210 */ /* 0x000fe40007ffe1ff */
[----:B------:R-:W-:Y:S02]  /*5f3c0*/  IADD3 R27, PT, PT, R32, 0x7f, -R27 ;  /* 0x0000007f201b7810 */ /* 0x000fe40007ffe81b */
[----:B------:R-:W0:Y:S01]  /*5f3d0*/  MUFU.RCP R2, R37 ;  /* 0x0000002500027308 */ /* 0x000e220000001000 */
[----:B------:R-:W-:Y:S01]  /*5f3e0*/  FADD.FTZ R33, -R37, -RZ ;  /* 0x800000ff25217221 */ /* 0x000fe20000010100 */
[----:B------:R-:W-:-:S03]  /*5f3f0*/  IADD3 R27, PT, PT, R27, R28, RZ ;  /* 0x0000001c1b1b7210 */ /* 0x000fc60007ffe0ff */
[----:B0-----:R-:W-:-:S04]  /*5f400*/  FFMA R35, R2, R33, 1 ;  /* 0x3f80000002237423 */ /* 0x001fc80000000021 */
[----:B------:R-:W-:Y:S01]  /*5f410*/  FFMA R35, R2, R35, R2 ;  /* 0x0000002302237223 */ /* 0x000fe20000000002 */
[----:B------:R-:W-:-:S04]  /*5f420*/  IMAD R2, R32, -0x800000, R3 ;  /* 0xff80000020027824 */ /* 0x000fc800078e0203 */
[----:B------:R-:W-:-:S04]  /*5f430*/  FFMA R34, R2, R35, RZ ;  /* 0x0000002302227223 */ /* 0x000fc800000000ff */
[----:B------:R-:W-:-:S04]  /*5f440*/  FFMA R3, R33, R34, R2 ;  /* 0x0000002221037223 */ /* 0x000fc80000000002 */
[----:B------:R-:W-:-:S04]  /*5f450*/  FFMA R34, R35, R3, R34 ;  /* 0x0000000323227223 */ /* 0x000fc80000000022 */
[----:B------:R-:W-:-:S04]  /*5f460*/  FFMA R33, R33, R34, R2 ;  /* 0x0000002221217223 */ /* 0x000fc80000000002 */
[----:B------:R-:W-:-:S05]  /*5f470*/  FFMA R2, R35, R33, R34 ;  /* 0x0000002123027223 */ /* 0x000fca0000000022 */
[----:B------:R-:W-:-:S04]  /*5f480*/  SHF.R.U32.HI R28, RZ, 0x17, R2 ;  /* 0x00000017ff1c7819 */ /* 0x000fc80000011602 */
[----:B------:R-:W-:-:S04]  /*5f490*/  LOP3.LUT R28, R28, 0xff, RZ, 0xc0, !PT ;  /* 0x000000ff1c1c7812 */ /* 0x000fc800078ec0ff */
[----:B------:R-:W-:-:S04]  /*5f4a0*/  IADD3 R3, PT, PT, R28, R27, RZ ;  /* 0x0000001b1c037210 */ /* 0x000fc80007ffe0ff */
[----:B------:R-:W-:-:S04]  /*5f4b0*/  IADD3 R28, PT, PT, R3, -0x1, RZ ;  /* 0xffffffff031c7810 */ /* 0x000fc80007ffe0ff */
[----:B------:R-:W-:-:S13]  /*5f4c0*/  ISETP.GE.U32.AND P0, PT, R28, 0xfe, PT ;  /* 0x000000fe1c00780c */ /* 0x000fda0003f06070 */
[----:B------:R-:W-:Y:S05]  /*5f4d0*/  @!P0 BRA `(.L_x_1640) ;  /* 0x0000000000808947 */ /* 0x000fea0003800000 */
[----:B------:R-:W-:-:S13]  /*5f4e0*/  ISETP.GT.AND P0, PT, R3, 0xfe, PT ;  /* 0x000000fe0300780c */ /* 0x000fda0003f04270 */
[----:B------:R-:W-:Y:S05]  /*5f4f0*/  @P0 BRA `(.L_x_1641) ;  /* 0x00000000006c0947 */ /* 0x000fea0003800000 */
[----:B------:R-:W-:-:S13]  /*5f500*/  ISETP.GE.AND P0, PT, R3, 0x1, PT ;  /* 0x000000010300780c */ /* 0x000fda0003f06270 */
[----:B------:R-:W-:Y:S05]  /*5f510*/  @P0 BRA `(.L_x_1642) ;  /* 0x0000000000740947 */ /* 0x000fea0003800000 */
[----:B------:R-:W-:Y:S02]  /*5f520*/  ISETP.GE.AND P0, PT, R3, -0x18, PT ;  /* 0xffffffe80300780c */ /* 0x000fe40003f06270 */
[----:B------:R-:W-:-:S11]  /*5f530*/  LOP3.LUT R2, R2, 0x80000000, RZ, 0xc0, !PT ;  /* 0x8000000002027812 */ /* 0x000fd600078ec0ff */
[----:B------:R-:W-:Y:S05]  /*5f540*/  @!P0 BRA `(.L_x_1642) ;  /* 0x0000000000688947 */ /* 0x000fea0003800000 */
[CCC-:B------:R-:W-:Y:S01]  /*5f550*/  FFMA.RZ R27, R35.reuse, R33.reuse, R34.reuse ;  /* 0x00000021231b7223 */ /* 0x1c0fe2000000c022 */
[CCC-:B------:R-:W-:Y:S01]  /*5f560*/  FFMA.RP R28, R35.reuse, R33.reuse, R34.reuse ;  /* 0x00000021231c7223 */ /* 0x1c0fe20000008022 */
[----:B------:R-:W-:Y:S01]  /*5f570*/  FFMA.RM R33, R35, R33, R34 ;  /* 0x0000002123217223 */ /* 0x000fe20000004022 */
[----:B------:R-:W-:Y:S02]  /*5f580*/  ISETP.NE.AND P0, PT, R3, RZ, PT ;  /* 0x000000ff0300720c */ /* 0x000fe40003f05270 */
[----:B------:R-:W-:Y:S02]  /*5f590*/  LOP3.LUT R27, R27, 0x7fffff, RZ, 0xc0, !PT ;  /* 0x007fffff1b1b7812 */ /* 0x000fe400078ec0ff */
[----:B------:R-:W-:Y:S02]  /*5f5a0*/  ISETP.NE.AND P1, PT, R3, RZ, PT ;  /* 0x000000ff0300720c */ /* 0x000fe40003f25270 */
[----:B------:R-:W-:Y:S02]  /*5f5b0*/  LOP3.LUT R32, R27, 0x800000, RZ, 0xfc, !PT ;  /* 0x008000001b207812 */ /* 0x000fe400078efcff */
[----:B------:R-:W-:-:S02]  /*5f5c0*/  IADD3 R27, PT, PT, R3, 0x20, RZ ;  /* 0x00000020031b7810 */ /* 0x000fc40007ffe0ff */
[----:B------:R-:W-:Y:S02]  /*5f5d0*/  IADD3 R3, PT, PT, -R3, RZ, RZ ;  /* 0x000000ff03037210 */ /* 0x000fe40007ffe1ff */
[----:B------:R-:W-:Y:S02]  /*5f5e0*/  SHF.L.U32 R27, R32, R27, RZ ;  /* 0x0000001b201b7219 */ /* 0x000fe400000006ff */
[----:B------:R-:W-:Y:S02]  /*5f5f0*/  FSETP.NEU.FTZ.AND P2, PT, R28, R33, PT ;  /* 0x000000211c00720b */ /* 0x000fe40003f5d000 */
[----:B------:R-:W-:Y:S02]  /*5f600*/  SEL R3, R3, RZ, P0 ;  /* 0x000000ff03037207 */ /* 0x000fe40000000000 */
[----:B------:R-:W-:Y:S02]  /*5f610*/  ISETP.NE.AND P1, PT, R27, RZ, P1 ;  /* 0x000000ff1b00720c */ /* 0x000fe40000f25270 */
[----:B------:R-:W-:-:S02]  /*5f620*/  SHF.R.U32.HI R32, RZ, R3, R32 ;  /* 0x00000003ff207219 */ /* 0x000fc40000011620 */
[----:B------:R-:W-:Y:S02]  /*5f630*/  PLOP3.LUT P1, PT, P2, P1, PT, 0xf8, 0x8f ;  /* 0x00000000008f781c */ /* 0x000fe40001723f70 */
[----:B------:R-:W-:Y:S02]  /*5f640*/  SHF.R.U32.HI R27, RZ, 0x1, R32 ;  /* 0x00000001ff1b7819 */ /* 0x000fe40000011620 */
[----:B------:R-:W-:-:S04]  /*5f650*/  SEL R28, RZ, 0x1, !P1 ;  /* 0x00000001ff1c7807 */ /* 0x000fc80004800000 */
[----:B------:R-:W-:-:S04]  /*5f660*/  LOP3.LUT R3, R28, 0x1, R27, 0xf8, !PT ;  /* 0x000000011c037812 */ /* 0x000fc800078ef81b */
[----:B------:R-:W-:-:S04]  /*5f670*/  LOP3.LUT R32, R3, R32, RZ, 0xc0, !PT ;  /* 0x0000002003207212 */ /* 0x000fc800078ec0ff */
[----:B------:R-:W-:-:S04]  /*5f680*/  IADD3 R27, PT, PT, R27, R32, RZ ;  /* 0x000000201b1b7210 */ /* 0x000fc80007ffe0ff */
[----:B------:R-:W-:Y:S01]  /*5f690*/  LOP3.LUT R2, R27, R2, RZ, 0xfc, !PT ;  /* 0x000000021b027212 */ /* 0x000fe200078efcff */
[----:B------:R-:W-:Y:S06]  /*5f6a0*/  BRA `(.L_x_1642) ;  /* 0x0000000000107947 */ /* 0x000fec0003800000 */
.L_x_1641:
[----:B------:R-:W-:-:S04]  /*5f6b0*/  LOP3.LUT R2, R2, 0x80000000, RZ, 0xc0, !PT ;  /* 0x8000000002027812 */ /* 0x000fc800078ec0ff */
[----:B------:R-:W-:Y:S01]  /*5f6c0*/  LOP3.LUT R2, R2, 0x7f800000, RZ, 0xfc, !PT ;  /* 0x7f80000002027812 */ /* 0x000fe200078efcff */
[----:B------:R-:W-:Y:S06]  /*5f6d0*/  BRA `(.L_x_1642) ;  /* 0x0000000000047947 */ /* 0x000fec0003800000 */
.L_x_1640:
[----:B------:R-:W-:-:S07]  /*5f6e0*/  LEA R2, R27, R2, 0x17 ;  /* 0x000000021b027211 */ /* 0x000fce00078eb8ff */
.L_x_1642:
[----:B------:R-:W-:Y:S05]  /*5f6f0*/  BSYNC.RECONVERGENT B2 ;  /* 0x0000000000027941 */ /* 0x000fea0003800200 */
.L_x_1639:
[----:B------:R-:W-:Y:S05]  /*5f700*/  BRA `(.L_x_1643) ;  /* 0x0000000000207947 */ /* 0x000fea0003800000 */
.L_x_1638:
[----:B------:R-:W-:-:S04]  /*5f710*/  LOP3.LUT R2, R2, 0x80000000, R3, 0x48, !PT ;  /* 0x8000000002027812 */ /* 0x000fc800078e4803 */
[----:B------:R-:W-:Y:S01]  /*5f720*/  LOP3.LUT R2, R2, 0x7f800000, RZ, 0xfc, !PT ;  /* 0x7f80000002027812 */ /* 0x000fe200078efcff */
[----:B------:R-:W-:Y:S06]  /*5f730*/  BRA `(.L_x_1643) ;  /* 0x0000000000147947 */ /* 0x000fec0003800000 */
.L_x_1637:
[----:B------:R-:W-:Y:S01]  /*5f740*/  LOP3.LUT R2, R2, 0x80000000, R3, 0x48, !PT ;  /* 0x8000000002027812 */ /* 0x000fe200078e4803 */
[----:B------:R-:W-:Y:S06]  /*5f750*/  BRA `(.L_x_1643) ;  /* 0x00000000000c7947 */ /* 0x000fec0003800000 */
.L_x_1636:
[----:B------:R-:W0:Y:S01]  /*5f760*/  MUFU.RSQ R2, -QNAN ;  /* 0xffc0000000027908 */ /* 0x000e220000001400 */
[----:B------:R-:W-:Y:S05]  /*5f770*/  BRA `(.L_x_1643) ;  /* 0x0000000000047947 */ /* 0x000fea0003800000 */
.L_x_1635:
[----:B------:R-:W-:-:S07]  /*5f780*/  FADD.FTZ R2, R3, R2 ;  /* 0x0000000203027221 */ /* 0x000fce0000010000 */
.L_x_1643:
[----:B------:R-:W-:Y:S05]  /*5f790*/  BSYNC.RECONVERGENT B1 ;  /* 0x0000000000017941 */ /* 0x000fea0003800200 */
.L_x_1633:
[----:B------:R-:W-:-:S04]  /*5f7a0*/  HFMA2 R27, -RZ, RZ, 0, 0 ;  /* 0x00000000ff1b7431 */ /* 0x000fc800000001ff */
[----:B0-----:R-:W-:Y:S05]  /*5f7b0*/  RET.REL.NODEC R26 `(_Z15dirtymap_kernel10floatArrayS_S_S_f11chordParamsPfjPKf) ;  /* 0xfffffa081a107950 */ /* 0x001fea0003c3ffff */
.L_x_1644:
[----:B------:R-:W-:-:S00]  /*5f7c0*/  BRA `(.L_x_1644) ;  /* 0xfffffffc00fc7947 */ /* 0x000fc0000383ffff */
[----:B------:R-:W-:-:S00]  /*5f7d0*/  NOP ;  /* 0x0000000000007918 */ /* 0x000fc00000000000 */
        /* <DEDUP_REMOVED lines=10> */
.L_x_1745:


//--------------------- .text._Z10precomputePf11chordParams --------------------------
	.section	.text._Z10precomputePf11chordParams,"ax",@progbits
	.align	128
        .global         _Z10precomputePf11chordParams
        .type           _Z10precomputePf11chordParams,@function
        .size           _Z10precomputePf11chordParams,(.L_x_1747 - _Z10precomputePf11chordParams)
        .other          _Z10precomputePf11chordParams,@"STO_CUDA_ENTRY STV_DEFAULT"
_Z10precomputePf11chordParams:
.text._Z10precomputePf11chordParams:
[----:B------:R-:W0:Y:S08]  /*0000*/  LDC R1, c[0x0][0x37c] ;  /* 0x0000df00ff017b82 */ /* 0x000e300000000800 */
[----:B------:R-:W1:Y:S01]  /*0010*/  LDC R10, c[0x0][0x390] ;  /* 0x0000e400ff0a7b82 */ /* 0x000e620000000800 */
[----:B0-----:R-:W-:Y:S01]  /*0020*/  VIADD R1, R1, 0xffffffe0 ;  /* 0xffffffe001017836 */ /* 0x001fe20000000000 */
[----:B-1----:R-:W-:-:S13]  /*0030*/  ISETP.NE.AND P0, PT, R10, RZ, PT ;  /* 0x000000ff0a00720c */ /* 0x002fda0003f05270 */
[----:B------:R-:W-:Y:S05]  /*0040*/  @!P0 EXIT ;  /* 0x000000000000894d */ /* 0x000fea0003800000 */
[----:B------:R-:W0:Y:S01]  /*0050*/  LDC.64 R18, c[0x0][0x388] ;  /* 0x0000e200ff127b82 */ /* 0x000e220000000a00 */
[----:B------:R-:W0:Y:S02]  /*0060*/  LDCU.64 UR6, c[0x0][0x358] ;  /* 0x00006b00ff0677ac */ /* 0x000e240008000a00 */
[----:B0-----:R-:W2:Y:S01]  /*0070*/  LDG.E R11, desc[UR6][R18.64] ;  /* 0x00000006120b7981 */ /* 0x001ea2000c1e1900 */
[----:B------:R-:W-:-:S04]  /*0080*/  IMAD.MOV.U32 R0, RZ, RZ, 0x37cbac00 ;  /* 0x37cbac00ff007424 */ /* 0x000fc800078e00ff */
[----:B------:R-:W-:-:S04]  /*0090*/  FFMA R2, RZ, R0, -0.0013887860113754868507 ;  /* 0xbab607edff027423 */ /* 0x000fc80000000000 */
[----:B------:R-:W-:-:S04]  /*00a0*/  FFMA R2, RZ, R2, 0.041666727513074874878 ;  /* 0x3d2aaabbff027423 */ /* 0x000fc80000000002 */
[----:B------:R-:W-:Y:S01]  /*00b0*/  FFMA R2, RZ, R2, -0.4999999701976776123 ;  /* 0xbeffffffff027423 */ /* 0x000fe20000000002 */
[C---:B--2---:R-:W-:Y:S01]  /*00c0*/  FMUL R3, R11.reuse, 0.63661974668502807617 ;  /* 0x3f22f9830b037820 */ /* 0x044fe20000400000 */
[----:B------:R-:W-:-:S05]  /*00d0*/  FSETP.GE.AND P0, PT, |R11|, 105615, PT ;  /* 0x47ce47800b00780b */ /* 0x000fca0003f06200 */
[----:B------:R-:W0:Y:S02]  /*00e0*/  F2I.NTZ R3, R3 ;  /* 0x0000000300037305 */ /* 0x000e240000203100 */
[----:B0-----:R-:W-:Y:S01]  /*00f0*/  I2FP.F32.S32 R4, R3 ;  /* 0x0000000300047245 */ /* 0x001fe20000201400 */
[----:B------:R-:W-:-:S04]  /*0100*/  IMAD.MOV.U32 R12, RZ, RZ, R3 ;  /* 0x000000ffff0c7224 */ /* 0x000fc800078e0003 */
[----:B------:R-:W-:-:S04]  /*0110*/  FFMA R5, R4, -1.5707962512969970703, R11 ;  /* 0xbfc90fda04057823 */ /* 0x000fc8000000000b */
[----:B------:R-:W-:-:S04]  /*0120*/  FFMA R5, R4, -7.5497894158615963534e-08, R5 ;  /* 0xb3a2216804057823 */ /* 0x000fc80000000005 */
[----:B------:R-:W-:Y:S01]  /*0130*/  FFMA R9, R4, -5.3903029534742383927e-15, R5 ;  /* 0xa7c234c504097823 */ /* 0x000fe20000000005 */
[----:B------:R-:W-:-:S03]  /*0140*/  FFMA R4, RZ, R2, 1 ;  /* 0x3f800000ff047423 */ /* 0x000fc60000000002 */
[----:B------:R-:W-:Y:S01]  /*0150*/  IMAD.MOV.U32 R2, RZ, RZ, R9 ;  /* 0x000000ffff027224 */ /* 0x000fe200078e0009 */
[----:B------:R-:W-:Y:S06]  /*0160*/  @!P0 BRA `(.L_x_1645) ;  /* 0x0000000000dc8947 */ /* 0x000fec0003800000 */
[----:B------:R-:W-:-:S13]  /*0170*/  FSETP.NEU.AND P1, PT, |R11|, +INF , PT ;  /* 0x7f8000000b00780b */ /* 0x000fda0003f2d200 */
[----:B------:R-:W-:Y:S01]  /*0180*/  @!P1 FMUL R2, RZ, R11 ;  /* 0x0000000bff029220 */ /* 0x000fe20000400000 */
[----:B------:R-:W-:Y:S01]  /*0190*/  @!P1 IMAD.MOV.U32 R3, RZ, RZ, RZ ;  /* 0x000000ffff039224 */ /* 0x000fe200078e00ff */
[----:B------:R-:W-:Y:S06]  /*01a0*/  @!P1 BRA `(.L_x_1645) ;  /* 0x0000000000cc9947 */ /* 0x000fec0003800000 */
[----:B------:R-:W-:Y:S01]  /*01b0*/  IMAD.SHL.U32 R3, R11, 0x100, RZ ;  /* 0x000001000b037824 */ /* 0x000fe200078e00ff */
[----:B------:R-:W0:Y:S01]  /*01c0*/  LDCU.64 UR8, c[0x4][URZ] ;  /* 0x01000000ff0877ac */ /* 0x000e220008000a00 */
[----:B------:R-:W-:Y:S02]  /*01d0*/  IMAD.MOV.U32 R8, RZ, RZ, RZ ;  /* 0x000000ffff087224 */ /* 0x000fe400078e00ff */
[----:B------:R-:W-:Y:S01]  /*01e0*/  IMAD.MOV.U32 R13, RZ, RZ, RZ ;  /* 0x000000ffff0d7224 */ /* 0x000fe200078e00ff */
[----:B------:R-:W-:Y:S01]  /*01f0*/  LOP3.LUT R3, R3, 0x80000000, RZ, 0xfc, !PT ;  /* 0x8000000003037812 */ /* 0x000fe200078efcff */
[----:B------:R-:W-:Y:S01]  /*0200*/  IMAD.MOV.U32 R2, RZ, RZ, R1 ;  /* 0x000000ffff027224 */ /* 0x000fe200078e0001 */
[----:B------:R-:W-:-:S06]  /*0210*/  UMOV UR4, URZ ;  /* 0x000000ff00047c82 */ /* 0x000fcc0008000000 */
.L_x_1646:
[----:B0-----:R-:W-:Y:S02]  /*0220*/  IMAD.U32 R14, RZ, RZ, UR8 ;  /* 0x00000008ff0e7e24 */ /* 0x001fe4000f8e00ff */
[----:B------:R-:W-:-:S05]  /*0230*/  IMAD.U32 R15, RZ, RZ, UR9 ;  /* 0x00000009ff0f7e24 */ /* 0x000fca000f8e00ff */
[----:B------:R-:W2:Y:S01]  /*0240*/  LDG.E.CONSTANT R6, desc[UR6][R14.64] ;  /* 0x000000060e067981 */ /* 0x000ea2000c1e9900 */
[----:B------:R-:W-:Y:S02]  /*0250*/  UIADD3 UR8, UP0, UPT, UR8, 0x4, URZ ;  /* 0x0000000408087890 */ /* 0x000fe4000ff1e0ff */
[----:B------:R-:W-:Y:S02]  /*0260*/  UIADD3 UR4, UPT, UPT, UR4, 0x1, URZ ;  /* 0x0000000104047890 */ /* 0x000fe4000fffe0ff */
[----:B------:R-:W-:Y:S02]  /*0270*/  UIADD3.X UR9, UPT, UPT, URZ, UR9, URZ, UP0, !UPT ;  /* 0x00000009ff097290 */ /* 0x000fe400087fe4ff */
[----:B------:R-:W-:Y:S01]  /*0280*/  UISETP.NE.AND UP0, UPT, UR4, 0x6, UPT ;  /* 0x000000060400788c */ /* 0x000fe2000bf05270 */
[----:B--2---:R-:W-:-:S03]  /*0290*/  IMAD.WIDE.U32 R6, R6, R3, RZ ;  /* 0x0000000306067225 */ /* 0x004fc600078e00ff */
[----:B------:R-:W-:-:S05]  /*02a0*/  IADD3 R5, P1, PT, R6, R8, RZ ;  /* 0x0000000806057210 */ /* 0x000fca0007f3e0ff */
[----:B------:R0:W-:Y:S01]  /*02b0*/  STL [R2], R5 ;  /* 0x0000000502007387 */ /* 0x0001e20000100800 */
[----:B------:R-:W-:Y:S02]  /*02c0*/  IMAD.X R8, R7, 0x1, R13, P1 ;  /* 0x0000000107087824 */ /* 0x000fe400008e060d */
[----:B0-----:R-:W-:Y:S01]  /*02d0*/  VIADD R2, R2, 0x4 ;  /* 0x0000000402027836 */ /* 0x001fe20000000000 */
[----:B------:R-:W-:Y:S06]  /*02e0*/  BRA.U UP0, `(.L_x_1646) ;  /* 0xfffffffd00cc7547 */ /* 0x000fec000b83ffff */
        /* <DEDUP_REMOVED lines=20> */
[----:B------:R-:W-:Y:S02]  /*0430*/  LEA.HI R3, R2, R3, RZ, 0x1 ;  /* 0x0000000302037211 */ /* 0x000fe400078f08ff */
[C---:B------:R-:W-:Y:S02]  /*0440*/  LOP3.LUT R14, R6.reuse, R5, RZ, 0x3c, !PT ;  /* 0x00000005060e7212 */ /* 0x040fe400078e3cff */
[----:B------:R-:W-:Y:S02]  /*0450*/  LOP3.LUT R15, R6, R2, RZ, 0x3c, !PT ;  /* 0x00000002060f7212 */ /* 0x000fe400078e3cff */
[----:B------:R-:W-:Y:S01]  /*0460*/  LOP3.LUT R5, R2, R11, RZ, 0x3c, !PT ;  /* 0x0000000b02057212 */ /* 0x000fe200078e3cff */
[----:B------:R-:W-:-:S03]  /*0470*/  IMAD.MOV R2, RZ, RZ, -R3 ;  /* 0x000000ffff027224 */ /* 0x000fc600078e0a03 */
[----:B------:R-:W1:Y:S01]  /*0480*/  I2F.F64.S64 R14, R14 ;  /* 0x0000000e000e7312 */ /* 0x000e620000301c00 */
[----:B------:R-:W-:Y:S01]  /*0490*/  ISETP.GE.AND P2, PT, R5, RZ, PT ;  /* 0x000000ff0500720c */ /* 0x000fe20003f46270 */
[----:B------:R-:W-:Y:S01]  /*04a0*/  @!P1 IMAD.MOV.U32 R3, RZ, RZ, R2 ;  /* 0x000000ffff039224 */ /* 0x000fe200078e0002 */
[----:B-1----:R-:W-:-:S10]  /*04b0*/  DMUL R6, R14, UR4 ;  /* 0x000000040e067c28 */ /* 0x002fd40008000000 */
[----:B------:R-:W1:Y:S02]  /*04c0*/  F2F.F32.F64 R6, R6 ;  /* 0x0000000600067310 */ /* 0x000e640000301000 */
[----:B01----:R-:W-:-:S07]  /*04d0*/  FSEL R2, -R6, R6, !P2 ;  /* 0x0000000606027208 */ /* 0x003fce0005000100 */
.L_x_1645:
[C---:B------:R-:W-:Y:S01]  /*04e0*/  LOP3.LUT R5, R3.reuse, 0x1, RZ, 0xc0, !PT ;  /* 0x0000000103057812 */ /* 0x040fe200078ec0ff */
[C---:B------:R-:W-:Y:S01]  /*04f0*/  FMUL R7, R2.reuse, R2 ;  /* 0x0000000202077220 */ /* 0x040fe20000400000 */
[----:B------:R-:W-:Y:S02]  /*0500*/  LOP3.LUT P2, RZ, R3, 0x2, RZ, 0xc0, !PT ;  /* 0x0000000203ff7812 */ /* 0x000fe4000784c0ff */
[----:B------:R-:W-:Y:S01]  /*0510*/  ISETP.NE.U32.AND P1, PT, R5, 0x1, PT ;  /* 0x000000010500780c */ /* 0x000fe20003f25070 */
[----:B------:R-:W-:Y:S01]  /*0520*/  FFMA R6, R7, R0, -0.0013887860113754868507 ;  /* 0xbab607ed07067423 */ /* 0x000fe20000000000 */
[----:B------:R-:W-:Y:S02]  /*0530*/  IMAD.MOV.U32 R5, RZ, RZ, 0x3d2aaabb ;  /* 0x3d2aaabbff057424 */ /* 0x000fe400078e00ff */
[----:B------:R-:W-:Y:S02]  /*0540*/  FSEL R2, R2, 1, P1 ;  /* 0x3f80000002027808 */ /* 0x000fe40000800000 */
[----:B------:R-:W-:Y:S01]  /*0550*/  FSEL R8, R6, -0.00019574658654164522886, !P1 ;  /* 0xb94d415306087808 */ /* 0x000fe20004800000 */
[----:B------:R-:W-:Y:S01]  /*0560*/  IMAD.MOV.U32 R6, RZ, RZ, 0x3effffff ;  /* 0x3effffffff067424 */ /* 0x000fe200078e00ff */
[----:B------:R-:W-:-:S04]  /*0570*/  FSEL R14, R5, 0.0083327032625675201416, !P1 ;  /* 0x3c0885e4050e7808 */ /* 0x000fc80004800000 */
[----:B------:R-:W-:Y:S01]  /*0580*/  FSEL R16, -R6, -0.16666662693023681641, !P1 ;  /* 0xbe2aaaa806107808 */ /* 0x000fe20004800100 */
[C---:B------:R-:W-:Y:S02]  /*0590*/  FFMA R8, R7.reuse, R8, R14 ;  /* 0x0000000807087223 */ /* 0x040fe4000000000e */
[----:B------:R-:W0:Y:S02]  /*05a0*/  LDC.64 R14, c[0x0][0x380] ;  /* 0x0000e000ff0e7b82 */ /* 0x000e240000000a00 */
[C---:B------:R-:W-:Y:S01]  /*05b0*/  FFMA R8, R7.reuse, R8, R16 ;  /* 0x0000000807087223 */ /* 0x040fe20000000010 */
[----:B------:R-:W-:Y:S01]  /*05c0*/  FFMA R7, R7, R2, RZ ;  /* 0x0000000207077223 */ /* 0x000fe200000000ff */
[----:B------:R-:W-:-:S03]  /*05d0*/  IMAD.MOV.U32 R16, RZ, RZ, R12 ;  /* 0x000000ffff107224 */ /* 0x000fc600078e000c */
[----:B------:R-:W-:Y:S01]  /*05e0*/  FFMA R7, R7, R8, R2 ;  /* 0x0000000807077223 */ /* 0x000fe20000000002 */
[----:B------:R-:W-:-:S03]  /*05f0*/  IMAD.MOV.U32 R2, RZ, RZ, 0x394d4153 ;  /* 0x394d4153ff027424 */ /* 0x000fc600078e00ff */
[----:B------:R-:W-:Y:S01]  /*0600*/  @P2 FADD R7, RZ, -R7 ;  /* 0x80000007ff072221 */ /* 0x000fe20000000000 */
[----:B------:R-:W-:-:S03]  /*0610*/  FFMA R2, RZ, -R2, 0.0083327032625675201416 ;  /* 0x3c0885e4ff027423 */ /* 0x000fc60000000802 */
[----:B------:R-:W-:Y:S01]  /*0620*/  FMUL R17, R4, R7 ;  /* 0x0000000704117220 */ /* 0x000fe20000400000 */
[----:B------:R-:W-:Y:S01]  /*0630*/  FFMA R7, RZ, RZ, RZ ;  /* 0x000000ffff077223 */ /* 0x000fe200000000ff */
[----:B------:R-:W-:-:S04]  /*0640*/  FFMA R2, RZ, R2, -0.16666662693023681641 ;  /* 0xbe2aaaa8ff027423 */ /* 0x000fc80000000002 */
[----:B------:R-:W-:Y:S01]  /*0650*/  FFMA R7, R7, R2, RZ ;  /* 0x0000000207077223 */ /* 0x000fe200000000ff */
[----:B------:R-:W-:Y:S01]  /*0660*/  IMAD.MOV.U32 R2, RZ, RZ, R9 ;  /* 0x000000ffff027224 */ /* 0x000fe200078e0009 */
[----:B0-----:R0:W-:Y:S01]  /*0670*/  STG.E desc[UR6][R14.64], R17 ;  /* 0x000000110e007986 */ /* 0x0011e2000c101906 */
[----:B------:R-:W-:Y:S05]  /*0680*/  @!P0 BRA `(.L_x_1647) ;  /* 0x0000000000dc8947 */ /* 0x000fea0003800000 */
[----:B------:R-:W-:-:S13]  /*0690*/  FSETP.NEU.AND P1, PT, |R11|, +INF , PT ;  /* 0x7f8000000b00780b */ /* 0x000fda0003f2d200 */
[----:B------:R-:W-:Y:S01]  /*06a0*/  @!P1 FMUL R2, RZ, R11 ;  /* 0x0000000bff029220 */ /* 0x000fe20000400000 */
[----:B------:R-:W-:Y:S01]  /*06b0*/  @!P1 IMAD.MOV.U32 R16, RZ, RZ, RZ ;  /* 0x000000ffff109224 */ /* 0x000fe200078e00ff */
[----:B------:R-:W-:Y:S06]  /*06c0*/  @!P1 BRA `(.L_x_1647) ;  /* 0x0000000000cc9947 */ /* 0x000fec0003800000 */
[----:B------:R-:W-:Y:S01]  /*06d0*/  IMAD.SHL.U32 R3, R11, 0x100, RZ ;  /* 0x000001000b037824 */ /* 0x000fe200078e00ff */
[----:B------:R-:W1:Y:S01]  /*06e0*/  LDCU.64 UR8, c[0x4][URZ] ;  /* 0x01000000ff0877ac */ /* 0x000e620008000a00 */
[----:B------:R-:W-:Y:S02]  /*06f0*/  IMAD.MOV.U32 R24, RZ, RZ, RZ ;  /* 0x000000ffff187224 */ /* 0x000fe400078e00ff */
[----:B------:R-:W-:Y:S01]  /*0700*/  IMAD.MOV.U32 R13, RZ, RZ, RZ ;  /* 0x000000ffff0d7224 */ /* 0x000fe200078e00ff */
[----:B------:R-:W-:Y:S01]  /*0710*/  LOP3.LUT R25, R3, 0x80000000, RZ, 0xfc, !PT ;  /* 0x8000000003197812 */ /* 0x000fe200078efcff */
[----:B------:R-:W-:Y:S01]  /*0720*/  IMAD.MOV.U32 R2, RZ, RZ, R1 ;  /* 0x000000ffff027224 */ /* 0x000fe200078e0001 */
[----:B------:R-:W-:-:S06]  /*0730*/  UMOV UR4, URZ ;  /* 0x000000ff00047c82 */ /* 0x000fcc0008000000 */
.L_x_1648:
[----:B-1----:R-:W-:Y:S02]  /*0740*/  IMAD.U32 R20, RZ, RZ, UR8 ;  /* 0x00000008ff147e24 */ /* 0x002fe4000f8e00ff */
        /* <DEDUP_REMOVED lines=10> */
[----:B-1----:R-:W-:Y:S01]  /*07f0*/  VIADD R2, R2, 0x4 ;  /* 0x0000000402027836 */ /* 0x002fe20000000000 */
        /* <DEDUP_REMOVED lines=17> */
[C---:B------:R-:W-:Y:S01]  /*0910*/  SHF.L.W.U32.HI R16, R3.reuse, 0x2, R8 ;  /* 0x0000000203107819 */ /* 0x040fe20000010e08 */
[----:B------:R-:W-:-:S03]  /*0920*/  IMAD.SHL.U32 R3, R3, 0x4, RZ ;  /* 0x0000000403037824 */ /* 0x000fc600078e00ff */
[----:B------:R-:W-:-:S04]  /*0930*/  SHF.R.S32.HI R13, RZ, 0x1f, R16 ;  /* 0x0000001fff0d7819 */ /* 0x000fc80000011410 */
[C---:B------:R-:W-:Y:S02]  /*0940*/  LOP3.LUT R2, R13.reuse, R3, RZ, 0x3c, !PT ;  /* 0x000000030d027212 */ /* 0x040fe400078e3cff */
[----:B------:R-:W-:Y:S02]  /*0950*/  LOP3.LUT R3, R13, R16, RZ, 0x3c, !PT ;  /* 0x000000100d037212 */ /* 0x000fe400078e3cff */
[----:B------:R-:W-:Y:S02]  /*0960*/  SHF.R.U32.HI R13, RZ, 0x1e, R8 ;  /* 0x0000001eff0d7819 */ /* 0x000fe40000011608 */
[C---:B------:R-:W-:Y:S02]  /*0970*/  LOP3.LUT R8, R16.reuse, R11, RZ, 0x3c, !PT ;  /* 0x0000000b10087212 */ /* 0x040fe400078e3cff */
[----:B------:R-:W2:Y:S01]  /*0980*/  I2F.F64.S64 R2, R2 ;  /* 0x0000000200027312 */ /* 0x000ea20000301c00 */
[----:B------:R-:W-:Y:S02]  /*0990*/  LEA.HI R16, R16, R13, RZ, 0x1 ;  /* 0x0000000d10107211 */ /* 0x000fe400078f08ff */
[----:B------:R-:W-:-:S03]  /*09a0*/  ISETP.GE.AND P1, PT, R8, RZ, PT ;  /* 0x000000ff0800720c */ /* 0x000fc60003f26270 */
[----:B------:R-:W-:-:S04]  /*09b0*/  IMAD.MOV R8, RZ, RZ, -R16 ;  /* 0x000000ffff087224 */ /* 0x000fc800078e0a10 */
[----:B------:R-:W-:Y:S01]  /*09c0*/  @!P2 IMAD.MOV.U32 R16, RZ, RZ, R8 ;  /* 0x000000ffff10a224 */ /* 0x000fe200078e0008 */
[----:B--2---:R-:W-:-:S10]  /*09d0*/  DMUL R20, R2, UR4 ;  /* 0x0000000402147c28 */ /* 0x004fd40008000000 */
[----:B------:R-:W2:Y:S02]  /*09e0*/  F2F.F32.F64 R20, R20 ;  /* 0x0000001400147310 */ /* 0x000ea40000301000 */
[----:B-12---:R-:W-:-:S07]  /*09f0*/  FSEL R2, -R20, R20, !P1 ;  /* 0x0000001414027208 */ /* 0x006fce0004800100 */
.L_x_1647:
[----:B------:R-:W-:Y:S01]  /*0a00*/  FMUL R3, R2, R2 ;  /* 0x0000000202037220 */ /* 0x000fe20000400000 */
[C---:B------:R-:W-:Y:S02]  /*0a10*/  LOP3.LUT R13, R16.reuse, 0x1, RZ, 0xc0, !PT ;  /* 0x00000001100d7812 */ /* 0x040fe400078ec0ff */
[----:B------:R-:W-:Y:S01]  /*0a20*/  LOP3.LUT P2, RZ, R16, 0x2, RZ, 0xc0, !PT ;  /* 0x0000000210ff7812 */ /* 0x000fe2000784c0ff */
[----:B------:R-:W-:Y:S01]  /*0a30*/  FFMA R8, R3, R0, -0.0013887860113754868507 ;  /* 0xbab607ed03087423 */ /* 0x000fe20000000000 */
[----:B------:R-:W-:-:S04]  /*0a40*/  ISETP.NE.U32.AND P1, PT, R13, 0x1, PT ;  /* 0x000000010d00780c */ /* 0x000fc80003f25070 */
[----:B------:R-:W-:Y:S02]  /*0a50*/  FSEL R8, R8, -0.00019574658654164522886, !P1 ;  /* 0xb94d415308087808 */ /* 0x000fe40004800000 */
[----:B------:R-:W-:Y:S02]  /*0a60*/  FSEL R20, R5, 0.0083327032625675201416, !P1 ;  /* 0x3c0885e405147808 */ /* 0x000fe40004800000 */
[----:B------:R-:W-:Y:S02]  /*0a70*/  FSEL R2, R2, 1, P1 ;  /* 0x3f80000002027808 */ /* 0x000fe40000800000 */
[----:B------:R-:W-:Y:S01]  /*0a80*/  FSEL R21, -R6, -0.16666662693023681641, !P1 ;  /* 0xbe2aaaa806157808 */ /* 0x000fe20004800100 */
[C---:B------:R-:W-:Y:S02]  /*0a90*/  FFMA R8, R3.reuse, R8, R20 ;  /* 0x0000000803087223 */ /* 0x040fe40000000014 */
[C---:B------:R-:W-:Y:S02]  /*0aa0*/  FFMA R13, R3.reuse, R2, RZ ;  /* 0x00000002030d7223 */ /* 0x040fe400000000ff */
[----:B------:R-:W-:-:S04]  /*0ab0*/  FFMA R8, R3, R8, R21 ;  /* 0x0000000803087223 */ /* 0x000fc80000000015 */
[----:B------:R-:W-:-:S04]  /*0ac0*/  FFMA R2, R13, R8, R2 ;  /* 0x000000080d027223 */ /* 0x000fc80000000002 */
[----:B------:R-:W-:-:S04]  /*0ad0*/  @P2 FADD R2, RZ, -R2 ;  /* 0x80000002ff022221 */ /* 0x000fc80000000000 */
[----:B------:R-:W-:-:S05]  /*0ae0*/  FMUL R13, R2, R7 ;  /* 0x00000007020d7220 */ /* 0x000fca0000400000 */
[----:B------:R1:W-:Y:S01]  /*0af0*/  STG.E desc[UR6][R14.64+0x4], R13 ;  /* 0x0000040d0e007986 */ /* 0x0003e2000c101906 */
[----:B------:R-:W-:Y:S05]  /*0b00*/  @!P0 BRA `(.L_x_1649) ;  /* 0x0000000000dc8947 */ /* 0x000fea0003800000 */
[----:B------:R-:W-:-:S13]  /*0b10*/  FSETP.NEU.AND P0, PT, |R11|, +INF , PT ;  /* 0x7f8000000b00780b */ /* 0x000fda0003f0d200 */
[----:B------:R-:W-:Y:S01]  /*0b20*/  @!P0 FMUL R9, RZ, R11 ;  /* 0x0000000bff098220 */ /* 0x000fe20000400000 */
[----:B------:R-:W-:Y:S01]  /*0b30*/  @!P0 IMAD.MOV.U32 R12, RZ, RZ, RZ ;  /* 0x000000ffff0c8224 */ /* 0x000fe200078e00ff */
[----:B------:R-:W-:Y:S06]  /*0b40*/  @!P0 BRA `(.L_x_1649) ;  /* 0x0000000000cc8947 */ /* 0x000fec0003800000 */
[----:B------:R-:W-:Y:S01]  /*0b50*/  IMAD.SHL.U32 R3, R11, 0x100, RZ ;  /* 0x000001000b037824 */ /* 0x000fe200078e00ff */
[----:B------:R-:W2:Y:S01]  /*0b60*/  LDCU.64 UR8, c[0x4][URZ] ;  /* 0x01000000ff0877ac */ /* 0x000ea20008000a00 */
[----:B------:R-:W-:Y:S02]  /*0b70*/  IMAD.MOV.U32 R16, RZ, RZ, RZ ;  /* 0x000000ffff107224 */ /* 0x000fe400078e00ff */
[----:B------:R-:W-:Y:S01]  /*0b80*/  IMAD.MOV.U32 R23, RZ, RZ, RZ ;  /* 0x000000ffff177224 */ /* 0x000fe200078e00ff */
[----:B------:R-:W-:Y:S01]  /*0b90*/  LOP3.LUT R25, R3, 0x80000000, RZ, 0xfc, !PT ;  /* 0x8000000003197812 */ /* 0x000fe200078efcff */
[----:B------:R-:W-:Y:S01]  /*0ba0*/  IMAD.MOV.U32 R2, RZ, RZ, R1 ;  /* 0x000000ffff027224 */ /* 0x000fe200078e0001 */
[----:B------:R-:W-:-:S06]  /*0bb0*/  UMOV UR4, URZ ;  /* 0x000000ff00047c82 */ /* 0x000fcc0008000000 */
.L_x_1650:
[----:B--2---:R-:W-:Y:S02]  /*0bc0*/  IMAD.U32 R20, RZ, RZ, UR8 ;  /* 0x00000008ff147e24 */ /* 0x004fe4000f8e00ff */
        /* <DEDUP_REMOVED lines=10> */
[----:B--2---:R-:W-:Y:S01]  /*0c70*/  VIADD R2, R2, 0x4 ;  /* 0x0000000402027836 */ /* 0x004fe20000000000 */
        /* <DEDUP_REMOVED lines=17> */
[C---:B------:R-:W-:Y:S01]  /*0d90*/  SHF.L.W.U32.HI R12, R3.reuse, 0x2, R8 ;  /* 0x00000002030c7819 */ /* 0x040fe20000010e08 */
[----:B------:R-:W-:-:S03]  /*0da0*/  IMAD.SHL.U32 R3, R3, 0x4, RZ ;  /* 0x0000000403037824 */ /* 0x000fc600078e00ff */
[----:B------:R-:W-:Y:S02]  /*0db0*/  SHF.R.S32.HI R9, RZ, 0x1f, R12 ;  /* 0x0000001fff097819 */ /* 0x000fe4000001140c */
[----:B------:R-:W-:Y:S02]  /*0dc0*/  LOP3.LUT R11, R12, R11, RZ, 0x3c, !PT ;  /* 0x0000000b0c0b7212 */ /* 0x000fe400078e3cff */
[C---:B------:R-:W-:Y:S02]  /*0dd0*/  LOP3.LUT R2, R9.reuse, R3, RZ, 0x3c, !PT ;  /* 0x0000000309027212 */ /* 0x040fe400078e3cff */
[----:B------:R-:W-:Y:S02]  /*0de0*/  LOP3.LUT R3, R9, R12, RZ, 0x3c, !PT ;  /* 0x0000000c09037212 */ /* 0x000fe400078e3cff */
[----:B------:R-:W-:Y:S02]  /*0df0*/  SHF.R.U32.HI R9, RZ, 0x1e, R8 ;  /* 0x0000001eff097819 */ /* 0x000fe40000011608 */
[----:B------:R-:W-:-:S02]  /*0e00*/  ISETP.GE.AND P0, PT, R11, RZ, PT ;  /* 0x000000ff0b00720c */ /* 0x000fc40003f06270 */
[----:B------:R-:W3:Y:S01]  /*0e10*/  I2F.F64.S64 R2, R2 ;  /* 0x0000000200027312 */ /* 0x000ee20000301c00 */
[----:B------:R-:W-:-:S05]  /*0e20*/  LEA.HI R12, R12, R9, RZ, 0x1 ;  /* 0x000000090c0c7211 */ /* 0x000fca00078f08ff */
[----:B------:R-:W-:-:S04]  /*0e30*/  IMAD.MOV R8, RZ, RZ, -R12 ;  /* 0x000000ffff087224 */ /* 0x000fc800078e0a0c */
[----:B------:R-:W-:Y:S01]  /*0e40*/  @!P1 IMAD.MOV.U32 R12, RZ, RZ, R8 ;  /* 0x000000ffff0c9224 */ /* 0x000fe200078e0008 */
[----:B---3--:R-:W-:-:S10]  /*0e50*/  DMUL R20, R2, UR4 ;  /* 0x0000000402147c28 */ /* 0x008fd40008000000 */
[----:B------:R-:W3:Y:S02]  /*0e60*/  F2F.F32.F64 R20, R20 ;  /* 0x0000001400147310 */ /* 0x000ee40000301000 */
[----:B--23--:R-:W-:-:S07]  /*0e70*/  FSEL R9, -R20, R20, !P0 ;  /* 0x0000001414097208 */ /* 0x00cfce0004000100 */
.L_x_1649:
[----:B------:R-:W-:Y:S01]  /*0e80*/  FMUL R2, R9, R9 ;  /* 0x0000000909027220 */ /* 0x000fe20000400000 */
[----:B------:R-:W-:Y:S01]  /*0e90*/  LOP3.LUT R8, R12, 0x1, RZ, 0xc0, !PT ;  /* 0x000000010c087812 */ /* 0x000fe200078ec0ff */
[----:B------:R-:W-:Y:S02]  /*0ea0*/  IMAD.MOV.U32 R11, RZ, RZ, 0x3c0885e4 ;  /* 0x3c0885e4ff0b7424 */ /* 0x000fe400078e00ff */
[----:B------:R-:W-:Y:S01]  /*0eb0*/  FFMA R3, R2, R0, -0.0013887860113754868507 ;  /* 0xbab607ed02037423 */ /* 0x000fe20000000000 */
[----:B------:R-:W-:Y:S01]  /*0ec0*/  ISETP.NE.U32.AND P0, PT, R8, 0x1, PT ;  /* 0x000000010800780c */ /* 0x000fe20003f05070 */
[----:B------:R-:W-:Y:S02]  /*0ed0*/  VIADD R12, R12, 0x1 ;  /* 0x000000010c0c7836 */ /* 0x000fe40000000000 */
[----:B------:R-:W-:Y:S01]  /*0ee0*/  IMAD.MOV.U32 R8, RZ, RZ, 0x3e2aaaa8 ;  /* 0x3e2aaaa8ff087424 */ /* 0x000fe200078e00ff */
[----:B------:R-:W-:Y:S02]  /*0ef0*/  FSEL R3, R3, -0.00019574658654164522886, P0 ;  /* 0xb94d415303037808 */ /* 0x000fe40000000000 */
[----:B------:R-:W-:-:S02]  /*0f00*/  FSEL R21, R11, 0.041666727513074874878, !P0 ;  /* 0x3d2aaabb0b157808 */ /* 0x000fc40004000000 */
[----:B------:R-:W-:Y:S02]  /*0f10*/  LOP3.LUT P1, RZ, R12, 0x2, RZ, 0xc0, !PT ;  /* 0x000000020cff7812 */ /* 0x000fe4000782c0ff */
[----:B------:R-:W-:Y:S01]  /*0f20*/  FSEL R9, R9, 1, !P0 ;  /* 0x3f80000009097808 */ /* 0x000fe20004000000 */
[----:B------:R-:W-:Y:S01]  /*0f30*/  FFMA R3, R2, R3, R21 ;  /* 0x0000000302037223 */ /* 0x000fe20000000015 */
[----:B------:R-:W-:-:S03]  /*0f40*/  FSEL R16, -R8, -0.4999999701976776123, !P0 ;  /* 0xbeffffff08107808 */ /* 0x000fc60004000100 */
[C---:B------:R-:W-:Y:S02]  /*0f50*/  FFMA R12, R2.reuse, R9, RZ ;  /* 0x00000009020c7223 */ /* 0x040fe400000000ff */
[----:B------:R-:W-:-:S04]  /*0f60*/  FFMA R3, R2, R3, R16 ;  /* 0x0000000302037223 */ /* 0x000fc80000000010 */
[----:B------:R-:W-:-:S04]  /*0f70*/  FFMA R9, R12, R3, R9 ;  /* 0x000000030c097223 */ /* 0x000fc80000000009 */
[----:B------:R-:W-:-:S05]  /*0f80*/  @P1 FADD R9, RZ, -R9 ;  /* 0x80000009ff091221 */ /* 0x000fca0000000000 */
[----:B------:R2:W-:Y:S04]  /*0f90*/  STG.E desc[UR6][R14.64+0x8], R9 ;  /* 0x000008090e007986 */ /* 0x0005e8000c101906 */
[----:B------:R-:W3:Y:S02]  /*0fa0*/  LDG.E R12, desc[UR6][R18.64] ;  /* 0x00000006120c7981 */ /* 0x000ee4000c1e1900 */
[----:B---3--:R-:W-:-:S04]  /*0fb0*/  FADD R12, R12, 1.5707963705062866211 ;  /* 0x3fc90fdb0c0c7421 */ /* 0x008fc80000000000 */
[C---:B------:R-:W-:Y:S01]  /*0fc0*/  FMUL R2, R12.reuse, 0.63661974668502807617 ;  /* 0x3f22f9830c027820 */ /* 0x040fe20000400000 */
[----:B------:R-:W-:-:S03]  /*0fd0*/  FSETP.GE.AND P0, PT, |R12|, 105615, PT ;  /* 0x47ce47800c00780b */ /* 0x000fc60003f06200 */
[----:B------:R-:W3:Y:S02]  /*0fe0*/  F2I.NTZ R23, R2 ;  /* 0x0000000200177305 */ /* 0x000ee40000203100 */
[-C--:B---3--:R-:W-:Y:S02]  /*0ff0*/  I2FP.F32.S32 R3, R23.reuse ;  /* 0x0000001700037245 */ /* 0x088fe40000201400 */
[----:B------:R-:W-:-:S03]  /*1000*/  MOV R20, R23 ;  /* 0x0000001700147202 */ /* 0x000fc60000000f00 */
[----:B------:R-:W-:-:S04]  /*1010*/  FFMA R16, R3, -1.5707962512969970703, R12 ;  /* 0xbfc90fda03107823 */ /* 0x000fc8000000000c */
[----:B------:R-:W-:-:S04]  /*1020*/  FFMA R16, R3, -7.5497894158615963534e-08, R16 ;  /* 0xb3a2216803107823 */ /* 0x000fc80000000010 */
[----:B------:R-:W-:-:S04]  /*1030*/  FFMA R16, R3, -5.3903029534742383927e-15, R16 ;  /* 0xa7c234c503107823 */ /* 0x000fc80000000010 */
[----:B------:R-:W-:Y:S01]  /*1040*/  IMAD.MOV.U32 R3, RZ, RZ, R16 ;  /* 0x000000ffff037224 */ /* 0x000fe200078e0010 */
[----:B--2---:R-:W-:Y:S06]  /*1050*/  @!P0 BRA `(.L_x_1651) ;  /* 0x0000000000dc8947 */ /* 0x004fec0003800000 */
        /* <DEDUP_REMOVED lines=11> */
.L_x_1652:
        /* <DEDUP_REMOVED lines=29> */
[C-C-:B------:R-:W-:Y:S01]  /*12e0*/  SHF.L.W.U32.HI R23, R3.reuse, 0x2, R21.reuse ;  /* 0x0000000203177819 */ /* 0x140fe20000010e15 */
[----:B------:R-:W-:Y:S01]  /*12f0*/  IMAD.SHL.U32 R3, R3, 0x4, RZ ;  /* 0x0000000403037824 */ /* 0x000fe200078e00ff */
[----:B--2---:R-:W-:Y:S02]  /*1300*/  SHF.R.U32.HI R22, RZ, 0x1e, R21 ;  /* 0x0000001eff167819 */ /* 0x004fe40000011615 */
[----:B------:R-:W-:-:S02]  /*1310*/  SHF.R.S32.HI R18, RZ, 0x1f, R23 ;  /* 0x0000001fff127819 */ /* 0x000fc40000011417 */
[C---:B------:R-:W-:Y:S02]  /*1320*/  LOP3.LUT R21, R23.reuse, R12, RZ, 0x3c, !PT ;  /* 0x0000000c17157212 */ /* 0x040fe400078e3cff */
[C---:B------:R-:W-:Y:S02]  /*1330*/  LOP3.LUT R2, R18.reuse, R3, RZ, 0x3c, !PT ;  /* 0x0000000312027212 */ /* 0x040fe400078e3cff */
[----:B------:R-:W-:Y:S02]  /*1340*/  LOP3.LUT R3, R18, R23, RZ, 0x3c, !PT ;  /* 0x0000001712037212 */ /* 0x000fe400078e3cff */
[----:B------:R-:W-:Y:S02]  /*1350*/  LEA.HI R23, R23, R22, RZ, 0x1 ;  /* 0x0000001617177211 */ /* 0x000fe400078f08ff */
[----:B------:R-:W-:Y:S02]  /*1360*/  ISETP.GE.AND P2, PT, R21, RZ, PT ;  /* 0x000000ff1500720c */ /* 0x000fe40003f46270 */
[----:B------:R-:W2:Y:S01]  /*1370*/  I2F.F64.S64 R2, R2 ;  /* 0x0000000200027312 */ /* 0x000ea20000301c00 */
[----:B------:R-:W-:-:S04]  /*1380*/  IMAD.MOV R21, RZ, RZ, -R23 ;  /* 0x000000ffff157224 */ /* 0x000fc800078e0a17 */
[----:B------:R-:W-:Y:S01]  /*1390*/  @!P1 IMAD.MOV.U32 R23, RZ, RZ, R21 ;  /* 0x000000ffff179224 */ /* 0x000fe200078e0015 */
[----:B--2---:R-:W-:-:S10]  /*13a0*/  DMUL R18, R2, UR4 ;  /* 0x0000000402127c28 */ /* 0x004fd40008000000 */
[----:B------:R-:W2:Y:S02]  /*13b0*/  F2F.F32.F64 R18, R18 ;  /* 0x0000001200127310 */ /* 0x000ea40000301000 */
[----:B--2---:R-:W-:-:S07]  /*13c0*/  FSEL R3, -R18, R18, !P2 ;  /* 0x0000001212037208 */ /* 0x004fce0005000100 */
.L_x_1651:
[----:B------:R-:W-:Y:S01]  /*13d0*/  FMUL R19, R3, R3 ;  /* 0x0000000303137220 */ /* 0x000fe20000400000 */
[C---:B------:R-:W-:Y:S02]  /*13e0*/  LOP3.LUT R18, R23.reuse, 0x1, RZ, 0xc0, !PT ;  /* 0x0000000117127812 */ /* 0x040fe400078ec0ff */
[----:B------:R-:W-:Y:S01]  /*13f0*/  LOP3.LUT P2, RZ, R23, 0x2, RZ, 0xc0, !PT ;  /* 0x0000000217ff7812 */ /* 0x000fe2000784c0ff */
[----:B------:R-:W-:Y:S01]  /*1400*/  FFMA R2, R19, R0, -0.0013887860113754868507 ;  /* 0xbab607ed13027423 */ /* 0x000fe20000000000 */
[----:B------:R-:W-:Y:S01]  /*1410*/  ISETP.NE.U32.AND P1, PT, R18, 0x1, PT ;  /* 0x000000011200780c */ /* 0x000fe20003f25070 */
[----:B------:R-:W-:-:S03]  /*1420*/  IMAD.MOV.U32 R23, RZ, RZ, R20 ;  /* 0x000000ffff177224 */ /* 0x000fc600078e0014 */
[----:B------:R-:W-:Y:S02]  /*1430*/  FSEL R18, R2, -0.00019574658654164522886, !P1 ;  /* 0xb94d415302127808 */ /* 0x000fe40004800000 */
[----:B------:R-:W-:Y:S02]  /*1440*/  FSEL R22, R5, 0.0083327032625675201416, !P1 ;  /* 0x3c0885e405167808 */ /* 0x000fe40004800000 */
[----:B------:R-:W-:Y:S02]  /*1450*/  FSEL R2, R3, 1, P1 ;  /* 0x3f80000003027808 */ /* 0x000fe40000800000 */
[----:B------:R-:W-:Y:S01]  /*1460*/  FSEL R21, -R6, -0.16666662693023681641, !P1 ;  /* 0xbe2aaaa806157808 */ /* 0x000fe20004800100 */
[C---:B------:R-:W-:Y:S02]  /*1470*/  FFMA R18, R19.reuse, R18, R22 ;  /* 0x0000001213127223 */ /* 0x040fe40000000016 */
[C---:B------:R-:W-:Y:S02]  /*1480*/  FFMA R3, R19.reuse, R2, RZ ;  /* 0x0000000213037223 */ /* 0x040fe400000000ff */
[----:B------:R-:W-:-:S04]  /*1490*/  FFMA R18, R19, R18, R21 ;  /* 0x0000001213127223 */ /* 0x000fc80000000015 */
[----:B------:R-:W-:Y:S01]  /*14a0*/  FFMA R3, R3, R18, R2 ;  /* 0x0000001203037223 */ /* 0x000fe20000000002 */
[----:B------:R-:W-:-:S03]  /*14b0*/  IMAD.MOV.U32 R2, RZ, RZ, R16 ;  /* 0x000000ffff027224 */ /* 0x000fc600078e0010 */
        /* <DEDUP_REMOVED lines=9> */
[----:B------:R-:W3:Y:S01]  /*1550*/  LDCU.64 UR8, c[0x4][URZ] ;  /* 0x01000000ff0877ac */ /* 0x000ee20008000a00 */
[----:B------:R-:W-:Y:S02]  /*1560*/  IMAD.MOV.U32 R24, RZ, RZ, RZ ;  /* 0x000000ffff187224 */ /* 0x000fe400078e00ff */
[----:B------:R-:W-:Y:S01]  /*1570*/  IMAD.MOV.U32 R23, RZ, RZ, RZ ;  /* 0x000000ffff177224 */ /* 0x000fe200078e00ff */
[----:B------:R-:W-:Y:S01]  /*1580*/  LOP3.LUT R25, R2, 0x80000000, RZ, 0xfc, !PT ;  /* 0x8000000002197812 */ /* 0x000fe200078efcff */
[----:B------:R-:W-:Y:S01]  /*1590*/  IMAD.MOV.U32 R21, RZ, RZ, R1 ;  /* 0x000000ffff157224 */ /* 0x000fe200078e0001 */
[----:B------:R-:W-:-:S06]  /*15a0*/  UMOV UR4, URZ ;  /* 0x000000ff00047c82 */ /* 0x000fcc0008000000 */
.L_x_1654:
[----:B---3--:R-:W-:Y:S02]  /*15b0*/  IMAD.U32 R2, RZ, RZ, UR8 ;  /* 0x00000008ff027e24 */ /* 0x008fe4000f8e00ff */
[----:B------:R-:W-:-:S05]  /*15c0*/  IMAD.U32 R3, RZ, RZ, UR9 ;  /* 0x00000009ff037e24 */ /* 0x000fca000f8e00ff */
[----:B------:R-:W3:Y:S01]  /*15d0*/  LDG.E.CONSTANT R2, desc[UR6][R2.64] ;  /* 0x0000000602027981 */ /* 0x000ee2000c1e9900 */
[----:B------:R-:W-:Y:S02]  /*15e0*/  UIADD3 UR8, UP0, UPT, UR8, 0x4, URZ ;  /* 0x0000000408087890 */ /* 0x000fe4000ff1e0ff */
[----:B------:R-:W-:Y:S02]  /*15f0*/  UIADD3 UR4, UPT, UPT, UR4, 0x1, URZ ;  /* 0x0000000104047890 */ /* 0x000fe4000fffe0ff */
[----:B------:R-:W-:Y:S02]  /*1600*/  UIADD3.X UR9, UPT, UPT, URZ, UR9, URZ, UP0, !UPT ;  /* 0x00000009ff097290 */ /* 0x000fe400087fe4ff */
[----:B------:R-:W-:Y:S01]  /*1610*/  UISETP.NE.AND UP0, UPT, UR4, 0x6, UPT ;  /* 0x000000060400788c */ /* 0x000fe2000bf05270 */
[----:B---3--:R-:W-:-:S03]  /*1620*/  IMAD.WIDE.U32 R18, R2, R25, RZ ;  /* 0x0000001902127225 */ /* 0x008fc600078e00ff */
[----:B------:R-:W-:-:S05]  /*1630*/  IADD3 R18, P1, PT, R18, R24, RZ ;  /* 0x0000001812127210 */ /* 0x000fca0007f3e0ff */
[----:B------:R3:W-:Y:S01]  /*1640*/  STL [R21], R18 ;  /* 0x0000001215007387 */ /* 0x0007e20000100800 */
[----:B------:R-:W-:Y:S02]  /*1650*/  IMAD.X R24, R19, 0x1, R23, P1 ;  /* 0x0000000113187824 */ /* 0x000fe400008e0617 */
[----:B---3--:R-:W-:Y:S01]  /*1660*/  VIADD R21, R21, 0x4 ;  /* 0x0000000415157836 */ /* 0x008fe20000000000 */
        /* <DEDUP_REMOVED lines=8> */
[----:B------:R-:W4:Y:S04]  /*16f0*/  LDL R21, [R19+0x18] ;  /* 0x0000180013157983 */ /* 0x000f280000100800 */
[----:B------:R-:W4:Y:S04]  /*1700*/  LDL R2, [R19+0x14] ;  /* 0x0000140013027983 */ /* 0x000f280000100800 */
[----:B------:R-:W5:Y:S01]  /*1710*/  @P1 LDL R3, [R19+0x10] ;  /* 0x0000100013031983 */ /* 0x000f620000100800 */
[----:B------:R-:W-:Y:S01]  /*1720*/  LOP3.LUT R18, R18, 0x1f, RZ, 0xc0, !PT ;  /* 0x0000001f12127812 */ /* 0x000fe200078ec0ff */
[----:B------:R-:W-:Y:S01]  /*1730*/  UMOV UR4, 0x54442d19 ;  /* 0x54442d1900047882 */ /* 0x000fe20000000000 */
[----:B------:R-:W-:Y:S01]  /*1740*/  UMOV UR5, 0x3bf921fb ;  /* 0x3bf921fb00057882 */ /* 0x000fe20000000000 */
[----:B------:R-:W-:-:S02]  /*1750*/  ISETP.GE.AND P2, PT, R12, RZ, PT ;  /* 0x000000ff0c00720c */ /* 0x000fc40003f46270 */
[-C--:B----4-:R-:W-:Y:S02]  /*1760*/  @P1 SHF.L.W.U32.HI R21, R2, R18.reuse, R21 ;  /* 0x0000001202151219 */ /* 0x090fe40000010e15 */
[----:B-----5:R-:W-:Y:S02]  /*1770*/  @P1 SHF.L.W.U32.HI R2, R3, R18, R2 ;  /* 0x0000001203021219 */ /* 0x020fe40000010e02 */
[--C-:B---3--:R-:W-:Y:S02]  /*1780*/  SHF.R.U32.HI R24, RZ, 0x1e, R21.reuse ;  /* 0x0000001eff187819 */ /* 0x108fe40000011615 */
[C---:B------:R-:W-:Y:S01]  /*1790*/  SHF.L.W.U32.HI R23, R2.reuse, 0x2, R21 ;  /* 0x0000000202177819 */ /* 0x040fe20000010e15 */
[----:B------:R-:W-:-:S03]  /*17a0*/  IMAD.SHL.U32 R2, R2, 0x4, RZ ;  /* 0x0000000402027824 */ /* 0x000fc600078e00ff */
[----:B------:R-:W-:Y:S02]  /*17b0*/  SHF.R.S32.HI R3, RZ, 0x1f, R23 ;  /* 0x0000001fff037819 */ /* 0x000fe40000011417 */
[----:B------:R-:W-:Y:S02]  /*17c0*/  LOP3.LUT R21, R23, R12, RZ, 0x3c, !PT ;  /* 0x0000000c17157212 */ /* 0x000fe400078e3cff */
[C---:B------:R-:W-:Y:S02]  /*17d0*/  LOP3.LUT R2, R3.reuse, R2, RZ, 0x3c, !PT ;  /* 0x0000000203027212 */ /* 0x040fe400078e3cff */
[----:B------:R-:W-:Y:S02]  /*17e0*/  LOP3.LUT R3, R3, R23, RZ, 0x3c, !PT ;  /* 0x0000001703037212 */ /* 0x000fe400078e3cff */
[----:B------:R-:W-:Y:S02]  /*17f0*/  LEA.HI R23, R23, R24, RZ, 0x1 ;  /* 0x0000001817177211 */ /* 0x000fe400078f08ff */
[----:B------:R-:W-:-:S02]  /*1800*/  ISETP.GE.AND P1, PT, R21, RZ, PT ;  /* 0x000000ff1500720c */ /* 0x000fc40003f26270 */
[----:B------:R-:W3:Y:S01]  /*1810*/  I2F.F64.S64 R2, R2 ;  /* 0x0000000200027312 */ /* 0x000ee20000301c00 */
[----:B------:R-:W-:-:S04]  /*1820*/  IMAD.MOV R21, RZ, RZ, -R23 ;  /* 0x000000ffff157224 */ /* 0x000fc800078e0a17 */
[----:B------:R-:W-:Y:S01]  /*1830*/  @!P2 IMAD.MOV.U32 R23, RZ, RZ, R21 ;  /* 0x000000ffff17a224 */ /* 0x000fe200078e0015 */
[----:B---3--:R-:W-:-:S10]  /*1840*/  DMUL R18, R2, UR4 ;  /* 0x0000000402127c28 */ /* 0x008fd40008000000 */
[----:B------:R-:W3:Y:S02]  /*1850*/  F2F.F32.F64 R18, R18 ;  /* 0x0000001200127310 */ /* 0x000ee40000301000 */
[----:B---3--:R-:W-:-:S07]  /*1860*/  FSEL R2, -R18, R18, !P1 ;  /* 0x0000001212027208 */ /* 0x008fce0004800100 */
.L_x_1653:
        /* <DEDUP_REMOVED lines=22> */
[----:B------:R-:W4:Y:S01]  /*19d0*/  LDCU.64 UR8, c[0x4][URZ] ;  /* 0x01000000ff0877ac */ /* 0x000f220008000a00 */
[----:B------:R-:W-:Y:S02]  /*19e0*/  IMAD.MOV.U32 R20, RZ, RZ, RZ ;  /* 0x000000ffff147224 */ /* 0x000fe400078e00ff */
[----:B------:R-:W-:Y:S01]  /*19f0*/  IMAD.MOV.U32 R23, RZ, RZ, RZ ;  /* 0x000000ffff177224 */ /* 0x000fe200078e00ff */
[----:B------:R-:W-:Y:S01]  /*1a00*/  LOP3.LUT R25, R2, 0x80000000, RZ, 0xfc, !PT ;  /* 0x8000000002197812 */ /* 0x000fe200078efcff */
[----:B------:R-:W-:Y:S01]  /*1a10*/  IMAD.MOV.U32 R16, RZ, RZ, R1 ;  /* 0x000000ffff107224 */ /* 0x000fe200078e0001 */
[----:B------:R-:W-:-:S06]  /*1a20*/  UMOV UR4, URZ ;  /* 0x000000ff00047c82 */ /* 0x000fcc0008000000 */
.L_x_1656:
[----:B----4-:R-:W-:Y:S02]  /*1a30*/  IMAD.U32 R2, RZ, RZ, UR8 ;  /* 0x00000008ff027e24 */ /* 0x010fe4000f8e00ff */
[----:B------:R-:W-:-:S05]  /*1a40*/  IMAD.U32 R3, RZ, RZ, UR9 ;  /* 0x00000009ff037e24 */ /* 0x000fca000f8e00ff */
[----:B------:R-:W4:Y:S01]  /*1a50*/  LDG.E.CONSTANT R2, desc[UR6][R2.64] ;  /* 0x0000000602027981 */ /* 0x000f22000c1e9900 */
[----:B------:R-:W-:Y:S02]  /*1a60*/  UIADD3 UR8, UP0, UPT, UR8, 0x4, URZ ;  /* 0x0000000408087890 */ /* 0x000fe4000ff1e0ff */
[----:B------:R-:W-:Y:S02]  /*1a70*/  UIADD3 UR4, UPT, UPT, UR4, 0x1, URZ ;  /* 0x0000000104047890 */ /* 0x000fe4000fffe0ff */
[----:B------:R-:W-:Y:S02]  /*1a80*/  UIADD3.X UR9, UPT, UPT, URZ, UR9, URZ, UP0, !UPT ;  /* 0x00000009ff097290 */ /* 0x000fe400087fe4ff */
[----:B------:R-:W-:Y:S01]  /*1a90*/  UISETP.NE.AND UP0, UPT, UR4, 0x6, UPT ;  /* 0x000000060400788c */ /* 0x000fe2000bf05270 */
[----:B----4-:R-:W-:-:S03]  /*1aa0*/  IMAD.WIDE.U32 R18, R2, R25, RZ ;  /* 0x0000001902127225 */ /* 0x010fc600078e00ff */
[----:B------:R-:W-:-:S05]  /*1ab0*/  IADD3 R21, P0, PT, R18, R20, RZ ;  /* 0x0000001412157210 */ /* 0x000fca0007f1e0ff */
[----:B------:R4:W-:Y:S01]  /*1ac0*/  STL [R16], R21 ;  /* 0x0000001510007387 */ /* 0x0009e20000100800 */
[----:B------:R-:W-:Y:S02]  /*1ad0*/  IMAD.X R20, R19, 0x1, R23, P0 ;  /* 0x0000000113147824 */ /* 0x000fe400000e0617 */
[----:B----4-:R-:W-:Y:S01]  /*1ae0*/  VIADD R16, R16, 0x4 ;  /* 0x0000000410107836 */ /* 0x010fe20000000000 */
        /* <DEDUP_REMOVED lines=8> */
[----:B------:R-:W5:Y:S04]  /*1b70*/  LDL R16, [R19+0x18] ;  /* 0x0000180013107983 */ /* 0x000f680000100800 */
[----:B------:R-:W5:Y:S04]  /*1b80*/  LDL R3, [R19+0x14] ;  /* 0x0000140013037983 */ /* 0x000f680000100800 */
[----:B------:R-:W2:Y:S01]  /*1b90*/  @P0 LDL R2, [R19+0x10] ;  /* 0x0000100013020983 */ /* 0x000ea20000100800 */
[----:B------:R-:W-:Y:S01]  /*1ba0*/  LOP3.LUT R18, R18, 0x1f, RZ, 0xc0, !PT ;  /* 0x0000001f12127812 */ /* 0x000fe200078ec0ff */
[----:B------:R-:W-:Y:S01]  /*1bb0*/  UMOV UR4, 0x54442d19 ;  /* 0x54442d1900047882 */ /* 0x000fe20000000000 */
[----:B------:R-:W-:Y:S01]  /*1bc0*/  UMOV UR5, 0x3bf921fb ;  /* 0x3bf921fb00057882 */ /* 0x000fe20000000000 */
[----:B------:R-:W-:-:S02]  /*1bd0*/  ISETP.GE.AND P1, PT, R12, RZ, PT ;  /* 0x000000ff0c00720c */ /* 0x000fc40003f26270 */
[-C--:B-----5:R-:W-:Y:S02]  /*1be0*/  @P0 SHF.L.W.U32.HI R16, R3, R18.reuse, R16 ;  /* 0x0000001203100219 */ /* 0x0a0fe40000010e10 */
[----:B--2---:R-:W-:-:S04]  /*1bf0*/  @P0 SHF.L.W.U32.HI R3, R2, R18, R3 ;  /* 0x0000001202030219 */ /* 0x004fc80000010e03 */
[C-C-:B------:R-:W-:Y:S01]  /*1c00*/  SHF.L.W.U32.HI R21, R3.reuse, 0x2, R16.reuse ;  /* 0x0000000203157819 */ /* 0x140fe20000010e10 */
[----:B------:R-:W-:Y:S01]  /*1c10*/  IMAD.SHL.U32 R3, R3, 0x4, RZ ;  /* 0x0000000403037824 */ /* 0x000fe200078e00ff */
[----:B------:R-:W-:Y:S02]  /*1c20*/  SHF.R.U32.HI R16, RZ, 0x1e, R16 ;  /* 0x0000001eff107819 */ /* 0x000fe40000011610 */
[----:B------:R-:W-:Y:S02]  /*1c30*/  SHF.R.S32.HI R18, RZ, 0x1f, R21 ;  /* 0x0000001fff127819 */ /* 0x000fe40000011415 */
[----:B------:R-:W-:Y:S02]  /*1c40*/  LOP3.LUT R12, R21, R12, RZ, 0x3c, !PT ;  /* 0x0000000c150c7212 */ /* 0x000fe400078e3cff */
[C---:B------:R-:W-:Y:S02]  /*1c50*/  LOP3.LUT R2, R18.reuse, R3, RZ, 0x3c, !PT ;  /* 0x0000000312027212 */ /* 0x040fe400078e3cff */
[----:B------:R-:W-:-:S02]  /*1c60*/  LOP3.LUT R3, R18, R21, RZ, 0x3c, !PT ;  /* 0x0000001512037212 */ /* 0x000fc400078e3cff */
[----:B----4-:R-:W-:Y:S02]  /*1c70*/  LEA.HI R20, R21, R16, RZ, 0x1 ;  /* 0x0000001015147211 */ /* 0x010fe400078f08ff */
[----:B------:R-:W-:Y:S02]  /*1c80*/  ISETP.GE.AND P0, PT, R12, RZ, PT ;  /* 0x000000ff0c00720c */ /* 0x000fe40003f06270 */
[----:B------:R-:W2:Y:S01]  /*1c90*/  I2F.F64.S64 R2, R2 ;  /* 0x0000000200027312 */ /* 0x000ea20000301c00 */
[----:B------:R-:W-:-:S04]  /*1ca0*/  IMAD.MOV R12, RZ, RZ, -R20 ;  /* 0x000000ffff0c7224 */ /* 0x000fc800078e0a14 */
[----:B------:R-:W-:Y:S01]  /*1cb0*/  @!P1 IMAD.MOV.U32 R20, RZ, RZ, R12 ;  /* 0x000000ffff149224 */ /* 0x000fe200078e000c */
[----:B--2---:R-:W-:-:S10]  /*1cc0*/  DMUL R18, R2, UR4 ;  /* 0x0000000402127c28 */ /* 0x004fd40008000000 */
[----:B------:R-:W2:Y:S02]  /*1cd0*/  F2F.F32.F64 R18, R18 ;  /* 0x0000001200127310 */ /* 0x000ea40000301000 */
[----:B--2---:R-:W-:-:S07]  /*1ce0*/  FSEL R16, -R18, R18, !P0 ;  /* 0x0000001212107208 */ /* 0x004fce0004000100 */
.L_x_1655:
[----:B------:R-:W-:Y:S01]  /*1cf0*/  FMUL R19, R16, R16 ;  /* 0x0000001010137220 */ /* 0x000fe20000400000 */
[C---:B------:R-:W-:Y:S01]  /*1d00*/  LOP3.LUT R3, R20.reuse, 0x1, RZ, 0xc0, !PT ;  /* 0x0000000114037812 */ /* 0x040fe200078ec0ff */
[----:B------:R-:W-:Y:S02]  /*1d10*/  VIADD R20, R20, 0x1 ;  /* 0x0000000114147836 */ /* 0x000fe40000000000 */
[----:B------:R-:W-:Y:S01]  /*1d20*/  FMUL R18, R9, R22 ;  /* 0x0000001609127220 */ /* 0x000fe20000400000 */
[----:B------:R-:W-:Y:S01]  /*1d30*/  FFMA R2, R19, R0, -0.0013887860113754868507 ;  /* 0xbab607ed13027423 */ /* 0x000fe20000000000 */
[----:B------:R-:W-:Y:S02]  /*1d40*/  ISETP.NE.U32.AND P0, PT, R3, 0x1, PT ;  /* 0x000000010300780c */ /* 0x000fe40003f05070 */
[----:B------:R-:W-:Y:S01]  /*1d50*/  LOP3.LUT P1, RZ, R20, 0x2, RZ, 0xc0, !PT ;  /* 0x0000000214ff7812 */ /* 0x000fe2000782c0ff */
[----:B------:R-:W-:Y:S01]  /*1d60*/  FMUL R20, R17, R24 ;  /* 0x0000001811147220 */ /* 0x000fe20000400000 */
[----:B------:R-:W-:-:S02]  /*1d70*/  FSEL R2, R2, -0.00019574658654164522886, P0 ;  /* 0xb94d415302027808 */ /* 0x000fc40000000000 */
[----:B------:R-:W-:Y:S02]  /*1d80*/  FSEL R12, R11, 0.041666727513074874878, !P0 ;  /* 0x3d2aaabb0b0c7808 */ /* 0x000fe40004000000 */
[----:B------:R-:W-:Y:S02]  /*1d90*/  FSEL R21, -R8, -0.4999999701976776123, !P0 ;  /* 0xbeffffff08157808 */ /* 0x000fe40004000100 */
[----:B------:R-:W-:Y:S01]  /*1da0*/  FSEL R16, R16, 1, !P0 ;  /* 0x3f80000010107808 */ /* 0x000fe20004000000 */
[C---:B------:R-:W-:Y:S02]  /*1db0*/  FFMA R12, R19.reuse, R2, R12 ;  /* 0x00000002130c7223 */ /* 0x040fe4000000000c */
[----:B------:R-:W4:Y:S02]  /*1dc0*/  LDC.64 R2, c[0x0][0x388] ;  /* 0x0000e200ff027b82 */ /* 0x000f240000000a00 */
[C---:B------:R-:W-:Y:S01]  /*1dd0*/  FFMA R12, R19.reuse, R12, R21 ;  /* 0x0000000c130c7223 */ /* 0x040fe20000000015 */
[----:B------:R-:W-:-:S04]  /*1de0*/  FFMA R19, R19, R16, RZ ;  /* 0x0000001013137223 */ /* 0x000fc800000000ff */
[----:B------:R-:W-:Y:S01]  /*1df0*/  FFMA R12, R19, R12, R16 ;  /* 0x0000000c130c7223 */ /* 0x000fe20000000010 */
[----:B------:R-:W-:-:S03]  /*1e00*/  FFMA R19, R13, R22, -R20 ;  /* 0x000000160d137223 */ /* 0x000fc60000000814 */
[----:B------:R-:W-:Y:S02]  /*1e10*/  @P1 FADD R12, RZ, -R12 ;  /* 0x8000000cff0c1221 */ /* 0x000fe40000000000 */
[----:B------:R-:W-:Y:S02]  /*1e20*/  STG.E desc[UR6][R14.64+0x20], R19 ;  /* 0x000020130e007986 */ /* 0x000fe4000c101906 */
[-C--:B------:R-:W-:Y:S01]  /*1e30*/  FMUL R16, R13, R12.reuse ;  /* 0x0000000c0d107220 */ /* 0x080fe20000400000 */
[----:B0-----:R-:W-:Y:S01]  /*1e40*/  FFMA R17, R17, R12, -R18 ;  /* 0x0000000c11117223 */ /* 0x001fe20000000812 */
[----:B------:R0:W-:Y:S02]  /*1e50*/  STG.E desc[UR6][R14.64+0x14], R12 ;  /* 0x0000140c0e007986 */ /* 0x0001e4000c101906 */
[----:B-1----:R-:W-:Y:S02]  /*1e60*/  FFMA R13, R9, R24, -R16 ;  /* 0x00000018090d7223 */ /* 0x002fe40000000810 */
[----:B------:R1:W-:Y:S01]  /*1e70*/  STG.E desc[UR6][R14.64+0x1c], R17 ;  /* 0x00001c110e007986 */ /* 0x0003e2000c101906 */
[----:B------:R-:W5:Y:S03]  /*1e80*/  LDC R9, c[0x0][0x3ac] ;  /* 0x0000eb00ff097b82 */ /* 0x000f660000000800 */
[----:B------:R1:W-:Y:S04]  /*1e90*/  STG.E desc[UR6][R14.64+0x18], R13 ;  /* 0x0000180d0e007986 */ /* 0x0003e8000c101906 */
[----:B----4-:R-:W4:Y:S01]  /*1ea0*/  LDG.E R20, desc[UR6][R2.64] ;  /* 0x0000000602147981 */ /* 0x010f22000c1e1900 */
[----:B-----5:R-:W-:-:S04]  /*1eb0*/  FADD R9, -R9, 90 ;  /* 0x42b4000009097421 */ /* 0x020fc80000000100 */
[----:B----4-:R-:W-:-:S04]  /*1ec0*/  FFMA R20, R9, 0.017453292384743690491, -R20 ;  /* 0x3c8efa3509147823 */ /* 0x010fc80000000814 */
[C---:B------:R-:W-:Y:S01]  /*1ed0*/  FMUL R16, R20.reuse, 0.63661974668502807617 ;  /* 0x3f22f98314107820 */ /* 0x040fe20000400000 */
[----:B------:R-:W-:-:S05]  /*1ee0*/  FSETP.GE.AND P0, PT, |R20|, 105615, PT ;  /* 0x47ce47801400780b */ /* 0x000fca0003f06200 */
[----:B------:R-:W4:Y:S02]  /*1ef0*/  F2I.NTZ R16, R16 ;  /* 0x0000001000107305 */ /* 0x000f240000203100 */
[----:B----4-:R-:W-:-:S05]  /*1f00*/  I2FP.F32.S32 R21, R16 ;  /* 0x0000001000157245 */ /* 0x010fca0000201400 */
[----:B------:R-:W-:-:S04]  /*1f10*/  FFMA R18, R21, -1.5707962512969970703, R20 ;  /* 0xbfc90fda15127823 */ /* 0x000fc80000000014 */
[----:B------:R-:W-:-:S04]  /*1f20*/  FFMA R18, R21, -7.5497894158615963534e-08, R18 ;  /* 0xb3a2216815127823 */ /* 0x000fc80000000012 */
[----:B0-----:R-:W-:Y:S01]  /*1f30*/  FFMA R12, R21, -5.3903029534742383927e-15, R18 ;  /* 0xa7c234c5150c7823 */ /* 0x001fe20000000012 */
[----:B-1----:R-:W-:Y:S06]  /*1f40*/  @!P0 BRA `(.L_x_1657) ;  /* 0x0000000000dc8947 */ /* 0x002fec0003800000 */
[----:B------:R-:W-:-:S13]  /*1f50*/  FSETP.NEU.AND P0, PT, |R20|, +INF , PT ;  /* 0x7f8000001400780b */ /* 0x000fda0003f0d200 */
[----:B------:R-:W-:Y:S01]  /*1f60*/  @!P0 FMUL R12, RZ, R20 ;  /* 0x00000014ff0c8220 */ /* 0x000fe20000400000 */
[----:B------:R-:W-:Y:S01]  /*1f70*/  @!P0 IMAD.MOV.U32 R16, RZ, RZ, RZ ;  /* 0x000000ffff108224 */ /* 0x000fe200078e00ff */
[----:B------:R-:W-:Y:S06]  /*1f80*/  @!P0 BRA `(.L_x_1657) ;  /* 0x0000000000cc8947 */ /* 0x000fec0003800000 */
[----:B------:R-:W-:Y:S01]  /*1f90*/  IMAD.SHL.U32 R13, R20, 0x100, RZ ;  /* 0x00000100140d7824 */ /* 0x000fe200078e00ff */
[----:B------:R-:W-:Y:S01]  /*1fa0*/  MOV R25, RZ ;  /* 0x000000ff00197202 */ /* 0x000fe20000000f00 */
[----:B------:R-:W-:Y:S01]  /*1fb0*/  IMAD.MOV.U32 R21, RZ, RZ, RZ ;  /* 0x000000ffff157224 */ /* 0x000fe200078e00ff */
[----:B------:R-:W0:Y:S01]  /*1fc0*/  LDCU.64 UR8, c[0x4][URZ] ;  /* 0x01000000ff0877ac */ /* 0x000e220008000a00 */
[----:B------:R-:W-:Y:S01]  /*1fd0*/  IMAD.MOV.U32 R12, RZ, RZ, R1 ;  /* 0x000000ffff0c7224 */ /* 0x000fe200078e0001 */
[----:B------:R-:W-:Y:S01]  /*1fe0*/  LOP3.LUT R13, R13, 0x80000000, RZ, 0xfc, !PT ;  /* 0x800000000d0d7812 */ /* 0x000fe200078efcff */
[----:B------:R-:W-:-:S06]  /*1ff0*/  UMOV UR4, URZ ;  /* 0x000000ff00047c82 */ /* 0x000fcc0008000000 */
.L_x_1658:
[----:B0-----:R-:W-:Y:S02]  /*2000*/  IMAD.U32 R16, RZ, RZ, UR8 ;  /* 0x00000008ff107e24 */ /* 0x001fe4000f8e00ff */
        /* <DEDUP_REMOVED lines=24> */
[----:B------:R-:W-:-:S02]  /*2190*/  UMOV UR5, 0x3bf921fb ;  /* 0x3bf921fb00057882 */ /* 0x000fc40000000000 */
[-C--:B----4-:R-:W-:Y:S02]  /*21a0*/  @P0 SHF.L.W.U32.HI R16, R12, R13.reuse, R16 ;  /* 0x0000000d0c100219 */ /* 0x090fe40000010e10 */
[----:B-----5:R-:W-:Y:S02]  /*21b0*/  @P0 SHF.L.W.U32.HI R12, R17, R13, R12 ;  /* 0x0000000d110c0219 */ /* 0x020fe40000010e0c */
        /* <DEDUP_REMOVED lines=16> */
.L_x_1657:
[----:B------:R-:W-:Y:S01]  /*22c0*/  FMUL R13, R12, R12 ;  /* 0x0000000c0c0d7220 */ /* 0x000fe20000400000 */
[C---:B------:R-:W-:Y:S01]  /*22d0*/  LOP3.LUT R18, R16.reuse, 0x1, RZ, 0xc0, !PT ;  /* 0x0000000110127812 */ /* 0x040fe200078ec0ff */
[----:B------:R-:W-:Y:S01]  /*22e0*/  VIADD R16, R16, 0x1 ;  /* 0x0000000110107836 */ /* 0x000fe20000000000 */
[----:B------:R-:W0:Y:S01]  /*22f0*/  LDCU UR5, c[0x0][0x3a4] ;  /* 0x00007480ff0577ac */ /* 0x000e220008000800 */
[----:B------:R-:W-:Y:S01]  /*2300*/  FFMA R17, R13, R0, -0.0013887860113754868507 ;  /* 0xbab607ed0d117423 */ /* 0x000fe20000000000 */
[----:B------:R-:W-:Y:S02]  /*2310*/  ISETP.NE.U32.AND P0, PT, R18, 0x1, PT ;  /* 0x000000011200780c */ /* 0x000fe40003f05070 */
[----:B------:R-:W-:Y:S02]  /*2320*/  LOP3.LUT P1, RZ, R16, 0x2, RZ, 0xc0, !PT ;  /* 0x0000000210ff7812 */ /* 0x000fe4000782c0ff */
[----:B------:R-:W-:Y:S02]  /*2330*/  FSEL R18, R17, -0.00019574658654164522886, P0 ;  /* 0xb94d415311127808 */ /* 0x000fe40000000000 */
[----:B------:R-:W-:-:S02]  /*2340*/  FSEL R20, R11, 0.041666727513074874878, !P0 ;  /* 0x3d2aaabb0b147808 */ /* 0x000fc40004000000 */
[----:B------:R-:W-:Y:S02]  /*2350*/  FSEL R17, -R8, -0.4999999701976776123, !P0 ;  /* 0xbeffffff08117808 */ /* 0x000fe40004000100 */
[----:B------:R-:W-:Y:S01]  /*2360*/  FSEL R12, R12, 1, !P0 ;  /* 0x3f8000000c0c7808 */ /* 0x000fe20004000000 */
[----:B------:R-:W-:-:S04]  /*2370*/  FFMA R18, R13, R18, R20 ;  /* 0x000000120d127223 */ /* 0x000fc80000000014 */
[C---:B------:R-:W-:Y:S01]  /*2380*/  FFMA R17, R13.reuse, R18, R17 ;  /* 0x000000120d117223 */ /* 0x040fe20000000011 */
[----:B------:R-:W-:-:S04]  /*2390*/  FFMA R13, R13, R12, RZ ;  /* 0x0000000c0d0d7223 */ /* 0x000fc800000000ff */
[----:B------:R-:W-:Y:S01]  /*23a0*/  FFMA R12, R13, R17, R12 ;  /* 0x000000110d0c7223 */ /* 0x000fe2000000000c */
[----:B------:R-:W-:-:S03]  /*23b0*/  VIADD R13, R10, 0xffffffff ;  /* 0xffffffff0a0d7836 */ /* 0x000fc60000000000 */
[----:B------:R-:W-:Y:S02]  /*23c0*/  @P1 FADD R12, RZ, -R12 ;  /* 0x8000000cff0c1221 */ /* 0x000fe40000000000 */
[----:B------:R-:W-:Y:S02]  /*23d0*/  ISETP.NE.AND P0, PT, R13, RZ, PT ;  /* 0x000000ff0d00720c */ /* 0x000fe40003f05270 */
[----:B0-----:R-:W-:-:S05]  /*23e0*/  FMUL R13, R12, UR5 ;  /* 0x000000050c0d7c20 */ /* 0x001fca0008400000 */
[----:B------:R0:W-:Y:S06]  /*23f0*/  STG.E desc[UR6][R14.64+0x24], R13 ;  /* 0x0000240d0e007986 */ /* 0x0001ec000c101906 */
[----:B------:R-:W-:Y:S05]  /*2400*/  @!P0 EXIT ;  /* 0x000000000000894d */ /* 0x000fea0003800000 */
[----:B------:R-:W4:Y:S02]  /*2410*/  LDG.E R16, desc[UR6][R2.64+0x4] ;  /* 0x0000040602107981 */ /* 0x000f24000c1e1900 */
[C---:B----4-:R-:W-:Y:S01]  /*2420*/  FMUL R12, R16.reuse, 0.63661974668502807617 ;  /* 0x3f22f983100c7820 */ /* 0x050fe20000400000 */
[----:B------:R-:W-:-:S03]  /*2430*/  FSETP.GE.AND P0, PT, |R16|, 105615, PT ;  /* 0x47ce47801000780b */ /* 0x000fc60003f06200 */
[----:B------:R-:W0:Y:S02]  /*2440*/  F2I.NTZ R23, R12 ;  /* 0x0000000c00177305 */ /* 0x000e240000203100 */
[----:B0-----:R-:W-:Y:S01]  /*2450*/  I2FP.F32.S32 R13, R23 ;  /* 0x00000017000d7245 */ /* 0x001fe20000201400 */
[----:B------:R-:W-:-:S04]  /*2460*/  IMAD.MOV.U32 R21, RZ, RZ, R23 ;  /* 0x000000ffff157224 */ /* 0x000fc800078e0017 */
[----:B------:R-:W-:-:S04]  /*2470*/  FFMA R18, R13, -1.5707962512969970703, R16 ;  /* 0xbfc90fda0d127823 */ /* 0x000fc80000000010 */
[----:B------:R-:W-:-:S04]  /*2480*/  FFMA R18, R13, -7.5497894158615963534e-08, R18 ;  /* 0xb3a221680d127823 */ /* 0x000fc80000000012 */
[----:B------:R-:W-:-:S04]  /*2490*/  FFMA R20, R13, -5.3903029534742383927e-15, R18 ;  /* 0xa7c234c50d147823 */ /* 0x000fc80000000012 */
[----:B------:R-:W-:Y:S01]  /*24a0*/  IMAD.MOV.U32 R13, RZ, RZ, R20 ;  /* 0x000000ffff0d7224 */ /* 0x000fe200078e0014 */
[----:B------:R-:W-:Y:S06]  /*24b0*/  @!P0 BRA `(.L_x_1659) ;  /* 0x0000000000e08947 */ /* 0x000fec0003800000 */
[----:B------:R-:W-:-:S13]  /*24c0*/  FSETP.NEU.AND P1, PT, |R16|, +INF , PT ;  /* 0x7f8000001000780b */ /* 0x000fda0003f2d200 */
[----:B------:R-:W-:Y:S05]  /*24d0*/  @!P1 BRA `(.L_x_1660) ;  /* 0x0000000000d09947 */ /* 0x000fea0003800000 */
[----:B------:R-:W-:Y:S01]  /*24e0*/  IMAD.SHL.U32 R12, R16, 0x100, RZ ;  /* 0x00000100100c7824 */ /* 0x000fe200078e00ff */
[----:B------:R-:W0:Y:S01]  /*24f0*/  LDCU.64 UR8, c[0x4][URZ] ;  /* 0x01000000ff0877ac */ /* 0x000e220008000a00 */
[----:B--2---:R-:W-:Y:S02]  /*2500*/  IMAD.MOV.U32 R22, RZ, RZ, RZ ;  /* 0x000000ffff167224 */ /* 0x004fe400078e00ff */
[----:B------:R-:W-:Y:S01]  /*2510*/  IMAD.MOV.U32 R25, RZ, RZ, RZ ;  /* 0x000000ffff197224 */ /* 0x000fe200078e00ff */
[----:B------:R-:W-:Y:S01]  /*2520*/  LOP3.LUT R23, R12, 0x80000000, RZ, 0xfc, !PT ;  /* 0x800000000c177812 */ /* 0x000fe200078efcff */
[----:B------:R-:W-:Y:S01]  /*2530*/  IMAD.MOV.U32 R17, RZ, RZ, R1 ;  /* 0x000000ffff117224 */ /* 0x000fe200078e0001 */
[----:B------:R-:W-:-:S06]  /*2540*/  UMOV UR4, URZ ;  /* 0x000000ff00047c82 */ /* 0x000fcc0008000000 */
.L_x_1661:
        /* <DEDUP_REMOVED lines=19> */
[----:B---3--:R-:W-:-:S05]  /*2680*/  IMAD R24, R12, -0x4, R1 ;  /* 0xfffffffc0c187824 */ /* 0x008fca00078e0201 */
        /* <DEDUP_REMOVED lines=11> */
[----:B0-----:R-:W-:Y:S02]  /*2740*/  SHF.R.U32.HI R22, RZ, 0x1e, R17 ;  /* 0x0000001eff167819 */ /* 0x001fe40000011611 */
[----:B------:R-:W-:-:S02]  /*2750*/  SHF.R.S32.HI R18, RZ, 0x1f, R23 ;  /* 0x0000001fff127819 */ /* 0x000fc40000011417 */
[C---:B------:R-:W-:Y:S02]  /*2760*/  LOP3.LUT R17, R23.reuse, R16, RZ, 0x3c, !PT ;  /* 0x0000001017117212 */ /* 0x040fe400078e3cff */
[C---:B------:R-:W-:Y:S02]  /*2770*/  LOP3.LUT R12, R18.reuse, R13, RZ, 0x3c, !PT ;  /* 0x0000000d120c7212 */ /* 0x040fe400078e3cff */
[----:B------:R-:W-:Y:S02]  /*2780*/  LOP3.LUT R13, R18, R23, RZ, 0x3c, !PT ;  /* 0x00000017120d7212 */ /* 0x000fe400078e3cff */
[----:B------:R-:W-:Y:S02]  /*2790*/  LEA.HI R23, R23, R22, RZ, 0x1 ;  /* 0x0000001617177211 */ /* 0x000fe400078f08ff */
[----:B------:R-:W-:Y:S02]  /*27a0*/  ISETP.GE.AND P2, PT, R17, RZ, PT ;  /* 0x000000ff1100720c */ /* 0x000fe40003f46270 */
[----:B------:R-:W0:Y:S01]  /*27b0*/  I2F.F64.S64 R12, R12 ;  /* 0x0000000c000c7312 */ /* 0x000e220000301c00 */
[----:B------:R-:W-:-:S04]  /*27c0*/  IMAD.MOV R17, RZ, RZ, -R23 ;  /* 0x000000ffff117224 */ /* 0x000fc800078e0a17 */
[----:B------:R-:W-:Y:S01]  /*27d0*/  @!P1 IMAD.MOV.U32 R23, RZ, RZ, R17 ;  /* 0x000000ffff179224 */ /* 0x000fe200078e0011 */
[----:B0-----:R-:W-:-:S10]  /*27e0*/  DMUL R18, R12, UR8 ;  /* 0x000000080c127c28 */ /* 0x001fd40008000000 */
[----:B------:R-:W0:Y:S02]  /*27f0*/  F2F.F32.F64 R18, R18 ;  /* 0x0000001200127310 */ /* 0x000e240000301000 */
[----:B0-----:R-:W-:Y:S01]  /*2800*/  FSEL R13, -R18, R18, !P2 ;  /* 0x00000012120d7208 */ /* 0x001fe20005000100 */
[----:B------:R-:W-:Y:S06]  /*2810*/  BRA `(.L_x_1659) ;  /* 0x0000000000087947 */ /* 0x000fec0003800000 */
.L_x_1660:
[----:B------:R-:W-:Y:S01]  /*2820*/  FMUL R13, RZ, R16 ;  /* 0x00000010ff0d7220 */ /* 0x000fe20000400000 */
[----:B------:R-:W-:-:S07]  /*2830*/  IMAD.MOV.U32 R23, RZ, RZ, RZ ;  /* 0x000000ffff177224 */ /* 0x000fce00078e00ff */
.L_x_1659:
[----:B------:R-:W-:Y:S01]  /*2840*/  FMUL R17, R13, R13 ;  /* 0x0000000d0d117220 */ /* 0x000fe20000400000 */
[C---:B------:R-:W-:Y:S02]  /*2850*/  LOP3.LUT R18, R23.reuse, 0x1, RZ, 0xc0, !PT ;  /* 0x0000000117127812 */ /* 0x040fe400078ec0ff */
[----:B------:R-:W-:Y:S01]  /*2860*/  LOP3.LUT P2, RZ, R23, 0x2, RZ, 0xc0, !PT ;  /* 0x0000000217ff7812 */ /* 0x000fe2000784c0ff */
[----:B------:R-:W-:Y:S01]  /*2870*/  FFMA R12, R17, R0, -0.0013887860113754868507 ;  /* 0xbab607ed110c7423 */ /* 0x000fe20000000000 */
[----:B------:R-:W-:Y:S01]  /*2880*/  ISETP.NE.U32.AND P1, PT, R18, 0x1, PT ;  /* 0x000000011200780c */ /* 0x000fe20003f25070 */
[----:B------:R-:W-:-:S03]  /*2890*/  IMAD.MOV.U32 R23, RZ, RZ, R21 ;  /* 0x000000ffff177224 */ /* 0x000fc600078e0015 */
[----:B------:R-:W-:Y:S02]  /*28a0*/  FSEL R18, R12, -0.00019574658654164522886, !P1 ;  /* 0xb94d41530c127808 */ /* 0x000fe40004800000 */
[----:B--2---:R-:W-:Y:S02]  /*28b0*/  FSEL R22, R5, 0.0083327032625675201416, !P1 ;  /* 0x3c0885e405167808 */ /* 0x004fe40004800000 */
        /* <DEDUP_REMOVED lines=12> */
[----:B------:R-:W-:Y:S05]  /*2980*/  @!P1 BRA `(.L_x_1663) ;  /* 0x0000000000cc9947 */ /* 0x000fea0003800000 */
[----:B------:R-:W-:Y:S01]  /*2990*/  IMAD.SHL.U32 R12, R16, 0x100, RZ ;  /* 0x00000100100c7824 */ /* 0x000fe200078e00ff */
[----:B---3--:R-:W-:Y:S01]  /*29a0*/  CS2R R24, SRZ ;  /* 0x0000000000187805 */ /* 0x008fe2000001ff00 */
[----:B------:R-:W-:Y:S01]  /*29b0*/  IMAD.MOV.U32 R22, RZ, RZ, R1 ;  /* 0x000000ffff167224 */ /* 0x000fe200078e0001 */
[----:B------:R-:W1:Y:S02]  /*29c0*/  LDCU.64 UR8, c[0x4][URZ] ;  /* 0x01000000ff0877ac */ /* 0x000e640008000a00 */
[----:B------:R-:W-:Y:S01]  /*29d0*/  LOP3.LUT R27, R12, 0x80000000, RZ, 0xfc, !PT ;  /* 0x800000000c1b7812 */ /* 0x000fe200078efcff */
[----:B------:R-:W-:-:S06]  /*29e0*/  UMOV UR4, URZ ;  /* 0x000000ff00047c82 */ /* 0x000fcc0008000000 */
.L_x_1664:
        /* <DEDUP_REMOVED lines=29> */
[C-C-:B------:R-:W-:Y:S01]  /*2bc0*/  SHF.L.W.U32.HI R23, R13.reuse, 0x2, R22.reuse ;  /* 0x000000020d177819 */ /* 0x140fe20000010e16 */
[----:B------:R-:W-:Y:S01]  /*2bd0*/  IMAD.SHL.U32 R13, R13, 0x4, RZ ;  /* 0x000000040d0d7824 */ /* 0x000fe200078e00ff */
[----:B------:R-:W-:Y:S02]  /*2be0*/  SHF.R.U32.HI R22, RZ, 0x1e, R22 ;  /* 0x0000001eff167819 */ /* 0x000fe40000011616 */
[----:B------:R-:W-:Y:S02]  /*2bf0*/  SHF.R.S32.HI R18, RZ, 0x1f, R23 ;  /* 0x0000001fff127819 */ /* 0x000fe40000011417 */
[----:B-1----:R-:W-:Y:S02]  /*2c00*/  LOP3.LUT R24, R23, R16, RZ, 0x3c, !PT ;  /* 0x0000001017187212 */ /* 0x002fe400078e3cff */
[C---:B------:R-:W-:Y:S02]  /*2c10*/  LOP3.LUT R12, R18.reuse, R13, RZ, 0x3c, !PT ;  /* 0x0000000d120c7212 */ /* 0x040fe400078e3cff */
[----:B------:R-:W-:-:S02]  /*2c20*/  LOP3.LUT R13, R18, R23, RZ, 0x3c, !PT ;  /* 0x00000017120d7212 */ /* 0x000fc400078e3cff */
[----:B------:R-:W-:Y:S02]  /*2c30*/  LEA.HI R23, R23, R22, RZ, 0x1 ;  /* 0x0000001617177211 */ /* 0x000fe400078f08ff */
[----:B------:R-:W-:Y:S02]  /*2c40*/  ISETP.GE.AND P1, PT, R24, RZ, PT ;  /* 0x000000ff1800720c */ /* 0x000fe40003f26270 */
[----:B------:R-:W1:Y:S01]  /*2c50*/  I2F.F64.S64 R12, R12 ;  /* 0x0000000c000c7312 */ /* 0x000e620000301c00 */
[----:B------:R-:W-:-:S04]  /*2c60*/  IMAD.MOV R22, RZ, RZ, -R23 ;  /* 0x000000ffff167224 */ /* 0x000fc800078e0a17 */
[----:B------:R-:W-:Y:S01]  /*2c70*/  @!P2 IMAD.MOV.U32 R23, RZ, RZ, R22 ;  /* 0x000000ffff17a224 */ /* 0x000fe200078e0016 */
[----:B-1----:R-:W-:-:S10]  /*2c80*/  DMUL R18, R12, UR8 ;  /* 0x000000080c127c28 */ /* 0x002fd40008000000 */
[----:B------:R-:W1:Y:S02]  /*2c90*/  F2F.F32.F64 R18, R18 ;  /* 0x0000001200127310 */ /* 0x000e640000301000 */
[----:B-1----:R-:W-:Y:S01]  /*2ca0*/  FSEL R12, -R18, R18, !P1 ;  /* 0x00000012120c7208 */ /* 0x002fe20004800100 */
[----:B------:R-:W-:Y:S06]  /*2cb0*/  BRA `(.L_x_1662) ;  /* 0x0000000000087947 */ /* 0x000fec0003800000 */
.L_x_1663:
[----:B------:R-:W-:Y:S01]  /*2cc0*/  FMUL R12, RZ, R16 ;  /* 0x00000010ff0c7220 */ /* 0x000fe20000400000 */
[----:B------:R-:W-:-:S07]  /*2cd0*/  IMAD.MOV.U32 R23, RZ, RZ, RZ ;  /* 0x000000ffff177224 */ /* 0x000fce00078e00ff */
.L_x_1662:
        /* <DEDUP_REMOVED lines=18> */
[----:B------:R-:W-:Y:S05]  /*2e00*/  @!P0 BRA `(.L_x_1666) ;  /* 0x0000000000d08947 */ /* 0x000fea0003800000 */
[----:B------:R-:W-:Y:S01]  /*2e10*/  IMAD.SHL.U32 R18, R16, 0x100, RZ ;  /* 0x0000010010127824 */ /* 0x000fe200078e00ff */
[----:B------:R-:W2:Y:S01]  /*2e20*/  LDCU.64 UR8, c[0x4][URZ] ;  /* 0x01000000ff0877ac */ /* 0x000ea20008000a00 */
[----:B------:R-:W-:Y:S02]  /*2e30*/  IMAD.MOV.U32 R22, RZ, RZ, RZ ;  /* 0x000000ffff167224 */ /* 0x000fe400078e00ff */
[----:B------:R-:W-:Y:S01]  /*2e40*/  IMAD.MOV.U32 R25, RZ, RZ, RZ ;  /* 0x000000ffff197224 */ /* 0x000fe200078e00ff */
[----:B------:R-:W-:Y:S01]  /*2e50*/  LOP3.LUT R27, R18, 0x80000000, RZ, 0xfc, !PT ;  /* 0x80000000121b7812 */ /* 0x000fe200078efcff */
[----:B------:R-:W-:Y:S01]  /*2e60*/  IMAD.MOV.U32 R12, RZ, RZ, R1 ;  /* 0x000000ffff0c7224 */ /* 0x000fe200078e0001 */
[----:B------:R-:W-:-:S06]  /*2e70*/  UMOV UR4, URZ ;  /* 0x000000ff00047c82 */ /* 0x000fcc0008000000 */
.L_x_1667:
        /* <DEDUP_REMOVED lines=10> */
[----:B------:R-:W-:Y:S01]  /*2f20*/  IMAD.X R22, R21, 0x1, R25, P0 ;  /* 0x0000000115167824 */ /* 0x000fe200000e0619 */
[----:B--2---:R-:W-:Y:S01]  /*2f30*/  IADD3 R12, PT, PT, R12, 0x4, RZ ;  /* 0x000000040c0c7810 */ /* 0x004fe20007ffe0ff */
        /* <DEDUP_REMOVED lines=16> */
[----:B-----5:R-:W-:-:S04]  /*3040*/  @P0 SHF.L.W.U32.HI R19, R18, R20, R19 ;  /* 0x0000001412130219 */ /* 0x020fc80000010e13 */
[C-C-:B------:R-:W-:Y:S01]  /*3050*/  SHF.L.W.U32.HI R21, R19.reuse, 0x2, R12.reuse ;  /* 0x0000000213157819 */ /* 0x140fe20000010e0c */
[----:B------:R-:W-:Y:S01]  /*3060*/  IMAD.SHL.U32 R19, R19, 0x4, RZ ;  /* 0x0000000413137824 */ /* 0x000fe200078e00ff */
[----:B------:R-:W-:Y:S02]  /*3070*/  SHF.R.U32.HI R12, RZ, 0x1e, R12 ;  /* 0x0000001eff0c7819 */ /* 0x000fe4000001160c */
[----:B------:R-:W-:Y:S02]  /*3080*/  SHF.R.S32.HI R20, RZ, 0x1f, R21 ;  /* 0x0000001fff147819 */ /* 0x000fe40000011415 */
[----:B------:R-:W-:Y:S02]  /*3090*/  LOP3.LUT R16, R21, R16, RZ, 0x3c, !PT ;  /* 0x0000001015107212 */ /* 0x000fe400078e3cff */
[C---:B------:R-:W-:Y:S02]  /*30a0*/  LOP3.LUT R18, R20.reuse, R19, RZ, 0x3c, !PT ;  /* 0x0000001314127212 */ /* 0x040fe400078e3cff */
[----:B------:R-:W-:-:S02]  /*30b0*/  LOP3.LUT R19, R20, R21, RZ, 0x3c, !PT ;  /* 0x0000001514137212 */ /* 0x000fc400078e3cff */
[----:B------:R-:W-:Y:S02]  /*30c0*/  LEA.HI R21, R21, R12, RZ, 0x1 ;  /* 0x0000000c15157211 */ /* 0x000fe400078f08ff */
[----:B------:R-:W-:Y:S02]  /*30d0*/  ISETP.GE.AND P0, PT, R16, RZ, PT ;  /* 0x000000ff1000720c */ /* 0x000fe40003f06270 */
[----:B------:R-:W2:Y:S01]  /*30e0*/  I2F.F64.S64 R18, R18 ;  /* 0x0000001200127312 */ /* 0x000ea20000301c00 */
[----:B------:R-:W-:-:S04]  /*30f0*/  IMAD.MOV R12, RZ, RZ, -R21 ;  /* 0x000000ffff0c7224 */ /* 0x000fc800078e0a15 */
[----:B------:R-:W-:Y:S01]  /*3100*/  @!P1 IMAD.MOV.U32 R21, RZ, RZ, R12 ;  /* 0x000000ffff159224 */ /* 0x000fe200078e000c */
[----:B--2---:R-:W-:-:S10]  /*3110*/  DMUL R22, R18, UR8 ;  /* 0x0000000812167c28 */ /* 0x004fd40008000000 */
[----:B------:R-:W2:Y:S02]  /*3120*/  F2F.F32.F64 R22, R22 ;  /* 0x0000001600167310 */ /* 0x000ea40000301000 */
[----:B--2---:R-:W-:Y:S01]  /*3130*/  FSEL R20, -R22, R22, !P0 ;  /* 0x0000001616147208 */ /* 0x004fe20004000100 */
[----:B------:R-:W-:Y:S06]  /*3140*/  BRA `(.L_x_1665) ;  /* 0x0000000000087947 */ /* 0x000fec0003800000 */
.L_x_1666:
[----:B------:R-:W-:Y:S01]  /*3150*/  FMUL R20, RZ, R16 ;  /* 0x00000010ff147220 */ /* 0x000fe20000400000 */
[----:B------:R-:W-:-:S07]  /*3160*/  IMAD.MOV.U32 R21, RZ, RZ, RZ ;  /* 0x000000ffff157224 */ /* 0x000fce00078e00ff */
.L_x_1665:
[C---:B------:R-:W-:Y:S01]  /*3170*/  LOP3.LUT R16, R21.reuse, 0x1, RZ, 0xc0, !PT ;  /* 0x0000000115107812 */ /* 0x040fe200078ec0ff */
[----:B------:R-:W-:Y:S01]  /*3180*/  FMUL R12, R20, R20 ;  /* 0x00000014140c7220 */ /* 0x000fe20000400000 */
[----:B------:R-:W-:Y:S02]  /*3190*/  VIADD R21, R21, 0x1 ;  /* 0x0000000115157836 */ /* 0x000fe40000000000 */
[----:B------:R-:W-:Y:S01]  /*31a0*/  ISETP.NE.U32.AND P0, PT, R16, 0x1, PT ;  /* 0x000000011000780c */ /* 0x000fe20003f05070 */
[----:B------:R-:W-:Y:S02]  /*31b0*/  FFMA R16, R12, R0, -0.0013887860113754868507 ;  /* 0xbab607ed0c107423 */ /* 0x000fe40000000000 */
[----:B------:R-:W-:Y:S02]  /*31c0*/  LOP3.LUT P1, RZ, R21, 0x2, RZ, 0xc0, !PT ;  /* 0x0000000215ff7812 */ /* 0x000fe4000782c0ff */
[----:B------:R-:W-:Y:S02]  /*31d0*/  FSEL R23, R11, 0.041666727513074874878, !P0 ;  /* 0x3d2aaabb0b177808 */ /* 0x000fe40004000000 */
[----:B------:R-:W-:-:S02]  /*31e0*/  FSEL R19, R16, -0.00019574658654164522886, P0 ;  /* 0xb94d415310137808 */ /* 0x000fc40000000000 */
[----:B------:R-:W-:Y:S02]  /*31f0*/  FSEL R11, R20, 1, !P0 ;  /* 0x3f800000140b7808 */ /* 0x000fe40004000000 */
[----:B------:R-:W-:Y:S01]  /*3200*/  FSEL R18, -R8, -0.4999999701976776123, !P0 ;  /* 0xbeffffff08127808 */ /* 0x000fe20004000100 */
[C---:B------:R-:W-:Y:S02]  /*3210*/  FFMA R19, R12.reuse, R19, R23 ;  /* 0x000000130c137223 */ /* 0x040fe40000000017 */
[C---:B------:R-:W-:Y:S02]  /*3220*/  FFMA R16, R12.reuse, R11, RZ ;  /* 0x0000000b0c107223 */ /* 0x040fe400000000ff */
[----:B------:R-:W-:-:S04]  /*3230*/  FFMA R18, R12, R19, R18 ;  /* 0x000000130c127223 */ /* 0x000fc80000000012 */
[----:B------:R-:W-:-:S04]  /*3240*/  FFMA R11, R16, R18, R11 ;  /* 0x00000012100b7223 */ /* 0x000fc8000000000b */
[----:B------:R-:W-:-:S05]  /*3250*/  @P1 FADD R11, RZ, -R11 ;  /* 0x8000000bff0b1221 */ /* 0x000fca0000000000 */
[----:B------:R2:W-:Y:S04]  /*3260*/  STG.E desc[UR6][R14.64+0x30], R11 ;  /* 0x0000300b0e007986 */ /* 0x0005e8000c101906 */
[----:B------:R-:W4:Y:S02]  /*3270*/  LDG.E R12, desc[UR6][R2.64+0x4] ;  /* 0x00000406020c7981 */ /* 0x000f24000c1e1900 */
[----:B----4-:R-:W-:-:S04]  /*3280*/  FADD R12, R12, 1.5707963705062866211 ;  /* 0x3fc90fdb0c0c7421 */ /* 0x010fc80000000000 */
[C---:B------:R-:W-:Y:S01]  /*3290*/  FMUL R18, R12.reuse, 0.63661974668502807617 ;  /* 0x3f22f9830c127820 */ /* 0x040fe20000400000 */
[----:B------:R-:W-:-:S03]  /*32a0*/  FSETP.GE.AND P0, PT, |R12|, 105615, PT ;  /* 0x47ce47800c00780b */ /* 0x000fc60003f06200 */
[----:B------:R-:W4:Y:S02]  /*32b0*/  F2I.NTZ R23, R18 ;  /* 0x0000001200177305 */ /* 0x000f240000203100 */
[----:B----4-:R-:W-:Y:S01]  /*32c0*/  I2FP.F32.S32 R19, R23 ;  /* 0x0000001700137245 */ /* 0x010fe20000201400 */
[----:B------:R-:W-:-:S04]  /*32d0*/  IMAD.MOV.U32 R20, RZ, RZ, R23 ;  /* 0x000000ffff147224 */ /* 0x000fc800078e0017 */
[----:B------:R-:W-:-:S04]  /*32e0*/  FFMA R16, R19, -1.5707962512969970703, R12 ;  /* 0xbfc90fda13107823 */ /* 0x000fc8000000000c */
[----:B------:R-:W-:-:S04]  /*32f0*/  FFMA R16, R19, -7.5497894158615963534e-08, R16 ;  /* 0xb3a2216813107823 */ /* 0x000fc80000000010 */
[----:B------:R-:W-:-:S04]  /*3300*/  FFMA R16, R19, -5.3903029534742383927e-15, R16 ;  /* 0xa7c234c513107823 */ /* 0x000fc80000000010 */
[----:B------:R-:W-:Y:S01]  /*3310*/  IMAD.MOV.U32 R21, RZ, RZ, R16 ;  /* 0x000000ffff157224 */ /* 0x000fe200078e0010 */
[----:B--2---:R-:W-:Y:S06]  /*3320*/  @!P0 BRA `(.L_x_1668) ;  /* 0x0000000000e08947 */ /* 0x004fec0003800000 */
        /* <DEDUP_REMOVED lines=9> */
.L_x_1670:
        /* <DEDUP_REMOVED lines=45> */
.L_x_1669:
[----:B------:R-:W-:Y:S01]  /*3690*/  FMUL R21, RZ, R12 ;  /* 0x0000000cff157220 */ /* 0x000fe20000400000 */
[----:B------:R-:W-:-:S07]  /*36a0*/  IMAD.MOV.U32 R23, RZ, RZ, RZ ;  /* 0x000000ffff177224 */ /* 0x000fce00078e00ff */
.L_x_1668:
        /* <DEDUP_REMOVED lines=22> */
[----:B------:R-:W4:Y:S01]  /*3810*/  LDCU.64 UR8, c[0x4][URZ] ;  /* 0x01000000ff0877ac */ /* 0x000f220008000a00 */
[----:B---3--:R-:W-:Y:S02]  /*3820*/  IMAD.MOV.U32 R24, RZ, RZ, RZ ;  /* 0x000000ffff187224 */ /* 0x008fe400078e00ff */
[----:B------:R-:W-:Y:S01]  /*3830*/  IMAD.MOV.U32 R23, RZ, RZ, RZ ;  /* 0x000000ffff177224 */ /* 0x000fe200078e00ff */
[----:B------:R-:W-:Y:S01]  /*3840*/  LOP3.LUT R25, R2, 0x80000000, RZ, 0xfc, !PT ;  /* 0x8000000002197812 */ /* 0x000fe200078efcff */
[----:B------:R-:W-:Y:S01]  /*3850*/  IMAD.MOV.U32 R21, RZ, RZ, R1 ;  /* 0x000000ffff157224 */ /* 0x000fe200078e0001 */
[----:B------:R-:W-:-:S06]  /*3860*/  UMOV UR4, URZ ;  /* 0x000000ff00047c82 */ /* 0x000fcc0008000000 */
.L_x_1673:
[----:B----4-:R-:W-:Y:S02]  /*3870*/  IMAD.U32 R2, RZ, RZ, UR8 ;  /* 0x00000008ff027e24 */ /* 0x010fe4000f8e00ff */
        /* <DEDUP_REMOVED lines=42> */
[----:B---3--:R-:W-:Y:S01]  /*3b20*/  FSEL R2, -R18, R18, !P1 ;  /* 0x0000001212027208 */ /* 0x008fe20004800100 */
[----:B------:R-:W-:Y:S06]  /*3b30*/  BRA `(.L_x_1671) ;  /* 0x0000000000087947 */ /* 0x000fec0003800000 */
.L_x_1672:
[----:B------:R-:W-:Y:S01]  /*3b40*/  FMUL R2, RZ, R12 ;  /* 0x0000000cff027220 */ /* 0x000fe20000400000 */
[----:B------:R-:W-:-:S07]  /*3b50*/  IMAD.MOV.U32 R23, RZ, RZ, RZ ;  /* 0x000000ffff177224 */ /* 0x000fce00078e00ff */
.L_x_1671:
[----:B------:R-:W-:Y:S01]  /*3b60*/  FMUL R3, R2, R2 ;  /* 0x0000000202037220 */ /* 0x000fe20000400000 */
[C---:B------:R-:W-:Y:S02]  /*3b70*/  LOP3.LUT R19, R23.reuse, 0x1, RZ, 0xc0, !PT ;  /* 0x0000000117137812 */ /* 0x040fe400078ec0ff */
[----:B------:R-:W-:Y:S01]  /*3b80*/  LOP3.LUT P2, RZ, R23, 0x2, RZ, 0xc0, !PT ;  /* 0x0000000217ff7812 */ /* 0x000fe2000784c0ff */
[----:B------:R-:W-:Y:S01]  /*3b90*/  FFMA R18, R3, R0, -0.0013887860113754868507 ;  /* 0xbab607ed03127423 */ /* 0x000fe20000000000 */
[----:B------:R-:W-:-:S04]  /*3ba0*/  ISETP.NE.U32.AND P1, PT, R19, 0x1, PT ;  /* 0x000000011300780c */ /* 0x000fc80003f25070 */
[----:B------:R-:W-:Y:S02]  /*3bb0*/  FSEL R18, R18, -0.00019574658654164522886, !P1 ;  /* 0xb94d415312127808 */ /* 0x000fe40004800000 */
[----:B---3--:R-:W-:Y:S02]  /*3bc0*/  FSEL R24, R5, 0.0083327032625675201416, !P1 ;  /* 0x3c0885e405187808 */ /* 0x008fe40004800000 */
        /* <DEDUP_REMOVED lines=14> */
[----:B------:R-:W-:Y:S02]  /*3cb0*/  IMAD.MOV.U32 R20, RZ, RZ, RZ ;  /* 0x000000ffff147224 */ /* 0x000fe400078e00ff */
[----:B------:R-:W-:Y:S01]  /*3cc0*/  IMAD.MOV.U32 R23, RZ, RZ, RZ ;  /* 0x000000ffff177224 */ /* 0x000fe200078e00ff */
[----:B------:R-:W-:Y:S01]  /*3cd0*/  LOP3.LUT R25, R2, 0x80000000, RZ, 0xfc, !PT ;  /* 0x8000000002197812 */ /* 0x000fe200078efcff */
[----:B------:R-:W-:Y:S01]  /*3ce0*/  IMAD.MOV.U32 R16, RZ, RZ, R1 ;  /* 0x000000ffff107224 */ /* 0x000fe200078e0001 */
[----:B------:R-:W-:-:S06]  /*3cf0*/  UMOV UR4, URZ ;  /* 0x000000ff00047c82 */ /* 0x000fcc0008000000 */
.L_x_1676:
        /* <DEDUP_REMOVED lines=39> */
[----:B------:R-:W-:-:S05]  /*3f70*/  IADD3 R12, PT, PT, -R20, RZ, RZ ;  /* 0x000000ff140c7210 */ /* 0x000fca0007ffe1ff */
[----:B------:R-:W-:Y:S01]  /*3f80*/  @!P1 IMAD.MOV.U32 R20, RZ, RZ, R12 ;  /* 0x000000ffff149224 */ /* 0x000fe200078e000c */
[----:B--2---:R-:W-:-:S10]  /*3f90*/  DMUL R18, R2, UR8 ;  /* 0x0000000802127c28 */ /* 0x004fd40008000000 */
[----:B------:R-:W2:Y:S02]  /*3fa0*/  F2F.F32.F64 R18, R18 ;  /* 0x0000001200127310 */ /* 0x000ea40000301000 */
[----:B--2---:R-:W-:Y:S01]  /*3fb0*/  FSEL R16, -R18, R18, !P0 ;  /* 0x0000001212107208 */ /* 0x004fe20004000100 */
[----:B------:R-:W-:Y:S06]  /*3fc0*/  BRA `(.L_x_1674) ;  /* 0x0000000000087947 */ /* 0x000fec0003800000 */
.L_x_1675:
[----:B------:R-:W-:Y:S01]  /*3fd0*/  FMUL R16, RZ, R12 ;  /* 0x0000000cff107220 */ /* 0x000fe20000400000 */
[----:B------:R-:W-:-:S07]  /*3fe0*/  IMAD.MOV.U32 R20, RZ, RZ, RZ ;  /* 0x000000ffff147224 */ /* 0x000fce00078e00ff */
.L_x_1674:
[----:B------:R-:W-:Y:S01]  /*3ff0*/  FMUL R19, R16, R16 ;  /* 0x0000001010137220 */ /* 0x000fe20000400000 */
[C---:B------:R-:W-:Y:S01]  /*4000*/  LOP3.LUT R3, R20.reuse, 0x1, RZ, 0xc0, !PT ;  /* 0x0000000114037812 */ /* 0x040fe200078ec0ff */
[----:B------:R-:W-:Y:S02]  /*4010*/  IMAD.MOV.U32 R21, RZ, RZ, 0x3c0885e4 ;  /* 0x3c0885e4ff157424 */ /* 0x000fe400078e00ff */
[----:B------:R-:W-:Y:S01]  /*4020*/  FMUL R18, R11, R22 ;  /* 0x000000160b127220 */ /* 0x000fe20000400000 */
[----:B------:R-:W-:Y:S01]  /*4030*/  FFMA R2, R19, R0, -0.0013887860113754868507 ;  /* 0xbab607ed13027423 */ /* 0x000fe20000000000 */
[----:B------:R-:W-:Y:S01]  /*4040*/  ISETP.NE.U32.AND P0, PT, R3, 0x1, PT ;  /* 0x000000010300780c */ /* 0x000fe20003f05070 */
[----:B------:R-:W-:-:S03]  /*4050*/  VIADD R20, R20, 0x1 ;  /* 0x0000000114147836 */ /* 0x000fc60000000000 */
[----:B------:R-:W-:Y:S02]  /*4060*/  FSEL R2, R2, -0.00019574658654164522886, P0 ;  /* 0xb94d415302027808 */ /* 0x000fe40000000000 */
[----:B------:R-:W-:Y:S02]  /*4070*/  FSEL R12, R21, 0.041666727513074874878, !P0 ;  /* 0x3d2aaabb150c7808 */ /* 0x000fe40004000000 */
[----:B------:R-:W-:Y:S02]  /*4080*/  FSEL R23, -R8, -0.4999999701976776123, !P0 ;  /* 0xbeffffff08177808 */ /* 0x000fe40004000100 */
[----:B------:R-:W-:Y:S01]  /*4090*/  LOP3.LUT P1, RZ, R20, 0x2, RZ, 0xc0, !PT ;  /* 0x0000000214ff7812 */ /* 0x000fe2000782c0ff */
[----:B------:R-:W-:Y:S01]  /*40a0*/  FFMA R12, R19, R2, R12 ;  /* 0x00000002130c7223 */ /* 0x000fe2000000000c */
[----:B------:R-:W-:Y:S01]  /*40b0*/  FSEL R16, R16, 1, !P0 ;  /* 0x3f80000010107808 */ /* 0x000fe20004000000 */
[----:B------:R-:W4:Y:S01]  /*40c0*/  LDC.64 R2, c[0x0][0x388] ;  /* 0x0000e200ff027b82 */ /* 0x000f220000000a00 */
[----:B------:R-:W-:Y:S01]  /*40d0*/  FMUL R20, R17, R24 ;  /* 0x0000001811147220 */ /* 0x000fe20000400000 */
[----:B------:R-:W-:-:S02]  /*40e0*/  FFMA R12, R19, R12, R23 ;  /* 0x0000000c130c7223 */ /* 0x000fc40000000017 */
[----:B------:R-:W-:-:S04]  /*40f0*/  FFMA R19, R19, R16, RZ ;  /* 0x0000001013137223 */ /* 0x000fc800000000ff */
[----:B------:R-:W-:-:S04]  /*4100*/  FFMA R12, R19, R12, R16 ;  /* 0x0000000c130c7223 */ /* 0x000fc80000000010 */
[----:B------:R-:W-:-:S04]  /*4110*/  @P1 FADD R12, RZ, -R12 ;  /* 0x8000000cff0c1221 */ /* 0x000fc80000000000 */
[C---:B------:R-:W-:Y:S01]  /*4120*/  FMUL R16, R13.reuse, R12 ;  /* 0x0000000c0d107220 */ /* 0x040fe20000400000 */
[----:B-1----:R-:W-:Y:S01]  /*4130*/  FFMA R13, R13, R22, -R20 ;  /* 0x000000160d0d7223 */ /* 0x002fe20000000814 */
[----:B0-----:R-:W-:Y:S01]  /*4140*/  FFMA R17, R17, R12, -R18 ;  /* 0x0000000c11117223 */ /* 0x001fe20000000812 */
[----:B------:R-:W-:Y:S01]  /*4150*/  STG.E desc[UR6][R14.64+0x3c], R12 ;  /* 0x00003c0c0e007986 */ /* 0x000fe2000c101906 */
[----:B------:R-:W-:-:S03]  /*4160*/  FFMA R11, R11, R24, -R16 ;  /* 0x000000180b0b7223 */ /* 0x000fc60000000810 */
[----:B------:R-:W-:Y:S04]  /*4170*/  STG.E desc[UR6][R14.64+0x48], R13 ;  /* 0x0000480d0e007986 */ /* 0x000fe8000c101906 */
[----:B------:R-:W-:Y:S04]  /*4180*/  STG.E desc[UR6][R14.64+0x44], R17 ;  /* 0x000044110e007986 */ /* 0x000fe8000c101906 */
[----:B------:R0:W-:Y:S04]  /*4190*/  STG.E desc[UR6][R14.64+0x40], R11 ;  /* 0x0000400b0e007986 */ /* 0x0001e8000c101906 */
[----:B----4-:R-:W4:Y:S01]  /*41a0*/  LDG.E R16, desc[UR6][R2.64+0x4] ;  /* 0x0000040602107981 */ /* 0x010f22000c1e1900 */
[----:B------:R-:W-:-:S05]  /*41b0*/  IMAD.MOV.U32 R25, RZ, RZ, -0x1 ;  /* 0xffffffffff197424 */ /* 0x000fca00078e00ff */
[----:B------:R-:W-:-:S05]  /*41c0*/  VIADDMNMX.U32 R10, R10, R25, 0x4, PT ;  /* 0x000000040a0a7446 */ /* 0x000fca0003800019 */
[----:B------:R-:W-:Y:S02]  /*41d0*/  VIADD R10, R10, 0x1 ;  /* 0x000000010a0a7836 */ /* 0x000fe40000000000 */
[----:B----4-:R-:W-:-:S04]  /*41e0*/  FFMA R23, R9, 0.017453292384743690491, -R16 ;  /* 0x3c8efa3509177823 */ /* 0x010fc80000000810 */
[C---:B------:R-:W-:Y:S01]  /*41f0*/  FMUL R16, R23.reuse, 0.63661974668502807617 ;  /* 0x3f22f98317107820 */ /* 0x040fe20000400000 */
[----:B------:R-:W-:-:S05]  /*4200*/  FSETP.GE.AND P0, PT, |R23|, 105615, PT ;  /* 0x47ce47801700780b */ /* 0x000fca0003f06200 */
[----:B------:R-:W1:Y:S02]  /*4210*/  F2I.NTZ R16, R16 ;  /* 0x0000001000107305 */ /* 0x000e640000203100 */
[----:B-1----:R-:W-:-:S05]  /*4220*/  I2FP.F32.S32 R18, R16 ;  /* 0x0000001000127245 */ /* 0x002fca0000201400 */
[----:B------:R-:W-:-:S04]  /*4230*/  FFMA R19, R18, -1.5707962512969970703, R23 ;  /* 0xbfc90fda12137823 */ /* 0x000fc80000000017 */
[----:B------:R-:W-:-:S04]  /*4240*/  FFMA R19, R18, -7.5497894158615963534e-08, R19 ;  /* 0xb3a2216812137823 */ /* 0x000fc80000000013 */
[----:B0-----:R-:W-:Y:S01]  /*4250*/  FFMA R11, R18, -5.3903029534742383927e-15, R19 ;  /* 0xa7c234c5120b7823 */ /* 0x001fe20000000013 */
[----:B------:R-:W-:Y:S06]  /*4260*/  @!P0 BRA `(.L_x_1677) ;  /* 0x0000000000e08947 */ /* 0x000fec0003800000 */
[----:B------:R-:W-:-:S13]  /*4270*/  FSETP.NEU.AND P0, PT, |R23|, +INF , PT ;  /* 0x7f8000001700780b */ /* 0x000fda0003f0d200 */
[----:B------:R-:W-:Y:S05]  /*4280*/  @!P0 BRA `(.L_x_1678) ;  /* 0x0000000000d08947 */ /* 0x000fea0003800000 */
[----:B------:R-:W-:Y:S01]  /*4290*/  IMAD.SHL.U32 R12, R23, 0x100, RZ ;  /* 0x00000100170c7824 */ /* 0x000fe200078e00ff */
[----:B------:R-:W0:Y:S01]  /*42a0*/  LDCU.64 UR8, c[0x4][URZ] ;  /* 0x01000000ff0877ac */ /* 0x000e220008000a00 */
[----:B------:R-:W-:Y:S02]  /*42b0*/  IMAD.MOV.U32 R18, RZ, RZ, RZ ;  /* 0x000000ffff127224 */ /* 0x000fe400078e00ff */
[----:B------:R-:W-:Y:S01]  /*42c0*/  IMAD.MOV.U32 R25, RZ, RZ, RZ ;  /* 0x000000ffff197224 */ /* 0x000fe200078e00ff */
[----:B------:R-:W-:Y:S01]  /*42d0*/  LOP3.LUT R19, R12, 0x80000000, RZ, 0xfc, !PT ;  /* 0x800000000c137812 */ /* 0x000fe200078efcff */
[----:B------:R-:W-:Y:S01]  /*42e0*/  IMAD.MOV.U32 R11, RZ, RZ, R1 ;  /* 0x000000ffff0b7224 */ /* 0x000fe200078e0001 */
[----:B------:R-:W-:-:S06]  /*42f0*/  UMOV UR4, URZ ;  /* 0x000000ff00047c82 */ /* 0x000fcc0008000000 */
.L_x_1679:
        /* <DEDUP_REMOVED lines=45> */
.L_x_1678:
[----:B------:R-:W-:Y:S01]  /*45d0*/  FMUL R11, RZ, R23 ;  /* 0x00000017ff0b7220 */ /* 0x000fe20000400000 */
[----:B------:R-:W-:-:S07]  /*45e0*/  IMAD.MOV.U32 R16, RZ, RZ, RZ ;  /* 0x000000ffff107224 */ /* 0x000fce00078e00ff */
.L_x_1677:
[----:B------:R-:W-:Y:S01]  /*45f0*/  FMUL R12, R11, R11 ;  /* 0x0000000b0b0c7220 */ /* 0x000fe20000400000 */
[C---:B------:R-:W-:Y:S01]  /*4600*/  LOP3.LUT R17, R16.reuse, 0x1, RZ, 0xc0, !PT ;  /* 0x0000000110117812 */ /* 0x040fe200078ec0ff */
[----:B------:R-:W-:Y:S02]  /*4610*/  VIADD R16, R16, 0x1 ;  /* 0x0000000110107836 */ /* 0x000fe40000000000 */
[----:B------:R-:W-:Y:S01]  /*4620*/  FFMA R13, R12, R0, -0.0013887860113754868507 ;  /* 0xbab607ed0c0d7423 */ /* 0x000fe20000000000 */
[----:B------:R-:W-:Y:S02]  /*4630*/  ISETP.NE.U32.AND P0, PT, R17, 0x1, PT ;  /* 0x000000011100780c */ /* 0x000fe40003f05070 */
[----:B------:R-:W-:Y:S02]  /*4640*/  LOP3.LUT P1, RZ, R16, 0x2, RZ, 0xc0, !PT ;  /* 0x0000000210ff7812 */ /* 0x000fe4000782c0ff */
[----:B------:R-:W-:Y:S02]  /*4650*/  FSEL R13, R13, -0.00019574658654164522886, P0 ;  /* 0xb94d41530d0d7808 */ /* 0x000fe40000000000 */
[----:B------:R-:W-:-:S02]  /*4660*/  FSEL R17, R21, 0.041666727513074874878, !P0 ;  /* 0x3d2aaabb15117808 */ /* 0x000fc40004000000 */
[----:B------:R-:W-:Y:S02]  /*4670*/  FSEL R11, R11, 1, !P0 ;  /* 0x3f8000000b0b7808 */ /* 0x000fe40004000000 */
[----:B------:R-:W-:Y:S01]  /*4680*/  FSEL R18, -R8, -0.4999999701976776123, !P0 ;  /* 0xbeffffff08127808 */ /* 0x000fe20004000100 */
[----:B------:R-:W-:Y:S01]  /*4690*/  FFMA R13, R12, R13, R17 ;  /* 0x0000000d0c0d7223 */ /* 0x000fe20000000011 */
[----:B------:R-:W-:Y:S01]  /*46a0*/  ISETP.NE.AND P0, PT, R10, 0x2, PT ;  /* 0x000000020a00780c */ /* 0x000fe20003f05270 */
[C---:B------:R-:W-:Y:S02]  /*46b0*/  FFMA R16, R12.reuse, R11, RZ ;  /* 0x0000000b0c107223 */ /* 0x040fe400000000ff */
[----:B------:R-:W-:-:S04]  /*46c0*/  FFMA R13, R12, R13, R18 ;  /* 0x0000000d0c0d7223 */ /* 0x000fc80000000012 */
[----:B------:R-:W-:-:S04]  /*46d0*/  FFMA R11, R16, R13, R11 ;  /* 0x0000000d100b7223 */ /* 0x000fc8000000000b */
[----:B------:R-:W-:-:S04]  /*46e0*/  @P1 FADD R11, RZ, -R11 ;  /* 0x8000000bff0b1221 */ /* 0x000fc80000000000 */
[----:B------:R-:W-:-:S05]  /*46f0*/  FMUL R11, R11, UR5 ;  /* 0x000000050b0b7c20 */ /* 0x000fca0008400000 */
[----:B------:R0:W-:Y:S01]  /*4700*/  STG.E desc[UR6][R14.64+0x4c], R11 ;  /* 0x00004c0b0e007986 */ /* 0x0001e2000c101906 */
[----:B------:R-:W-:Y:S05]  /*4710*/  @!P0 EXIT ;  /* 0x000000000000894d */ /* 0x000fea0003800000 */
[----:B0-----:R-:W4:Y:S02]  /*4720*/  LDG.E R11, desc[UR6][R2.64+0x8] ;  /* 0x00000806020b7981 */ /* 0x001f24000c1e1900 */
[C---:B----4-:R-:W-:Y:S01]  /*4730*/  FMUL R12, R11.reuse, 0.63661974668502807617 ;  /* 0x3f22f9830b0c7820 */ /* 0x050fe20000400000 */
[----:B------:R-:W-:-:S03]  /*4740*/  FSETP.GE.AND P0, PT, |R11|, 105615, PT ;  /* 0x47ce47800b00780b */ /* 0x000fc60003f06200 */
[----:B--2---:R-:W0:Y:S02]  /*4750*/  F2I.NTZ R22, R12 ;  /* 0x0000000c00167305 */ /* 0x004e240000203100 */
        /* <DEDUP_REMOVED lines=16> */
.L_x_1682:
        /* <DEDUP_REMOVED lines=33> */
[----:B0-----:R-:W-:Y:S02]  /*4a70*/  LOP3.LUT R23, R22, R11, RZ, 0x3c, !PT ;  /* 0x0000000b16177212 */ /* 0x001fe400078e3cff */
        /* <DEDUP_REMOVED lines=11> */
.L_x_1681:
[----:B------:R-:W-:Y:S01]  /*4b30*/  FMUL R13, RZ, R11 ;  /* 0x0000000bff0d7220 */ /* 0x000fe20000400000 */
[----:B------:R-:W-:-:S07]  /*4b40*/  IMAD.MOV.U32 R22, RZ, RZ, RZ ;  /* 0x000000ffff167224 */ /* 0x000fce00078e00ff */
.L_x_1680:
        /* <DEDUP_REMOVED lines=9> */
[C---:B------:R-:W-:Y:S01]  /*4be0*/  FFMA R18, R17.reuse, R18, R24 ;  /* 0x0000001211127223 */ /* 0x040fe20000000018 */
[----:B------:R-:W-:Y:S02]  /*4bf0*/  IMAD.MOV.U32 R24, RZ, RZ, R20 ;  /* 0x000000ffff187224 */ /* 0x000fe400078e0014 */
[C---:B------:R-:W-:Y:S01]  /*4c00*/  FFMA R13, R17.reuse, R12, RZ ;  /* 0x0000000c110d7223 */ /* 0x040fe200000000ff */
        /* <DEDUP_REMOVED lines=10> */
[----:B------:R-:W1:Y:S01]  /*4cb0*/  LDCU.64 UR8, c[0x4][URZ] ;  /* 0x01000000ff0877ac */ /* 0x000e620008000a00 */
[----:B------:R-:W-:Y:S02]  /*4cc0*/  IMAD.MOV.U32 R23, RZ, RZ, RZ ;  /* 0x000000ffff177224 */ /* 0x000fe400078e00ff */
[----:B------:R-:W-:Y:S01]  /*4cd0*/  IMAD.MOV.U32 R27, RZ, RZ, RZ ;  /* 0x000000ffff1b7224 */ /* 0x000fe200078e00ff */
[----:B------:R-:W-:Y:S01]  /*4ce0*/  LOP3.LUT R29, R12, 0x80000000, RZ, 0xfc, !PT ;  /* 0x800000000c1d7812 */ /* 0x000fe200078efcff */
[----:B------:R-:W-:Y:S01]  /*4cf0*/  IMAD.MOV.U32 R22, RZ, RZ, R1 ;  /* 0x000000ffff167224 */ /* 0x000fe200078e0001 */
[----:B------:R-:W-:-:S06]  /*4d00*/  UMOV UR4, URZ ;  /* 0x000000ff00047c82 */ /* 0x000fcc0008000000 */
.L_x_1685:
        /* <DEDUP_REMOVED lines=45> */
.L_x_1684:
[----:B------:R-:W-:Y:S01]  /*4fe0*/  FMUL R12, RZ, R11 ;  /* 0x0000000bff0c7220 */ /* 0x000fe20000400000 */
[----:B------:R-:W-:-:S07]  /*4ff0*/  IMAD.MOV.U32 R24, RZ, RZ, RZ ;  /* 0x000000ffff187224 */ /* 0x000fce00078e00ff */
.L_x_1683:
        /* <DEDUP_REMOVED lines=26> */
.L_x_1688:
        /* <DEDUP_REMOVED lines=29> */
[--C-:B------:R-:W-:Y:S02]  /*5370*/  SHF.R.U32.HI R25, RZ, 0x1e, R12.reuse ;  /* 0x0000001eff197819 */ /* 0x100fe4000001160c */
        /* <DEDUP_REMOVED lines=12> */
[----:B------:R-:W2:Y:S02]  /*5440*/  F2F.F32.F64 R22, R22 ;  /* 0x0000001600167310 */ /* 0x000ea40000301000 */
[----:B--2---:R-:W-:Y:S01]  /*5450*/  FSEL R16, -R22, R22, !P0 ;  /* 0x0000001616107208 */ /* 0x004fe20004000100 */
[----:B------:R-:W-:Y:S06]  /*5460*/  BRA `(.L_x_1686) ;  /* 0x0000000000087947 */ /* 0x000fec0003800000 */
.L_x_1687:
[----:B------:R-:W-:Y:S01]  /*5470*/  FMUL R16, RZ, R11 ;  /* 0x0000000bff107220 */ /* 0x000fe20000400000 */
[----:B------:R-:W-:-:S07]  /*5480*/  IMAD.MOV.U32 R20, RZ, RZ, RZ ;  /* 0x000000ffff147224 */ /* 0x000fce00078e00ff */
.L_x_1686:
[----:B------:R-:W-:Y:S01]  /*5490*/  LOP3.LUT R11, R20, 0x1, RZ, 0xc0, !PT ;  /* 0x00000001140b7812 */ /* 0x000fe200078ec0ff */
        /* <DEDUP_REMOVED lines=20> */
[----:B---3--:R-:W-:Y:S01]  /*55e0*/  I2FP.F32.S32 R19, R23 ;  /* 0x0000001700137245 */ /* 0x008fe20000201400 */
        /* <DEDUP_REMOVED lines=15> */
.L_x_1691:
        /* <DEDUP_REMOVED lines=45> */
.L_x_1690:
[----:B------:R-:W-:Y:S01]  /*59b0*/  FMUL R21, RZ, R12 ;  /* 0x0000000cff157220 */ /* 0x000fe20000400000 */
[----:B------:R-:W-:-:S07]  /*59c0*/  IMAD.MOV.U32 R23, RZ, RZ, RZ ;  /* 0x000000ffff177224 */ /* 0x000fce00078e00ff */
.L_x_1689:
        /* <DEDUP_REMOVED lines=22> */
[----:B------:R-:W3:Y:S01]  /*5b30*/  LDCU.64 UR8, c[0x4][URZ] ;  /* 0x01000000ff0877ac */ /* 0x000ee20008000a00 */
[----:B------:R-:W-:Y:S02]  /*5b40*/  IMAD.MOV.U32 R24, RZ, RZ, RZ ;  /* 0x000000ffff187224 */ /* 0x000fe400078e00ff */
[----:B------:R-:W-:Y:S01]  /*5b50*/  IMAD.MOV.U32 R23, RZ, RZ, RZ ;  /* 0x000000ffff177224 */ /* 0x000fe200078e00ff */
[----:B------:R-:W-:Y:S01]  /*5b60*/  LOP3.LUT R25, R2, 0x80000000, RZ, 0xfc, !PT ;  /* 0x8000000002197812 */ /* 0x000fe200078efcff */
[----:B------:R-:W-:Y:S01]  /*5b70*/  IMAD.MOV.U32 R21, RZ, RZ, R1 ;  /* 0x000000ffff157224 */ /* 0x000fe200078e0001 */
[----:B------:R-:W-:-:S06]  /*5b80*/  UMOV UR4, URZ ;  /* 0x000000ff00047c82 */ /* 0x000fcc0008000000 */
.L_x_1694:
        /* <DEDUP_REMOVED lines=45> */
.L_x_1693:
[----:B------:R-:W-:Y:S01]  /*5e60*/  FMUL R2, RZ, R12 ;  /* 0x0000000cff027220 */ /* 0x000fe20000400000 */
[----:B------:R-:W-:-:S07]  /*5e70*/  MOV R23, RZ ;  /* 0x000000ff00177202 */ /* 0x000fce0000000f00 */
.L_x_1692:
        /* <DEDUP_REMOVED lines=26> */
.L_x_1697:
        /* <DEDUP_REMOVED lines=45> */
.L_x_1696:
[----:B------:R-:W-:Y:S01]  /*62f0*/  FMUL R16, RZ, R12 ;  /* 0x0000000cff107220 */ /* 0x000fe20000400000 */
[----:B------:R-:W-:-:S07]  /*6300*/  IMAD.MOV.U32 R20, RZ, RZ, RZ ;  /* 0x000000ffff147224 */ /* 0x000fce00078e00ff */
.L_x_1695:
        /* <DEDUP_REMOVED lines=22> */
[----:B------:R0:W-:Y:S01]  /*6470*/  STG.E desc[UR6][R14.64+0x64], R12 ;  /* 0x0000640c0e007986 */ /* 0x0001e2000c101906 */
[----:B------:R-:W-:-:S03]  /*6480*/  FFMA R11, R11, R24, -R16 ;  /* 0x000000180b0b7223 */ /* 0x000fc60000000810 */
[----:B------:R1:W-:Y:S04]  /*6490*/  STG.E desc[UR6][R14.64+0x70], R13 ;  /* 0x0000700d0e007986 */ /* 0x0003e8000c101906 */
[----:B------:R1:W-:Y:S04]  /*64a0*/  STG.E desc[UR6][R14.64+0x6c], R17 ;  /* 0x00006c110e007986 */ /* 0x0003e8000c101906 */
[----:B------:R1:W-:Y:S04]  /*64b0*/  STG.E desc[UR6][R14.64+0x68], R11 ;  /* 0x0000680b0e007986 */ /* 0x0003e8000c101906 */
[----:B----4-:R-:W4:Y:S02]  /*64c0*/  LDG.E R16, desc[UR6][R2.64+0x8] ;  /* 0x0000080602107981 */ /* 0x010f24000c1e1900 */
        /* <DEDUP_REMOVED lines=18> */
.L_x_1700:
        /* <DEDUP_REMOVED lines=45> */
.L_x_1699:
[----:B------:R-:W-:Y:S01]  /*68c0*/  FMUL R12, RZ, R19 ;  /* 0x00000013ff0c7220 */ /* 0x000fe20000400000 */
[----:B------:R-:W-:-:S07]  /*68d0*/  IMAD.MOV.U32 R16, RZ, RZ, RZ ;  /* 0x000000ffff107224 */ /* 0x000fce00078e00ff */
.L_x_1698:
[----:B------:R-:W-:Y:S01]  /*68e0*/  FMUL R13, R12, R12 ;  /* 0x0000000c0c0d7220 */ /* 0x000fe20000400000 */
[C---:B------:R-:W-:Y:S01]  /*68f0*/  LOP3.LUT R17, R16.reuse, 0x1, RZ, 0xc0, !PT ;  /* 0x0000000110117812 */ /* 0x040fe200078ec0ff */
[----:B------:R-:W-:Y:S02]  /*6900*/  VIADD R16, R16, 0x1 ;  /* 0x0000000110107836 */ /* 0x000fe40000000000 */
[----:B------:R-:W-:Y:S01]  /*6910*/  FFMA R11, R13, R0, -0.0013887860113754868507 ;  /* 0xbab607ed0d0b7423 */ /* 0x000fe20000000000 */
[----:B------:R-:W-:Y:S02]  /*6920*/  ISETP.NE.U32.AND P0, PT, R17, 0x1, PT ;  /* 0x000000011100780c */ /* 0x000fe40003f05070 */
[----:B------:R-:W-:Y:S02]  /*6930*/  LOP3.LUT P1, RZ, R16, 0x2, RZ, 0xc0, !PT ;  /* 0x0000000210ff7812 */ /* 0x000fe4000782c0ff */
[----:B------:R-:W-:Y:S02]  /*6940*/  FSEL R20, R11, -0.00019574658654164522886, P0 ;  /* 0xb94d41530b147808 */ /* 0x000fe40000000000 */
[----:B--2---:R-:W-:-:S02]  /*6950*/  FSEL R22, R18, 0.041666727513074874878, !P0 ;  /* 0x3d2aaabb12167808 */ /* 0x004fc40004000000 */
[----:B------:R-:W-:Y:S02]  /*6960*/  FSEL R11, R12, 1, !P0 ;  /* 0x3f8000000c0b7808 */ /* 0x000fe40004000000 */
[----:B------:R-:W-:Y:S01]  /*6970*/  FSEL R17, -R8, -0.4999999701976776123, !P0 ;  /* 0xbeffffff08117808 */ /* 0x000fe20004000100 */
[C---:B------:R-:W-:Y:S01]  /*6980*/  FFMA R20, R13.reuse, R20, R22 ;  /* 0x000000140d147223 */ /* 0x040fe20000000016 */
        /* <DEDUP_REMOVED lines=8> */
[----:B------:R-:W0:Y:S02]  /*6a10*/  LDG.E R19, desc[UR6][R2.64+0xc] ;  /* 0x00000c0602137981 */ /* 0x000e24000c1e1900 */
[C---:B0-----:R-:W-:Y:S01]  /*6a20*/  FMUL R11, R19.reuse, 0.63661974668502807617 ;  /* 0x3f22f983130b7820 */ /* 0x041fe20000400000 */
[----:B------:R-:W-:-:S05]  /*6a30*/  FSETP.GE.AND P0, PT, |R19|, 105615, PT ;  /* 0x47ce47801300780b */ /* 0x000fca0003f06200 */
        /* <DEDUP_REMOVED lines=17> */
.L_x_1703:
        /* <DEDUP_REMOVED lines=36> */
[----:B0-----:R-:W-:Y:S01]  /*6d90*/  LOP3.LUT R23, R22, R19, RZ, 0x3c, !PT ;  /* 0x0000001316177212 */ /* 0x001fe200078e3cff */
[----:B------:R-:W-:-:S03]  /*6da0*/  IMAD.MOV R22, RZ, RZ, -R11 ;  /* 0x000000ffff167224 */ /* 0x000fc600078e0a0b */
[----:B------:R-:W0:Y:S01]  /*6db0*/  I2F.F64.S64 R12, R12 ;  /* 0x0000000c000c7312 */ /* 0x000e220000301c00 */
[----:B------:R-:W-:Y:S01]  /*6dc0*/  ISETP.GE.AND P2, PT, R23, RZ, PT ;  /* 0x000000ff1700720c */ /* 0x000fe20003f46270 */
[----:B------:R-:W-:Y:S01]  /*6dd0*/  @!P1 IMAD.MOV.U32 R11, RZ, RZ, R22 ;  /* 0x000000ffff0b9224 */ /* 0x000fe200078e0016 */
[----:B0-----:R-:W-:-:S10]  /*6de0*/  DMUL R16, R12, UR8 ;  /* 0x000000080c107c28 */ /* 0x001fd40008000000 */
[----:B------:R-:W0:Y:S02]  /*6df0*/  F2F.F32.F64 R16, R16 ;  /* 0x0000001000107310 */ /* 0x000e240000301000 */
[----:B0-----:R-:W-:Y:S01]  /*6e00*/  FSEL R12, -R16, R16, !P2 ;  /* 0x00000010100c7208 */ /* 0x001fe20005000100 */
[----:B------:R-:W-:Y:S06]  /*6e10*/  BRA `(.L_x_1701) ;  /* 0x0000000000087947 */ /* 0x000fec0003800000 */
.L_x_1702:
[----:B------:R-:W-:Y:S01]  /*6e20*/  FMUL R12, RZ, R19 ;  /* 0x00000013ff0c7220 */ /* 0x000fe20000400000 */
[----:B------:R-:W-:-:S07]  /*6e30*/  IMAD.MOV.U32 R11, RZ, RZ, RZ ;  /* 0x000000ffff0b7224 */ /* 0x000fce00078e00ff */
.L_x_1701:
[----:B------:R-:W-:Y:S01]  /*6e40*/  FMUL R13, R12, R12 ;  /* 0x0000000c0c0d7220 */ /* 0x000fe20000400000 */
[C---:B------:R-:W-:Y:S01]  /*6e50*/  LOP3.LUT R17, R11.reuse, 0x1, RZ, 0xc0, !PT ;  /* 0x000000010b117812 */ /* 0x040fe200078ec0ff */
[----:B---3--:R-:W-:Y:S01]  /*6e60*/  IMAD.MOV.U32 R24, RZ, RZ, R21 ;  /* 0x000000ffff187224 */ /* 0x008fe200078e0015 */
        /* <DEDUP_REMOVED lines=18> */
[----:B------:R-:W-:Y:S01]  /*6f90*/  SHF.L.U32 R12, R19, 0x8, RZ ;  /* 0x00000008130c7819 */ /* 0x000fe200000006ff */
[----:B------:R-:W-:Y:S01]  /*6fa0*/  IMAD.MOV.U32 R23, RZ, RZ, RZ ;  /* 0x000000ffff177224 */ /* 0x000fe200078e00ff */
[----:B------:R-:W1:Y:S01]  /*6fb0*/  LDCU.64 UR8, c[0x4][URZ] ;  /* 0x01000000ff0877ac */ /* 0x000e620008000a00 */
[----:B------:R-:W-:Y:S01]  /*6fc0*/  IMAD.MOV.U32 R27, RZ, RZ, RZ ;  /* 0x000000ffff1b7224 */ /* 0x000fe200078e00ff */
[----:B------:R-:W-:Y:S01]  /*6fd0*/  LOP3.LUT R29, R12, 0x80000000, RZ, 0xfc, !PT ;  /* 0x800000000c1d7812 */ /* 0x000fe200078efcff */
[----:B------:R-:W-:Y:S01]  /*6fe0*/  IMAD.MOV.U32 R22, RZ, RZ, R1 ;  /* 0x000000ffff167224 */ /* 0x000fe200078e0001 */
[----:B------:R-:W-:-:S06]  /*6ff0*/  UMOV UR4, URZ ;  /* 0x000000ff00047c82 */ /* 0x000fcc0008000000 */
.L_x_1706:
        /* <DEDUP_REMOVED lines=39> */
[----:B------:R-:W-:-:S04]  /*7270*/  IMAD.MOV R22, RZ, RZ, -R24 ;  /* 0x000000ffff167224 */ /* 0x000fc800078e0a18 */
[----:B------:R-:W-:Y:S01]  /*7280*/  @!P2 IMAD.MOV.U32 R24, RZ, RZ, R22 ;  /* 0x000000ffff18a224 */ /* 0x000fe200078e0016 */
[----:B-1----:R-:W-:-:S10]  /*7290*/  DMUL R16, R12, UR8 ;  /* 0x000000080c107c28 */ /* 0x002fd40008000000 */
[----:B------:R-:W1:Y:S02]  /*72a0*/  F2F.F32.F64 R16, R16 ;  /* 0x0000001000107310 */ /* 0x000e640000301000 */
[----:B-1----:R-:W-:Y:S01]  /*72b0*/  FSEL R12, -R16, R16, !P1 ;  /* 0x00000010100c7208 */ /* 0x002fe20004800100 */
[----:B------:R-:W-:Y:S06]  /*72c0*/  BRA `(.L_x_1704) ;  /* 0x0000000000087947 */ /* 0x000fec0003800000 */
.L_x_1705:
[----:B------:R-:W-:Y:S01]  /*72d0*/  FMUL R12, RZ, R19 ;  /* 0x00000013ff0c7220 */ /* 0x000fe20000400000 */
[----:B------:R-:W-:-:S07]  /*72e0*/  IMAD.MOV.U32 R24, RZ, RZ, RZ ;  /* 0x000000ffff187224 */ /* 0x000fce00078e00ff */
.L_x_1704:
        /* <DEDUP_REMOVED lines=20> */
[----:B------:R-:W-:Y:S01]  /*7430*/  CS2R R22, SRZ ;  /* 0x0000000000167805 */ /* 0x000fe2000001ff00 */
[----:B------:R-:W-:Y:S01]  /*7440*/  IMAD.MOV.U32 R13, RZ, RZ, R1 ;  /* 0x000000ffff0d7224 */ /* 0x000fe200078e0001 */
[----:B------:R-:W2:Y:S02]  /*7450*/  LDCU.64 UR8, c[0x4][URZ] ;  /* 0x01000000ff0877ac */ /* 0x000ea40008000a00 */
[----:B------:R-:W-:Y:S01]  /*7460*/  LOP3.LUT R25, R16, 0x80000000, RZ, 0xfc, !PT ;  /* 0x8000000010197812 */ /* 0x000fe200078efcff */
[----:B------:R-:W-:-:S06]  /*7470*/  UMOV UR4, URZ ;  /* 0x000000ff00047c82 */ /* 0x000fcc0008000000 */
.L_x_1709:
        /* <DEDUP_REMOVED lines=29> */
[C-C-:B------:R-:W-:Y:S01]  /*7650*/  SHF.L.W.U32.HI R20, R16.reuse, 0x2, R13.reuse ;  /* 0x0000000210147819 */ /* 0x140fe20000010e0d */
[----:B------:R-:W-:Y:S01]  /*7660*/  IMAD.SHL.U32 R16, R16, 0x4, RZ ;  /* 0x0000000410107824 */ /* 0x000fe200078e00ff */
[----:B------:R-:W-:Y:S02]  /*7670*/  SHF.R.U32.HI R13, RZ, 0x1e, R13 ;  /* 0x0000001eff0d7819 */ /* 0x000fe4000001160d */
[----:B------:R-:W-:Y:S02]  /*7680*/  SHF.R.S32.HI R17, RZ, 0x1f, R20 ;  /* 0x0000001fff117819 */ /* 0x000fe40000011414 */
[C---:B------:R-:W-:Y:S02]  /*7690*/  LEA.HI R21, R20.reuse, R13, RZ, 0x1 ;  /* 0x0000000d14157211 */ /* 0x040fe400078f08ff */
[C---:B------:R-:W-:Y:S02]  /*76a0*/  LOP3.LUT R16, R17.reuse, R16, RZ, 0x3c, !PT ;  /* 0x0000001011107212 */ /* 0x040fe400078e3cff */
[----:B------:R-:W-:Y:S01]  /*76b0*/  LOP3.LUT R17, R17, R20, RZ, 0x3c, !PT ;  /* 0x0000001411117212 */ /* 0x000fe200078e3cff */
[----:B------:R-:W-:Y:S01]  /*76c0*/  IMAD.MOV R13, RZ, RZ, -R21 ;  /* 0x000000ffff0d7224 */ /* 0x000fe200078e0a15 */
[----:B------:R-:W-:-:S03]  /*76d0*/  LOP3.LUT R19, R20, R19, RZ, 0x3c, !PT ;  /* 0x0000001314137212 */ /* 0x000fc600078e3cff */
[----:B------:R-:W-:Y:S01]  /*76e0*/  @!P1 IMAD.MOV.U32 R21, RZ, RZ, R13 ;  /* 0x000000ffff159224 */ /* 0x000fe200078e000d */
[----:B------:R-:W2:Y:S01]  /*76f0*/  I2F.F64.S64 R16, R16 ;  /* 0x0000001000107312 */ /* 0x000ea20000301c00 */
[----:B------:R-:W-:Y:S01]  /*7700*/  ISETP.GE.AND P0, PT, R19, RZ, PT ;  /* 0x000000ff1300720c */ /* 0x000fe20003f06270 */
[----:B--2---:R-:W-:-:S10]  /*7710*/  DMUL R22, R16, UR8 ;  /* 0x0000000810167c28 */ /* 0x004fd40008000000 */
[----:B------:R-:W2:Y:S02]  /*7720*/  F2F.F32.F64 R22, R22 ;  /* 0x0000001600167310 */ /* 0x000ea40000301000 */
[----:B--2---:R-:W-:Y:S01]  /*7730*/  FSEL R20, -R22, R22, !P0 ;  /* 0x0000001616147208 */ /* 0x004fe20004000100 */
[----:B------:R-:W-:Y:S06]  /*7740*/  BRA `(.L_x_1707) ;  /* 0x0000000000087947 */ /* 0x000fec0003800000 */
.L_x_1708:
[----:B------:R-:W-:Y:S01]  /*7750*/  FMUL R20, RZ, R19 ;  /* 0x00000013ff147220 */ /* 0x000fe20000400000 */
[----:B------:R-:W-:-:S07]  /*7760*/  IMAD.MOV.U32 R21, RZ, RZ, RZ ;  /* 0x000000ffff157224 */ /* 0x000fce00078e00ff */
.L_x_1707:
        /* <DEDUP_REMOVED lines=21> */
[----:B---3--:R-:W-:-:S05]  /*78c0*/  I2FP.F32.S32 R17, R23 ;  /* 0x0000001700117245 */ /* 0x008fca0000201400 */
[----:B------:R-:W-:-:S04]  /*78d0*/  FFMA R20, R17, -1.5707962512969970703, R16 ;  /* 0xbfc90fda11147823 */ /* 0x000fc80000000010 */
[----:B------:R-:W-:-:S04]  /*78e0*/  FFMA R20, R17, -7.5497894158615963534e-08, R20 ;  /* 0xb3a2216811147823 */ /* 0x000fc80000000014 */
[----:B------:R-:W-:Y:S01]  /*78f0*/  FFMA R17, R17, -5.3903029534742383927e-15, R20 ;  /* 0xa7c234c511117823 */ /* 0x000fe20000000014 */
[----:B------:R-:W-:-:S03]  /*7900*/  IMAD.MOV.U32 R20, RZ, RZ, R23 ;  /* 0x000000ffff147224 */ /* 0x000fc600078e0017 */
        /* <DEDUP_REMOVED lines=11> */
.L_x_1712:
        /* <DEDUP_REMOVED lines=45> */
.L_x_1711:
[----:B------:R-:W-:Y:S01]  /*7c90*/  FMUL R21, RZ, R16 ;  /* 0x00000010ff157220 */ /* 0x000fe20000400000 */
[----:B------:R-:W-:-:S07]  /*7ca0*/  IMAD.MOV.U32 R23, RZ, RZ, RZ ;  /* 0x000000ffff177224 */ /* 0x000fce00078e00ff */
.L_x_1710:
        /* <DEDUP_REMOVED lines=24> */
[----:B------:R-:W3:Y:S02]  /*7e30*/  LDCU.64 UR8, c[0x4][URZ] ;  /* 0x01000000ff0877ac */ /* 0x000ee40008000a00 */
[----:B------:R-:W-:Y:S01]  /*7e40*/  LOP3.LUT R27, R2, 0x80000000, RZ, 0xfc, !PT ;  /* 0x80000000021b7812 */ /* 0x000fe200078efcff */
[----:B------:R-:W-:-:S06]  /*7e50*/  UMOV UR4, URZ ;  /* 0x000000ff00047c82 */ /* 0x000fcc0008000000 */
.L_x_1715:
        /* <DEDUP_REMOVED lines=10> */
[----:B------:R-:W-:Y:S01]  /*7f00*/  IMAD.X R24, R19, 0x1, R25, P1 ;  /* 0x0000000113187824 */ /* 0x000fe200008e0619 */
[----:B---3--:R-:W-:Y:S01]  /*7f10*/  IADD3 R22, PT, PT, R22, 0x4, RZ ;  /* 0x0000000416167810 */ /* 0x008fe20007ffe0ff */
        /* <DEDUP_REMOVED lines=21> */
[----:B---3--:R-:W-:Y:S02]  /*8070*/  LOP3.LUT R24, R23, R16, RZ, 0x3c, !PT ;  /* 0x0000001017187212 */ /* 0x008fe400078e3cff */
[C---:B------:R-:W-:Y:S02]  /*8080*/  LOP3.LUT R2, R18.reuse, R3, RZ, 0x3c, !PT ;  /* 0x0000000312027212 */ /* 0x040fe400078e3cff */
[----:B------:R-:W-:-:S02]  /*8090*/  LOP3.LUT R3, R18, R23, RZ, 0x3c, !PT ;  /* 0x0000001712037212 */ /* 0x000fc400078e3cff */
[----:B------:R-:W-:Y:S02]  /*80a0*/  LEA.HI R23, R23, R22, RZ, 0x1 ;  /* 0x0000001617177211 */ /* 0x000fe400078f08ff */
[----:B------:R-:W-:Y:S02]  /*80b0*/  ISETP.GE.AND P1, PT, R24, RZ, PT ;  /* 0x000000ff1800720c */ /* 0x000fe40003f26270 */
[----:B------:R-:W3:Y:S01]  /*80c0*/  I2F.F64.S64 R2, R2 ;  /* 0x0000000200027312 */ /* 0x000ee20000301c00 */
[----:B------:R-:W-:-:S04]  /*80d0*/  IMAD.MOV R22, RZ, RZ, -R23 ;  /* 0x000000ffff167224 */ /* 0x000fc800078e0a17 */
[----:B------:R-:W-:Y:S01]  /*80e0*/  @!P2 IMAD.MOV.U32 R23, RZ, RZ, R22 ;  /* 0x000000ffff17a224 */ /* 0x000fe200078e0016 */
[----:B---3--:R-:W-:-:S10]  /*80f0*/  DMUL R18, R2, UR8 ;  /* 0x0000000802127c28 */ /* 0x008fd40008000000 */
[----:B------:R-:W3:Y:S02]  /*8100*/  F2F.F32.F64 R18, R18 ;  /* 0x0000001200127310 */ /* 0x000ee40000301000 */
[----:B---3--:R-:W-:Y:S01]  /*8110*/  FSEL R2, -R18, R18, !P1 ;  /* 0x0000001212027208 */ /* 0x008fe20004800100 */
[----:B------:R-:W-:Y:S06]  /*8120*/  BRA `(.L_x_1713) ;  /* 0x0000000000087947 */ /* 0x000fec0003800000 */
.L_x_1714:
[----:B------:R-:W-:Y:S01]  /*8130*/  FMUL R2, RZ, R16 ;  /* 0x00000010ff027220 */ /* 0x000fe20000400000 */
[----:B------:R-:W-:-:S07]  /*8140*/  IMAD.MOV.U32 R23, RZ, RZ, RZ ;  /* 0x000000ffff177224 */ /* 0x000fce00078e00ff */
.L_x_1713:
        /* <DEDUP_REMOVED lines=26> */
.L_x_1718:
        /* <DEDUP_REMOVED lines=44> */
[----:B----4-:R-:W-:Y:S06]  /*85b0*/  BRA `(.L_x_1716) ;  /* 0x0000000000087947 */ /* 0x010fec0003800000 */
.L_x_1717:
[----:B------:R-:W-:Y:S01]  /*85c0*/  FMUL R17, RZ, R16 ;  /* 0x00000010ff117220 */ /* 0x000fe20000400000 */
[----:B------:R-:W-:-:S07]  /*85d0*/  IMAD.MOV.U32 R20, RZ, RZ, RZ ;  /* 0x000000ffff147224 */ /* 0x000fce00078e00ff */
.L_x_1716:
[----:B------:R-:W-:Y:S01]  /*85e0*/  FMUL R18, R17, R17 ;  /* 0x0000001111127220 */ /* 0x000fe20000400000 */
[----:B------:R-:W-:Y:S01]  /*85f0*/  LOP3.LUT R3, R20, 0x1, RZ, 0xc0, !PT ;  /* 0x0000000114037812 */ /* 0x000fe200078ec0ff */
[----:B------:R-:W-:Y:S02]  /*8600*/  IMAD.MOV.U32 R16, RZ, RZ, 0x3c0885e4 ;  /* 0x3c0885e4ff107424 */ /* 0x000fe400078e00ff */
[----:B------:R-:W-:Y:S01]  /*8610*/  FFMA R2, R18, R0, -0.0013887860113754868507 ;  /* 0xbab607ed12027423 */ /* 0x000fe20000000000 */
[----:B------:R-:W-:Y:S01]  /*8620*/  ISETP.NE.U32.AND P0, PT, R3, 0x1, PT ;  /* 0x000000010300780c */ /* 0x000fe20003f05070 */
[----:B------:R-:W-:-:S03]  /*8630*/  VIADD R20, R20, 0x1 ;  /* 0x0000000114147836 */ /* 0x000fc60000000000 */
[----:B------:R-:W-:Y:S02]  /*8640*/  FSEL R3, R2, -0.00019574658654164522886, P0 ;  /* 0xb94d415302037808 */ /* 0x000fe40000000000 */
[----:B------:R-:W-:Y:S02]  /*8650*/  FSEL R19, R16, 0.041666727513074874878, !P0 ;  /* 0x3d2aaabb10137808 */ /* 0x000fe40004000000 */
[----:B------:R-:W-:Y:S02]  /*8660*/  LOP3.LUT P1, RZ, R20, 0x2, RZ, 0xc0, !PT ;  /* 0x0000000214ff7812 */ /* 0x000fe4000782c0ff */
[----:B------:R-:W-:Y:S01]  /*8670*/  FSEL R20, -R8, -0.4999999701976776123, !P0 ;  /* 0xbeffffff08147808 */ /* 0x000fe20004000100 */
[C---:B------:R-:W-:Y:S01]  /*8680*/  FFMA R19, R18.reuse, R3, R19 ;  /* 0x0000000312137223 */ /* 0x040fe20000000013 */
[----:B------:R-:W-:Y:S01]  /*8690*/  FSEL R17, R17, 1, !P0 ;  /* 0x3f80000011117808 */ /* 0x000fe20004000000 */
[----:B------:R-:W4:Y:S02]  /*86a0*/  LDC.64 R2, c[0x0][0x388] ;  /* 0x0000e200ff027b82 */ /* 0x000f240000000a00 */
[C---:B------:R-:W-:Y:S01]  /*86b0*/  FFMA R19, R18.reuse, R19, R20 ;  /* 0x0000001312137223 */ /* 0x040fe20000000014 */
[----:B------:R-:W-:Y:S01]  /*86c0*/  FMUL R20, R13, R21 ;  /* 0x000000150d147220 */ /* 0x000fe20000400000 */
[----:B------:R-:W-:-:S04]  /*86d0*/  FFMA R18, R18, R17, RZ ;  /* 0x0000001112127223 */ /* 0x000fc800000000ff */
[----:B------:R-:W-:Y:S01]  /*86e0*/  FFMA R17, R18, R19, R17 ;  /* 0x0000001312117223 */ /* 0x000fe20000000011 */
[----:B------:R-:W-:-:S03]  /*86f0*/  FMUL R19, R11, R22 ;  /* 0x000000160b137220 */ /* 0x000fc60000400000 */
[----:B------:R-:W-:Y:S01]  /*8700*/  @P1 FADD R17, RZ, -R17 ;  /* 0x80000011ff111221 */ /* 0x000fe20000000000 */
[----:B------:R-:W-:-:S03]  /*8710*/  FFMA R19, R12, R21, -R19 ;  /* 0x000000150c137223 */ /* 0x000fc60000000813 */
[-C--:B------:R-:W-:Y:S01]  /*8720*/  FMUL R18, R12, R17.reuse ;  /* 0x000000110c127220 */ /* 0x080fe20000400000 */
[----:B0-----:R-:W-:Y:S01]  /*8730*/  FFMA R11, R11, R17, -R20 ;  /* 0x000000110b0b7223 */ /* 0x001fe20000000814 */
[----:B------:R0:W-:Y:S02]  /*8740*/  STG.E desc[UR6][R14.64+0x98], R19 ;  /* 0x000098130e007986 */ /* 0x0001e4000c101906 */
[----:B------:R-:W-:Y:S02]  /*8750*/  FFMA R13, R13, R22, -R18 ;  /* 0x000000160d0d7223 */ /* 0x000fe40000000812 */
[----:B------:R0:W-:Y:S04]  /*8760*/  STG.E desc[UR6][R14.64+0x8c], R17 ;  /* 0x00008c110e007986 */ /* 0x0001e8000c101906 */
[----:B------:R0:W-:Y:S04]  /*8770*/  STG.E desc[UR6][R14.64+0x94], R11 ;  /* 0x0000940b0e007986 */ /* 0x0001e8000c101906 */
[----:B------:R0:W-:Y:S04]  /*8780*/  STG.E desc[UR6][R14.64+0x90], R13 ;  /* 0x0000900d0e007986 */ /* 0x0001e8000c101906 */
[----:B----4-:R-:W4:Y:S02]  /*8790*/  LDG.E R20, desc[UR6][R2.64+0xc] ;  /* 0x00000c0602147981 */ /* 0x010f24000c1e1900 */
[----:B----4-:R-:W-:-:S04]  /*87a0*/  FFMA R20, R9, 0.017453292384743690491, -R20 ;  /* 0x3c8efa3509147823 */ /* 0x010fc80000000814 */
[C---:B-1----:R-:W-:Y:S01]  /*87b0*/  FMUL R12, R20.reuse, 0.63661974668502807617 ;  /* 0x3f22f983140c7820 */ /* 0x042fe20000400000 */
[----:B------:R-:W-:-:S03]  /*87c0*/  FSETP.GE.AND P0, PT, |R20|, 105615, PT ;  /* 0x47ce47801400780b */ /* 0x000fc60003f06200 */
[----:B---3--:R-:W2:Y:S02]  /*87d0*/  F2I.NTZ R22, R12 ;  /* 0x0000000c00167305 */ /* 0x008ea40000203100 */
[----:B--2---:R-:W-:-:S05]  /*87e0*/  I2FP.F32.S32 R21, R22 ;  /* 0x0000001600157245 */ /* 0x004fca0000201400 */
[----:B------:R-:W-:-:S04]  /*87f0*/  FFMA R18, R21, -1.5707962512969970703, R20 ;  /* 0xbfc90fda15127823 */ /* 0x000fc80000000014 */
[----:B------:R-:W-:-:S04]  /*8800*/  FFMA R18, R21, -7.5497894158615963534e-08, R18 ;  /* 0xb3a2216815127823 */ /* 0x000fc80000000012 */
[----:B------:R-:W-:Y:S01]  /*8810*/  FFMA R21, R21, -5.3903029534742383927e-15, R18 ;  /* 0xa7c234c515157823 */ /* 0x000fe20000000012 */
[----:B0-----:R-:W-:Y:S06]  /*8820*/  @!P0 BRA `(.L_x_1719) ;  /* 0x0000000000e08947 */ /* 0x001fec0003800000 */
        /* <DEDUP_REMOVED lines=9> */
.L_x_1721:
        /* <DEDUP_REMOVED lines=33> */
[C---:B------:R-:W-:Y:S02]  /*8ad0*/  LEA.HI R22, R17.reuse, R22, RZ, 0x1 ;  /* 0x0000001611167211 */ /* 0x040fe400078f08ff */
[C---:B------:R-:W-:Y:S02]  /*8ae0*/  LOP3.LUT R12, R18.reuse, R13, RZ, 0x3c, !PT ;  /* 0x0000000d120c7212 */ /* 0x040fe400078e3cff */
[----:B------:R-:W-:Y:S01]  /*8af0*/  LOP3.LUT R13, R18, R17, RZ, 0x3c, !PT ;  /* 0x00000011120d7212 */ /* 0x000fe200078e3cff */
[----:B------:R-:W-:Y:S01]  /*8b00*/  IMAD.MOV R11, RZ, RZ, -R22 ;  /* 0x000000ffff0b7224 */ /* 0x000fe200078e0a16 */
[----:B------:R-:W-:-:S03]  /*8b10*/  LOP3.LUT R20, R17, R20, RZ, 0x3c, !PT ;  /* 0x0000001411147212 */ /* 0x000fc600078e3cff */
[----:B------:R-:W-:Y:S01]  /*8b20*/  @!P0 IMAD.MOV.U32 R22, RZ, RZ, R11 ;  /* 0x000000ffff168224 */ /* 0x000fe200078e000b */
[----:B------:R-:W1:Y:S01]  /*8b30*/  I2F.F64.S64 R12, R12 ;  /* 0x0000000c000c7312 */ /* 0x000e620000301c00 */
[----:B------:R-:W-:Y:S01]  /*8b40*/  ISETP.GE.AND P1, PT, R20, RZ, PT ;  /* 0x000000ff1400720c */ /* 0x000fe20003f26270 */
[----:B-1----:R-:W-:-:S10]  /*8b50*/  DMUL R18, R12, UR8 ;  /* 0x000000080c127c28 */ /* 0x002fd40008000000 */
[----:B------:R-:W0:Y:S02]  /*8b60*/  F2F.F32.F64 R18, R18 ;  /* 0x0000001200127310 */ /* 0x000e240000301000 */
[----:B0-----:R-:W-:Y:S01]  /*8b70*/  FSEL R21, -R18, R18, !P1 ;  /* 0x0000001212157208 */ /* 0x001fe20004800100 */
[----:B------:R-:W-:Y:S06]  /*8b80*/  BRA `(.L_x_1719) ;  /* 0x0000000000087947 */ /* 0x000fec0003800000 */
.L_x_1720:
[----:B------:R-:W-:Y:S01]  /*8b90*/  FMUL R21, RZ, R20 ;  /* 0x00000014ff157220 */ /* 0x000fe20000400000 */
[----:B------:R-:W-:-:S07]  /*8ba0*/  IMAD.MOV.U32 R22, RZ, RZ, RZ ;  /* 0x000000ffff167224 */ /* 0x000fce00078e00ff */
.L_x_1719:
        /* <DEDUP_REMOVED lines=19> */
[----:B------:R-:W2:Y:S02]  /*8ce0*/  LDG.E R12, desc[UR6][R2.64+0x10] ;  /* 0x00001006020c7981 */ /* 0x000ea4000c1e1900 */
[C---:B--2---:R-:W-:Y:S01]  /*8cf0*/  FMUL R10, R12.reuse, 0.63661974668502807617 ;  /* 0x3f22f9830c0a7820 */ /* 0x044fe20000400000 */
        /* <DEDUP_REMOVED lines=18> */
.L_x_1724:
        /* <DEDUP_REMOVED lines=39> */
[----:B------:R-:W-:-:S04]  /*9090*/  IMAD.MOV R13, RZ, RZ, -R23 ;  /* 0x000000ffff0d7224 */ /* 0x000fc800078e0a17 */
[----:B------:R-:W-:Y:S01]  /*90a0*/  @!P1 IMAD.MOV.U32 R23, RZ, RZ, R13 ;  /* 0x000000ffff179224 */ /* 0x000fe200078e000d */
[----:B-1----:R-:W-:-:S10]  /*90b0*/  DMUL R18, R10, UR8 ;  /* 0x000000080a127c28 */ /* 0x002fd40008000000 */
[----:B------:R-:W1:Y:S02]  /*90c0*/  F2F.F32.F64 R18, R18 ;  /* 0x0000001200127310 */ /* 0x000e640000301000 */
[----:B-1----:R-:W-:Y:S01]  /*90d0*/  FSEL R11, -R18, R18, !P2 ;  /* 0x00000012120b7208 */ /* 0x002fe20005000100 */
[----:B0-----:R-:W-:Y:S06]  /*90e0*/  BRA `(.L_x_1722) ;  /* 0x0000000000087947 */ /* 0x001fec0003800000 */
.L_x_1723:
[----:B------:R-:W-:Y:S01]  /*90f0*/  FMUL R11, RZ, R12 ;  /* 0x0000000cff0b7220 */ /* 0x000fe20000400000 */
[----:B------:R-:W-:-:S07]  /*9100*/  IMAD.MOV.U32 R23, RZ, RZ, RZ ;  /* 0x000000ffff177224 */ /* 0x000fce00078e00ff */
.L_x_1722:
        /* <DEDUP_REMOVED lines=11> */
[----:B------:R-:W-:Y:S01]  /*91c0*/  FFMA R17, R13, R18, R17 ;  /* 0x000000120d117223 */ /* 0x000fe20000000011 */
[----:B------:R-:W-:-:S03]  /*91d0*/  IMAD.MOV.U32 R13, RZ, RZ, R21 ;  /* 0x000000ffff0d7224 */ /* 0x000fc600078e0015 */
        /* <DEDUP_REMOVED lines=15> */
.L_x_1727:
        /* <DEDUP_REMOVED lines=45> */
.L_x_1726:
[----:B------:R-:W-:Y:S01]  /*95a0*/  FMUL R10, RZ, R12 ;  /* 0x0000000cff0a7220 */ /* 0x000fe20000400000 */
[----:B------:R-:W-:-:S07]  /*95b0*/  IMAD.MOV.U32 R13, RZ, RZ, RZ ;  /* 0x000000ffff0d7224 */ /* 0x000fce00078e00ff */
.L_x_1725:
        /* <DEDUP_REMOVED lines=26> */
.L_x_1730:
        /* <DEDUP_REMOVED lines=33> */
[----:B------:R-:W-:Y:S02]  /*9970*/  LOP3.LUT R12, R23, R12, RZ, 0x3c, !PT ;  /* 0x0000000c170c7212 */ /* 0x000fe400078e3cff */
[C---:B------:R-:W-:Y:S02]  /*9980*/  LOP3.LUT R10, R18.reuse, R11, RZ, 0x3c, !PT ;  /* 0x0000000b120a7212 */ /* 0x040fe400078e3cff */
[----:B------:R-:W-:-:S02]  /*9990*/  LOP3.LUT R11, R18, R23, RZ, 0x3c, !PT ;  /* 0x00000017120b7212 */ /* 0x000fc400078e3cff */
[----:B--2---:R-:W-:Y:S02]  /*99a0*/  LEA.HI R21, R23, R20, RZ, 0x1 ;  /* 0x0000001417157211 */ /* 0x004fe400078f08ff */
        /* <DEDUP_REMOVED lines=8> */
.L_x_1729:
[----:B------:R-:W-:Y:S01]  /*9a30*/  FMUL R20, RZ, R12 ;  /* 0x0000000cff147220 */ /* 0x000fe20000400000 */
[----:B------:R-:W-:-:S07]  /*9a40*/  IMAD.MOV.U32 R21, RZ, RZ, RZ ;  /* 0x000000ffff157224 */ /* 0x000fce00078e00ff */
.L_x_1728:
        /* <DEDUP_REMOVED lines=37> */
.L_x_1733:
        /* <DEDUP_REMOVED lines=28> */
[--C-:B--2---:R-:W-:Y:S02]  /*9e60*/  SHF.R.U32.HI R22, RZ, 0x1e, R21.reuse ;  /* 0x0000001eff167819 */ /* 0x104fe40000011615 */
[C---:B------:R-:W-:Y:S01]  /*9e70*/  SHF.L.W.U32.HI R23, R3.reuse, 0x2, R21 ;  /* 0x0000000203177819 */ /* 0x040fe20000010e15 */
[----:B------:R-:W-:Y:S01]  /*9e80*/  IMAD.SHL.U32 R3, R3, 0x4, RZ ;  /* 0x0000000403037824 */ /* 0x000fe200078e00ff */
[----:B------:R-:W-:Y:S02]  /*9e90*/  ISETP.GE.AND P1, PT, R10, RZ, PT ;  /* 0x000000ff0a00720c */ /* 0x000fe40003f26270 */
[----:B------:R-:W-:-:S02]  /*9ea0*/  SHF.R.S32.HI R18, RZ, 0x1f, R23 ;  /* 0x0000001fff127819 */ /* 0x000fc40000011417 */
[C---:B------:R-:W-:Y:S02]  /*9eb0*/  LOP3.LUT R21, R23.reuse, R10, RZ, 0x3c, !PT ;  /* 0x0000000a17157212 */ /* 0x040fe400078e3cff */
[C---:B------:R-:W-:Y:S02]  /*9ec0*/  LOP3.LUT R2, R18.reuse, R3, RZ, 0x3c, !PT ;  /* 0x0000000312027212 */ /* 0x040fe400078e3cff */
[----:B------:R-:W-:Y:S02]  /*9ed0*/  LOP3.LUT R3, R18, R23, RZ, 0x3c, !PT ;  /* 0x0000001712037212 */ /* 0x000fe400078e3cff */
[----:B------:R-:W-:Y:S02]  /*9ee0*/  LEA.HI R23, R23, R22, RZ, 0x1 ;  /* 0x0000001617177211 */ /* 0x000fe400078f08ff */
[----:B------:R-:W-:Y:S02]  /*9ef0*/  ISETP.GE.AND P2, PT, R21, RZ, PT ;  /* 0x000000ff1500720c */ /* 0x000fe40003f46270 */
[----:B------:R-:W2:Y:S01]  /*9f00*/  I2F.F64.S64 R2, R2 ;  /* 0x0000000200027312 */ /* 0x000ea20000301c00 */
[----:B------:R-:W-:-:S05]  /*9f10*/  IMAD.MOV R21, RZ, RZ, -R23 ;  /* 0x000000ffff157224 */ /* 0x000fca00078e0a17 */
[----:B------:R-:W-:Y:S01]  /*9f20*/  @!P1 MOV R23, R21 ;  /* 0x0000001500179202 */ /* 0x000fe20000000f00 */
[----:B--2---:R-:W-:-:S10]  /*9f30*/  DMUL R18, R2, UR8 ;  /* 0x0000000802127c28 */ /* 0x004fd40008000000 */
[----:B------:R-:W2:Y:S02]  /*9f40*/  F2F.F32.F64 R18, R18 ;  /* 0x0000001200127310 */ /* 0x000ea40000301000 */
[----:B--2---:R-:W-:Y:S01]  /*9f50*/  FSEL R21, -R18, R18, !P2 ;  /* 0x0000001212157208 */ /* 0x004fe20005000100 */
[----:B------:R-:W-:Y:S06]  /*9f60*/  BRA `(.L_x_1731) ;  /* 0x0000000000087947 */ /* 0x000fec0003800000 */
.L_x_1732:
[----:B------:R-:W-:Y:S01]  /*9f70*/  FMUL R21, RZ, R10 ;  /* 0x0000000aff157220 */ /* 0x000fe20000400000 */
[----:B------:R-:W-:-:S07]  /*9f80*/  IMAD.MOV.U32 R23, RZ, RZ, RZ ;  /* 0x000000ffff177224 */ /* 0x000fce00078e00ff */
.L_x_1731:
        /* <DEDUP_REMOVED lines=28> */
.L_x_1736:
        /* <DEDUP_REMOVED lines=45> */
.L_x_1735:
[----:B------:R-:W-:Y:S01]  /*a420*/  FMUL R2, RZ, R10 ;  /* 0x0000000aff027220 */ /* 0x000fe20000400000 */
[----:B------:R-:W-:-:S07]  /*a430*/  IMAD.MOV.U32 R21, RZ, RZ, RZ ;  /* 0x000000ffff157224 */ /* 0x000fce00078e00ff */
.L_x_1734:
[C---:B------:R-:W-:Y:S01]  /*a440*/  LOP3.LUT R18, R21.reuse, 0x1, RZ, 0xc0, !PT ;  /* 0x0000000115127812 */ /* 0x040fe200078ec0ff */
[----:B------:R-:W-:Y:S01]  /*a450*/  FMUL R3, R2, R2 ;  /* 0x0000000202037220 */ /* 0x000fe20000400000 */
[----:B------:R-:W-:Y:S02]  /*a460*/  LOP3.LUT P2, RZ, R21, 0x2, RZ, 0xc0, !PT ;  /* 0x0000000215ff7812 */ /* 0x000fe4000784c0ff */
[----:B------:R-:W-:Y:S01]  /*a470*/  ISETP.NE.U32.AND P1, PT, R18, 0x1, PT ;  /* 0x000000011200780c */ /* 0x000fe20003f25070 */
[----:B------:R-:W-:-:S03]  /*a480*/  FFMA R18, R3, R0, -0.0013887860113754868507 ;  /* 0xbab607ed03127423 */ /* 0x000fc60000000000 */
[----:B------:R-:W-:Y:S02]  /*a490*/  FSEL R22, R5, 0.0083327032625675201416, !P1 ;  /* 0x3c0885e405167808 */ /* 0x000fe40004800000 */
[----:B------:R-:W-:Y:S02]  /*a4a0*/  FSEL R18, R18, -0.00019574658654164522886, !P1 ;  /* 0xb94d415312127808 */ /* 0x000fe40004800000 */
        /* <DEDUP_REMOVED lines=19> */
.L_x_1739:
        /* <DEDUP_REMOVED lines=28> */
[----:B--2---:R-:W-:Y:S02]  /*a7a0*/  @P0 SHF.L.W.U32.HI R2, R3, R7, R2 ;  /* 0x0000000703020219 */ /* 0x004fe40000010e02 */
[--C-:B------:R-:W-:Y:S02]  /*a7b0*/  SHF.R.U32.HI R20, RZ, 0x1e, R5.reuse ;  /* 0x0000001eff147819 */ /* 0x100fe40000011605 */
[C---:B------:R-:W-:Y:S01]  /*a7c0*/  SHF.L.W.U32.HI R7, R2.reuse, 0x2, R5 ;  /* 0x0000000202077819 */ /* 0x040fe20000010e05 */
[----:B------:R-:W-:-:S03]  /*a7d0*/  IMAD.SHL.U32 R2, R2, 0x4, RZ ;  /* 0x0000000402027824 */ /* 0x000fc600078e00ff */
[----:B------:R-:W-:Y:S02]  /*a7e0*/  SHF.R.S32.HI R3, RZ, 0x1f, R7 ;  /* 0x0000001fff037819 */ /* 0x000fe40000011407 */
[----:B------:R-:W-:Y:S02]  /*a7f0*/  LEA.HI R20, R7, R20, RZ, 0x1 ;  /* 0x0000001407147211 */ /* 0x000fe400078f08ff */
        /* <DEDUP_REMOVED lines=10> */
[----:B----4-:R-:W-:Y:S06]  /*a8a0*/  BRA `(.L_x_1737) ;  /* 0x0000000000087947 */ /* 0x010fec0003800000 */
.L_x_1738:
[----:B------:R-:W-:Y:S01]  /*a8b0*/  FMUL R12, RZ, R10 ;  /* 0x0000000aff0c7220 */ /* 0x000fe20000400000 */
[----:B------:R-:W-:-:S07]  /*a8c0*/  IMAD.MOV.U32 R20, RZ, RZ, RZ ;  /* 0x000000ffff147224 */ /* 0x000fce00078e00ff */
.L_x_1737:
[----:B------:R-:W-:Y:S01]  /*a8d0*/  FMUL R5, R12, R12 ;  /* 0x0000000c0c057220 */ /* 0x000fe20000400000 */
[C---:B------:R-:W-:Y:S01]  /*a8e0*/  LOP3.LUT R3, R20.reuse, 0x1, RZ, 0xc0, !PT ;  /* 0x0000000114037812 */ /* 0x040fe200078ec0ff */
[----:B------:R-:W-:Y:S02]  /*a8f0*/  VIADD R20, R20, 0x1 ;  /* 0x0000000114147836 */ /* 0x000fe40000000000 */
[----:B------:R-:W-:Y:S01]  /*a900*/  FFMA R2, R5, R0, -0.0013887860113754868507 ;  /* 0xbab607ed05027423 */ /* 0x000fe20000000000 */
[----:B------:R-:W-:Y:S02]  /*a910*/  ISETP.NE.U32.AND P0, PT, R3, 0x1, PT ;  /* 0x000000010300780c */ /* 0x000fe40003f05070 */
[----:B------:R-:W-:Y:S01]  /*a920*/  LOP3.LUT P1, RZ, R20, 0x2, RZ, 0xc0, !PT ;  /* 0x0000000214ff7812 */ /* 0x000fe2000782c0ff */
[----:B------:R-:W-:Y:S01]  /*a930*/  FMUL R20, R17, R18 ;  /* 0x0000001211147220 */ /* 0x000fe20000400000 */
[----:B------:R-:W-:Y:S02]  /*a940*/  FSEL R2, R2, -0.00019574658654164522886, P0 ;  /* 0xb94d415302027808 */ /* 0x000fe40000000000 */
[----:B------:R-:W-:-:S02]  /*a950*/  FSEL R6, R16, 0.041666727513074874878, !P0 ;  /* 0x3d2aaabb10067808 */ /* 0x000fc40004000000 */
[----:B------:R-:W-:Y:S02]  /*a960*/  FSEL R7, -R8, -0.4999999701976776123, !P0 ;  /* 0xbeffffff08077808 */ /* 0x000fe40004000100 */
[----:B------:R-:W-:Y:S01]  /*a970*/  FSEL R12, R12, 1, !P0 ;  /* 0x3f8000000c0c7808 */ /* 0x000fe20004000000 */
[C---:B------:R-:W-:Y:S02]  /*a980*/  FFMA R6, R5.reuse, R2, R6 ;  /* 0x0000000205067223 */ /* 0x040fe40000000006 */
[----:B------:R-:W4:Y:S02]  /*a990*/  LDC.64 R2, c[0x0][0x388] ;  /* 0x0000e200ff027b82 */ /* 0x000f240000000a00 */
[C---:B------:R-:W-:Y:S01]  /*a9a0*/  FFMA R6, R5.reuse, R6, R7 ;  /* 0x0000000605067223 */ /* 0x040fe20000000007 */
[----:B------:R-:W-:-:S04]  /*a9b0*/  FFMA R5, R5, R12, RZ ;  /* 0x0000000c05057223 */ /* 0x000fc800000000ff */
[----:B------:R-:W-:Y:S01]  /*a9c0*/  FFMA R6, R5, R6, R12 ;  /* 0x0000000605067223 */ /* 0x000fe2000000000c */
[----:B------:R-:W-:-:S03]  /*a9d0*/  FMUL R12, R11, R4 ;  /* 0x000000040b0c7220 */ /* 0x000fc60000400000 */
        /* <DEDUP_REMOVED lines=11> */
[C---:B--2---:R-:W-:Y:S01]  /*aa90*/  FMUL R4, R9.reuse, 0.63661974668502807617 ;  /* 0x3f22f98309047820 */ /* 0x044fe20000400000 */
[----:B------:R-:W-:-:S03]  /*aaa0*/  FSETP.GE.AND P0, PT, |R9|, 105615, PT ;  /* 0x47ce47800900780b */ /* 0x000fc60003f06200 */
[----:B------:R-:W1:Y:S02]  /*aab0*/  F2I.NTZ R12, R4 ;  /* 0x00000004000c7305 */ /* 0x000e640000203100 */
[----:B-1----:R-:W-:-:S05]  /*aac0*/  I2FP.F32.S32 R10, R12 ;  /* 0x0000000c000a7245 */ /* 0x002fca0000201400 */
        /* <DEDUP_REMOVED lines=13> */
.L_x_1742:
        /* <DEDUP_REMOVED lines=22> */
[----:B------:R-:W4:Y:S01]  /*ad00*/  @P0 LDL R5, [R10+0x10] ;  /* 0x000010000a050983 */ /* 0x000f220000100800 */
[----:B------:R-:W-:Y:S01]  /*ad10*/  LOP3.LUT R2, R7, 0x1f, RZ, 0xc0, !PT ;  /* 0x0000001f07027812 */ /* 0x000fe200078ec0ff */
[----:B------:R-:W-:Y:S01]  /*ad20*/  UMOV UR8, 0x54442d19 ;  /* 0x54442d1900087882 */ /* 0x000fe20000000000 */
[----:B------:R-:W-:-:S02]  /*ad30*/  UMOV UR9, 0x3bf921fb ;  /* 0x3bf921fb00097882 */ /* 0x000fc40000000000 */
[-C--:B--2---:R-:W-:Y:S02]  /*ad40*/  @P0 SHF.L.W.U32.HI R3, R4, R2.reuse, R3 ;  /* 0x0000000204030219 */ /* 0x084fe40000010e03 */
[----:B----4-:R-:W-:Y:S02]  /*ad50*/  @P0 SHF.L.W.U32.HI R4, R5, R2, R4 ;  /* 0x0000000205040219 */ /* 0x010fe40000010e04 */
[----:B------:R-:W-:Y:S02]  /*ad60*/  ISETP.GE.AND P0, PT, R9, RZ, PT ;  /* 0x000000ff0900720c */ /* 0x000fe40003f06270 */
[C-C-:B------:R-:W-:Y:S01]  /*ad70*/  SHF.L.W.U32.HI R2, R4.reuse, 0x2, R3.reuse ;  /* 0x0000000204027819 */ /* 0x140fe20000010e03 */
[----:B------:R-:W-:Y:S01]  /*ad80*/  IMAD.SHL.U32 R4, R4, 0x4, RZ ;  /* 0x0000000404047824 */ /* 0x000fe200078e00ff */
[----:B------:R-:W-:Y:S02]  /*ad90*/  SHF.R.U32.HI R3, RZ, 0x1e, R3 ;  /* 0x0000001eff037819 */ /* 0x000fe40000011603 */
[----:B------:R-:W-:-:S02]  /*ada0*/  SHF.R.S32.HI R5, RZ, 0x1f, R2 ;  /* 0x0000001fff057819 */ /* 0x000fc40000011402 */
[C---:B------:R-:W-:Y:S02]  /*adb0*/  LEA.HI R12, R2.reuse, R3, RZ, 0x1 ;  /* 0x00000003020c7211 */ /* 0x040fe400078f08ff */
[C---:B------:R-:W-:Y:S02]  /*adc0*/  LOP3.LUT R4, R5.reuse, R4, RZ, 0x3c, !PT ;  /* 0x0000000405047212 */ /* 0x040fe400078e3cff */
[----:B------:R-:W-:Y:S02]  /*add0*/  LOP3.LUT R5, R5, R2, RZ, 0x3c, !PT ;  /* 0x0000000205057212 */ /* 0x000fe400078e3cff */
[----:B------:R-:W-:Y:S01]  /*ade0*/  LOP3.LUT R9, R2, R9, RZ, 0x3c, !PT ;  /* 0x0000000902097212 */ /* 0x000fe200078e3cff */
        /* <DEDUP_REMOVED lines=8> */
.L_x_1741:
[----:B------:R-:W-:Y:S01]  /*ae70*/  FMUL R5, RZ, R9 ;  /* 0x00000009ff057220 */ /* 0x000fe20000400000 */
[----:B------:R-:W-:-:S07]  /*ae80*/  IMAD.MOV.U32 R12, RZ, RZ, RZ ;  /* 0x000000ffff0c7224 */ /* 0x000fce00078e00ff */
.L_x_1740:
[----:B------:R-:W-:Y:S01]  /*ae90*/  FMUL R3, R5, R5 ;  /* 0x0000000505037220 */ /* 0x000fe20000400000 */
[C---:B------:R-:W-:Y:S01]  /*aea0*/  LOP3.LUT R2, R12.reuse, 0x1, RZ, 0xc0, !PT ;  /* 0x000000010c027812 */ /* 0x040fe200078ec0ff */
[----:B------:R-:W-:Y:S02]  /*aeb0*/  VIADD R12, R12, 0x1 ;  /* 0x000000010c0c7836 */ /* 0x000fe40000000000 */
[----:B------:R-:W-:Y:S01]  /*aec0*/  FFMA R0, R3, R0, -0.0013887860113754868507 ;  /* 0xbab607ed03007423 */ /* 0x000fe20000000000 */
[----:B------:R-:W-:Y:S02]  /*aed0*/  ISETP.NE.U32.AND P0, PT, R2, 0x1, PT ;  /* 0x000000010200780c */ /* 0x000fe40003f05070 */
        /* <DEDUP_REMOVED lines=9> */
[----:B------:R-:W-:-:S04]  /*af70*/  @P1 FADD R0, RZ, -R0 ;  /* 0x80000000ff001221 */ /* 0x000fc80000000000 */
[----:B------:R-:W-:-:S05]  /*af80*/  FMUL R3, R0, UR5 ;  /* 0x0000000500037c20 */ /* 0x000fca0008400000 */
[----:B------:R-:W-:Y:S01]  /*af90*/  STG.E desc[UR6][R14.64+0xc4], R3 ;  /* 0x0000c4030e007986 */ /* 0x000fe2000c101906 */
[----:B------:R-:W-:Y:S05]  /*afa0*/  EXIT ;  /* 0x000000000000794d */ /* 0x000fea0003800000 */
.L_x_1743:
        /* <DEDUP_REMOVED lines=13> */
.L_x_1747:


//--------------------- .nv.global.init           --------------------------
	.section	.nv.global.init,"aw",@progbits
	.align	4
.nv.global.init:
	.type		__cudart_i2opi_f,@object
	.size		__cudart_i2opi_f,(.L_0 - __cudart_i2opi_f)
__cudart_i2opi_f:
        /*0000*/ 	.byte	0x41, 0x90, 0x43, 0x3c, 0x99, 0x95, 0x62, 0xdb, 0xc0, 0xdd, 0x34, 0xf5, 0xd1, 0x57, 0x27, 0xfc
        /*0010*/ 	.byte	0x29, 0x15, 0x44, 0x4e, 0x6e, 0x83, 0xf9, 0xa2
.L_0:


//--------------------- .nv.shared.reserved.0     --------------------------
	.section	.nv.shared.reserved.0,"aw",@nobits
	.weak		__nv_reservedSMEM_offset_0_alias
	.size		__nv_reservedSMEM_offset_0_alias, 0, 64
	.other		__nv_reservedSMEM_offset_0_alias,@"STO_CUDA_RESERVED_SHARED STV_DEFAULT"
__nv_reservedSMEM_offset_0_alias:
	.zero		0
	.zero		64


//--------------------- .nv.constant0._Z15dirtymap_kernel10floatArrayS_S_S_f11chordParamsPfjPKf --------------------------
	.section	.nv.constant0._Z15dirtymap_kernel10floatArrayS_S_S_f11chordParamsPfjPKf,"a",@progbits
	.sectionflags	@""
	.align	4
.nv.constant0._Z15dirtymap_kernel10floatArrayS_S_S_f11chordParamsPfjPKf:
	.zero		1048


//--------------------- .nv.constant0._Z10precomputePf11chordParams --------------------------
	.section	.nv.constant0._Z10precomputePf11chordParams,"a",@progbits
	.sectionflags	@""
	.align	4
.nv.constant0._Z10precomputePf11chordParams:
	.zero		960


//--------------------- SYMBOLS --------------------------

	.type		.nv.reservedSmem.offset0,@object
	.size		.nv.reservedSmem.offset0,0x4
